// auto-generated by cutlass_sweep.fmha — config: {"arch": "sm_90", "direction": "fwd", "dtype": "bf16", "head_dim": 112, "mask": "causal", "schedule": "cooperative", "tile_kv": 256, "tile_q": 128}
#include "cutlass/cutlass.h"
#include "cute/tensor.hpp"
#include "cutlass/device_kernel.h"
#include "cutlass/kernel_hardware_info.h"
#include "88_hopper_fmha/collective/fmha_fusion.hpp"
#include "88_hopper_fmha/kernel/fmha_kernel_builder.hpp"

using namespace cute;
using Element = cutlass::bfloat16_t;
using TileShape = Shape<_128, _256, _112>;
using StrideQ = cute::tuple<int, _1, cute::tuple<int, int>>;
using StrideK = cute::tuple<int, _1, cute::tuple<int, int>>;
using StrideV = cute::tuple<int, cute::_1, cute::tuple<int, int>>;

using Kernel = typename cutlass::fmha::kernel::FmhaBuilder<
    Element, float, float,
    TileShape, StrideQ, StrideK, StrideV,
    cutlass::fmha::collective::CausalFusion,
    cutlass::gemm::KernelTmaWarpSpecializedCooperative
  >::Kernel;

auto* _anchor = &cutlass::device_kernel<Kernel>;


// ===== COMPILED SASS (sm_90a) =====

	.target	sm_90a

	.elftype	@"ET_EXEC"


//--------------------- .note.nv.tkinfo           --------------------------
	.section	.note.nv.tkinfo,"",@"SHT_NOTE"
	.sectionflags	@"SHF_NOTE_NV_TKINFO"
	.tkinfo
        /*0018*/ 	.word	0x00000002
        /*0030*/ 	.string	""
        /*0030*/ 	.string	"ptxas"
        /*0030*/ 	.string	"Cuda compilation tools, release 13.0, V13.0.88"
        /*0030*/ 	.string	"Build cuda_13.0.r13.0/compiler.36424714_0"
        /*0030*/ 	.string	"-arch sm_90a -m 64 "



//--------------------- .note.nv.cuinfo           --------------------------
	.section	.note.nv.cuinfo,"",@"SHT_NOTE"
	.sectionflags	@"SHF_NOTE_NV_CUINFO"
        /*0018*/ 	.short	0x0002
        /*001a*/ 	.short	0x005a
        /*001c*/ 	.short	0x0082
	.zero		2


//--------------------- .nv.info                  --------------------------
	.section	.nv.info,"",@"SHT_CUDA_INFO"
	.align	4


	//----- nvinfo : EIATTR_REGCOUNT
	.align		4
        /*0000*/ 	.byte	0x04, 0x2f
        /*0002*/ 	.short	(.L_16 - .L_15)
	.align		4
.L_15:
        /*0004*/ 	.word	index@(_ZN7cutlass13device_kernelINS_4fmha6kernel28FmhaKernelTmaWarpSpecializedINS1_10collective30FmhaMainloopTmaWarpSpecializedINS_10bfloat16_tEffN4cute5tupleIJNS7_1CILi128EEENS9_ILi256EEENS9_ILi112EEEEEENS8_IJiNS9_ILi1EEENS8_IJiiEEEEEESG_SG_NS4_12CausalFusionEJEEENS4_15FmhaFwdEpilogueIS6_fNS8_IJNS9_ILi64EEESC_SB_EEEEENS2_23IndividualTileSchedulerEJEEEEEvNT_6ParamsE)
        /*0008*/ 	.word	0x000000a8


	//----- nvinfo : EIATTR_FRAME_SIZE
	.align		4
.L_16:
        /*000c*/ 	.byte	0x04, 0x11
        /*000e*/ 	.short	(.L_18 - .L_17)
	.align		4
.L_17:
        /*0010*/ 	.word	index@($__internal_0_$__cuda_sm20_rcp_rn_f32_slowpath)
        /*0014*/ 	.word	0x00000000


	//----- nvinfo : EIATTR_FRAME_SIZE
	.align		4
.L_18:
        /*0018*/ 	.byte	0x04, 0x11
        /*001a*/ 	.short	(.L_20 - .L_19)
	.align		4
.L_19:
        /*001c*/ 	.word	index@(_ZN7cutlass13device_kernelINS_4fmha6kernel28FmhaKernelTmaWarpSpecializedINS1_10collective30FmhaMainloopTmaWarpSpecializedINS_10bfloat16_tEffN4cute5tupleIJNS7_1CILi128EEENS9_ILi256EEENS9_ILi112EEEEEENS8_IJiNS9_ILi1EEENS8_IJiiEEEEEESG_SG_NS4_12CausalFusionEJEEENS4_15FmhaFwdEpilogueIS6_fNS8_IJNS9_ILi64EEESC_SB_EEEEENS2_23IndividualTileSchedulerEJEEEEEvNT_6ParamsE)
        /*0020*/ 	.word	0x00000000


	//----- nvinfo : EIATTR_MIN_STACK_SIZE
	.align		4
.L_20:
        /*0024*/ 	.byte	0x04, 0x12
        /*0026*/ 	.short	(.L_22 - .L_21)
	.align		4
.L_21:
        /*0028*/ 	.word	index@(_ZN7cutlass13device_kernelINS_4fmha6kernel28FmhaKernelTmaWarpSpecializedINS1_10collective30FmhaMainloopTmaWarpSpecializedINS_10bfloat16_tEffN4cute5tupleIJNS7_1CILi128EEENS9_ILi256EEENS9_ILi112EEEEEENS8_IJiNS9_ILi1EEENS8_IJiiEEEEEESG_SG_NS4_12CausalFusionEJEEENS4_15FmhaFwdEpilogueIS6_fNS8_IJNS9_ILi64EEESC_SB_EEEEENS2_23IndividualTileSchedulerEJEEEEEvNT_6ParamsE)
        /*002c*/ 	.word	0x00000000
.L_22:


//--------------------- .nv.compat                --------------------------
	.section	.nv.compat,"",@"SHT_CUDA_COMPAT_INFO"
	.align	4
        /*0000*/ 	.byte	0x02, 0x09, 0x01, 0x00, 0x02, 0x02, 0x04, 0x00, 0x02, 0x05, 0x05, 0x00, 0x03, 0x07, 0x01, 0x01
        /*0010*/ 	.byte	0x02, 0x03, 0x01, 0x00, 0x02, 0x06, 0x01, 0x00, 0x04, 0x0b, 0x08, 0x00, 0x00, 0x00, 0x00, 0x00
        /*0020*/ 	.byte	0x00, 0x00, 0x00, 0x00


//--------------------- .nv.info._ZN7cutlass13device_kernelINS_4fmha6kernel28FmhaKernelTmaWarpSpecializedINS1_10collective30FmhaMainloopTmaWarpSpecializedINS_10bfloat16_tEffN4cute5tupleIJNS7_1CILi128EEENS9_ILi256EEENS9_ILi112EEEEEENS8_IJiNS9_ILi1EEENS8_IJiiEEEEEESG_SG_NS4_12CausalFusionEJEEENS4_15FmhaFwdEpilogueIS6_fNS8_IJNS9_ILi64EEESC_SB_EEEEENS2_23IndividualTileSchedulerEJEEEEEvNT_6ParamsE --------------------------
	.section	.nv.info._ZN7cutlass13device_kernelINS_4fmha6kernel28FmhaKernelTmaWarpSpecializedINS1_10collective30FmhaMainloopTmaWarpSpecializedINS_10bfloat16_tEffN4cute5tupleIJNS7_1CILi128EEENS9_ILi256EEENS9_ILi112EEEEEENS8_IJiNS9_ILi1EEENS8_IJiiEEEEEESG_SG_NS4_12CausalFusionEJEEENS4_15FmhaFwdEpilogueIS6_fNS8_IJNS9_ILi64EEESC_SB_EEEEENS2_23IndividualTileSchedulerEJEEEEEvNT_6ParamsE,"",@"SHT_CUDA_INFO"
	.sectionflags	@""
	.align	4


	//----- nvinfo : EIATTR_CUDA_API_VERSION
	.align		4
        /*0000*/ 	.byte	0x04, 0x37
        /*0002*/ 	.short	(.L_24 - .L_23)
.L_23:
        /*0004*/ 	.word	0x00000082


	//----- nvinfo : EIATTR_KPARAM_INFO
	.align		4
.L_24:
        /*0008*/ 	.byte	0x04, 0x17
        /*000a*/ 	.short	(.L_26 - .L_25)
.L_25:
        /*000c*/ 	.word	0x00000000
        /*0010*/ 	.short	0x0000
        /*0012*/ 	.short	0x0070
        /*0014*/ 	.byte	0x00, 0xf0, 0x01, 0x20


	//----- nvinfo : EIATTR_SPARSE_MMA_MASK
	.align		4
.L_26:
        /*0018*/ 	.byte	0x03, 0x50
        /*001a*/ 	.short	0x0000


	//----- nvinfo : EIATTR_MAXREG_COUNT
	.align		4
        /*001c*/ 	.byte	0x03, 0x1b
        /*001e*/ 	.short	0x00a8


	//----- nvinfo : EIATTR_NUM_BARRIERS
	.align		4
        /*0020*/ 	.byte	0x02, 0x4c
        /*0022*/ 	.byte	0x02
	.zero		1


	//----- nvinfo : EIATTR_EXTERNS
	.align		4
        /*0024*/ 	.byte	0x04, 0x0f
        /*0026*/ 	.short	(.L_28 - .L_27)


	//   ....[0]....
	.align		4
.L_27:
        /*0028*/ 	.word	index@(__assertfail)


	//----- nvinfo : EIATTR_MERCURY_ISA_VERSION
	.align		4
.L_28:
        /*002c*/ 	.byte	0x03, 0x5f
        /*002e*/ 	.short	0x0101


	//----- nvinfo : EIATTR_INT_WARP_WIDE_INSTR_OFFSETS
	.align		4
        /*0030*/ 	.byte	0x04, 0x31
        /*0032*/ 	.short	(.L_30 - .L_29)


	//   ....[0]....
.L_29:
        /*0034*/ 	.word	0x000006f0


	//   ....[1]....
        /*0038*/ 	.word	0x00000700


	//   ....[2]....
        /*003c*/ 	.word	0x00000710


	//   ....[3]....
        /*0040*/ 	.word	0x00000720


	//   ....[4]....
        /*0044*/ 	.word	0x00000790


	//----- nvinfo : EIATTR_COOP_GROUP_MASK_REGIDS
	.align		4
.L_30:
        /*0048*/ 	.byte	0x04, 0x29
        /*004a*/ 	.short	(.L_32 - .L_31)


	//   ....[0]....
.L_31:
        /*004c*/ 	.word	0xffffffff


	//   ....[1]....
        /*0050*/ 	.word	0xffffffff


	//   ....[2]....
        /*0054*/ 	.word	0xffffffff


	//   ....[3]....
        /*0058*/ 	.word	0xffffffff


	//   ....[4]....
        /*005c*/ 	.word	0xffffffff


	//   ....[5]....
        /*0060*/ 	.word	0xffffffff


	//   ....[6]....
        /*0064*/ 	.word	0xffffffff


	//   ....[7]....
        /*0068*/ 	.word	0xffffffff


	//   ....[8]....
        /*006c*/ 	.word	0xffffffff


	//   ....[9]....
        /*0070*/ 	.word	0xffffffff


	//   ....[10]....
        /*0074*/ 	.word	0xffffffff


	//   ....[11]....
        /*0078*/ 	.word	0xffffffff


	//   ....[12]....
        /*007c*/ 	.word	0xffffffff


	//   ....[13]....
        /*0080*/ 	.word	0xffffffff


	//   ....[14]....
        /*0084*/ 	.word	0xffffffff


	//   ....[15]....
        /*0088*/ 	.word	0xffffffff


	//   ....[16]....
        /*008c*/ 	.word	0xffffffff


	//   ....[17]....
        /*0090*/ 	.word	0xffffffff


	//   ....[18]....
        /*0094*/ 	.word	0xffffffff


	//   ....[19]....
        /*0098*/ 	.word	0xffffffff


	//   ....[20]....
        /*009c*/ 	.word	0xffffffff


	//   ....[21]....
        /*00a0*/ 	.word	0xffffffff


	//----- nvinfo : EIATTR_COOP_GROUP_INSTR_OFFSETS
	.align		4
.L_32:
        /*00a4*/ 	.byte	0x04, 0x28
        /*00a6*/ 	.short	(.L_34 - .L_33)


	//   ....[0]....
.L_33:
        /*00a8*/ 	.word	0x00000050


	//   ....[1]....
        /*00ac*/ 	.word	0x00000080


	//   ....[2]....
        /*00b0*/ 	.word	0x000001b0


	//   ....[3]....
        /*00b4*/ 	.word	0x00000370


	//   ....[4]....
        /*00b8*/ 	.word	0x00000530


	//   ....[5]....
        /*00bc*/ 	.word	0x00000690


	//   ....[6]....
        /*00c0*/ 	.word	0x00002af0


	//   ....[7]....
        /*00c4*/ 	.word	0x00002bd0


	//   ....[8]....
        /*00c8*/ 	.word	0x00002cc0


	//   ....[9]....
        /*00cc*/ 	.word	0x00002e20


	//   ....[10]....
        /*00d0*/ 	.word	0x000094f0


	//   ....[11]....
        /*00d4*/ 	.word	0x00009510


	//   ....[12]....
        /*00d8*/ 	.word	0x0000aac0


	//   ....[13]....
        /*00dc*/ 	.word	0x0000abe0


	//   ....[14]....
        /*00e0*/ 	.word	0x00010e40


	//   ....[15]....
        /*00e4*/ 	.word	0x00010f40


	//   ....[16]....
        /*00e8*/ 	.word	0x000128f0


	//   ....[17]....
        /*00ec*/ 	.word	0x00012a10


	//   ....[18]....
        /*00f0*/ 	.word	0x000175d0


	//   ....[19]....
        /*00f4*/ 	.word	0x00017610


	//   ....[20]....
        /*00f8*/ 	.word	0x00017650


	//   ....[21]....
        /*00fc*/ 	.word	0x00017670


	//----- nvinfo : EIATTR_REG_RECONFIG
	.align		4
.L_34:
        /*0100*/ 	.byte	0x01, 0x54
	.zero		2


	//----- nvinfo : EIATTR_SYSCALL_OFFSETS
	.align		4
        /*0104*/ 	.byte	0x04, 0x46
        /*0106*/ 	.short	(.L_36 - .L_35)


	//   ....[0]....
.L_35:
        /*0108*/ 	.word	0x000181d0


	//   ....[1]....
        /*010c*/ 	.word	0x00018330


	//----- nvinfo : EIATTR_MBARRIER_INSTR_OFFSETS
	.align		4
.L_36:
        /*0110*/ 	.byte	0x04, 0x39
        /*0112*/ 	.short	(.L_38 - .L_37)


	//   ....[0]....
.L_37:
        /*0114*/ 	.word	0x00000320
        /*0118*/ 	.word	0x000000ff
        /*011c*/ 	.word	0x0004d050
        /*0120*/ 	.short	0x0100
        /*0122*/ 	.byte	0x06
	.zero		1


	//   ....[1]....
        /*0124*/ 	.word	0x00000330
        /*0128*/ 	.word	0x000000ff
        /*012c*/ 	.word	0x0004d060
        /*0130*/ 	.short	0x0100
        /*0132*/ 	.byte	0x06
	.zero		1


	//   ....[2]....
        /*0134*/ 	.word	0x00000340
        /*0138*/ 	.word	0x000000ff
        /*013c*/ 	.word	0x0004d058
        /*0140*/ 	.short	0x0100
        /*0142*/ 	.byte	0x06
	.zero		1


	//   ....[3]....
        /*0144*/ 	.word	0x00000350
        /*0148*/ 	.word	0x000000ff
        /*014c*/ 	.word	0x0004d068
        /*0150*/ 	.short	0x0100
        /*0152*/ 	.byte	0x06
	.zero		1


	//   ....[4]....
        /*0154*/ 	.word	0x00000480
        /*0158*/ 	.word	0x000000ff
        /*015c*/ 	.word	0x0004d000
        /*0160*/ 	.short	0x0100
        /*0162*/ 	.byte	0x06
	.zero		1


	//   ....[5]....
        /*0164*/ 	.word	0x00000490
        /*0168*/ 	.word	0x000000ff
        /*016c*/ 	.word	0x0004d028
        /*0170*/ 	.short	0x0100
        /*0172*/ 	.byte	0x06
	.zero		1


	//   ....[6]....
        /*0174*/ 	.word	0x000004a0
        /*0178*/ 	.word	0x000000ff
        /*017c*/ 	.word	0x0004d008
        /*0180*/ 	.short	0x0100
        /*0182*/ 	.byte	0x06
	.zero		1


	//   ....[7]....
        /*0184*/ 	.word	0x000004b0
        /*0188*/ 	.word	0x000000ff
        /*018c*/ 	.word	0x0004d030
        /*0190*/ 	.short	0x0100
        /*0192*/ 	.byte	0x06
	.zero		1


	//   ....[8]....
        /*0194*/ 	.word	0x000004c0
        /*0198*/ 	.word	0x000000ff
        /*019c*/ 	.word	0x0004d010
        /*01a0*/ 	.short	0x0100
        /*01a2*/ 	.byte	0x06
	.zero		1


	//   ....[9]....
        /*01a4*/ 	.word	0x000004d0
        /*01a8*/ 	.word	0x000000ff
        /*01ac*/ 	.word	0x0004d038
        /*01b0*/ 	.short	0x0100
        /*01b2*/ 	.byte	0x06
	.zero		1


	//   ....[10]....
        /*01b4*/ 	.word	0x000004e0
        /*01b8*/ 	.word	0x000000ff
        /*01bc*/ 	.word	0x0004d018
        /*01c0*/ 	.short	0x0100
        /*01c2*/ 	.byte	0x06
	.zero		1


	//   ....[11]....
        /*01c4*/ 	.word	0x000004f0
        /*01c8*/ 	.word	0x000000ff
        /*01cc*/ 	.word	0x0004d040
        /*01d0*/ 	.short	0x0100
        /*01d2*/ 	.byte	0x06
	.zero		1


	//   ....[12]....
        /*01d4*/ 	.word	0x00000500
        /*01d8*/ 	.word	0x000000ff
        /*01dc*/ 	.word	0x0004d020
        /*01e0*/ 	.short	0x0100
        /*01e2*/ 	.byte	0x06
	.zero		1


	//   ....[13]....
        /*01e4*/ 	.word	0x00000510
        /*01e8*/ 	.word	0x000000ff
        /*01ec*/ 	.word	0x0004d048
        /*01f0*/ 	.short	0x0100
        /*01f2*/ 	.byte	0x06
	.zero		1


	//   ....[14]....
        /*01f4*/ 	.word	0x00000640
        /*01f8*/ 	.word	0x000000ff
        /*01fc*/ 	.word	0x0004d070
        /*0200*/ 	.short	0x0100
        /*0202*/ 	.byte	0x06
	.zero		1


	//   ....[15]....
        /*0204*/ 	.word	0x00000650
        /*0208*/ 	.word	0x000000ff
        /*020c*/ 	.word	0x0004d080
        /*0210*/ 	.short	0x0100
        /*0212*/ 	.byte	0x06
	.zero		1


	//   ....[16]....
        /*0214*/ 	.word	0x00000660
        /*0218*/ 	.word	0x000000ff
        /*021c*/ 	.word	0x0004d078
        /*0220*/ 	.short	0x0100
        /*0222*/ 	.byte	0x06
	.zero		1


	//   ....[17]....
        /*0224*/ 	.word	0x00000670
        /*0228*/ 	.word	0x000000ff
        /*022c*/ 	.word	0x0004d088
        /*0230*/ 	.short	0x0100
        /*0232*/ 	.byte	0x06
	.zero		1


	//   ....[18]....
        /*0234*/ 	.word	0x000007b0
        /*0238*/ 	.word	0x000000ff
        /*023c*/ 	.word	0x0004d090
        /*0240*/ 	.short	0x0100
        /*0242*/ 	.byte	0x06
	.zero		1


	//   ....[19]....
        /*0244*/ 	.word	0x000007c0
        /*0248*/ 	.word	0x000000ff
        /*024c*/ 	.word	0x0004d098
        /*0250*/ 	.short	0x0100
        /*0252*/ 	.byte	0x06
	.zero		1


	//   ....[20]....
        /*0254*/ 	.word	0x000007d0
        /*0258*/ 	.word	0x000000ff
        /*025c*/ 	.word	0x0004d0a0
        /*0260*/ 	.short	0x0100
        /*0262*/ 	.byte	0x06
	.zero		1


	//   ....[21]....
        /*0264*/ 	.word	0x000007e0
        /*0268*/ 	.word	0x000000ff
        /*026c*/ 	.word	0x0004d0a8
        /*0270*/ 	.short	0x0100
        /*0272*/ 	.byte	0x06
	.zero		1


	//   ....[22]....
        /*0274*/ 	.word	0x000008e0
        /*0278*/ 	.word	0x000000ff
        /*027c*/ 	.word	0x0004d0c0
        /*0280*/ 	.short	0x0100
        /*0282*/ 	.byte	0x06
	.zero		1


	//   ....[23]....
        /*0284*/ 	.word	0x000008f0
        /*0288*/ 	.word	0x000000ff
        /*028c*/ 	.word	0x0004d0e0
        /*0290*/ 	.short	0x0100
        /*0292*/ 	.byte	0x06
	.zero		1


	//   ....[24]....
        /*0294*/ 	.word	0x00000900
        /*0298*/ 	.word	0x000000ff
        /*029c*/ 	.word	0x0004d0c8
        /*02a0*/ 	.short	0x0100
        /*02a2*/ 	.byte	0x06
	.zero		1


	//   ....[25]....
        /*02a4*/ 	.word	0x00000910
        /*02a8*/ 	.word	0x000000ff
        /*02ac*/ 	.word	0x0004d0e8
        /*02b0*/ 	.short	0x0100
        /*02b2*/ 	.byte	0x06
	.zero		1


	//   ....[26]....
        /*02b4*/ 	.word	0x00000920
        /*02b8*/ 	.word	0x000000ff
        /*02bc*/ 	.word	0x0004d0d0
        /*02c0*/ 	.short	0x0100
        /*02c2*/ 	.byte	0x06
	.zero		1


	//   ....[27]....
        /*02c4*/ 	.word	0x00000930
        /*02c8*/ 	.word	0x000000ff
        /*02cc*/ 	.word	0x0004d0f0
        /*02d0*/ 	.short	0x0100
        /*02d2*/ 	.byte	0x06
	.zero		1


	//   ....[28]....
        /*02d4*/ 	.word	0x00000940
        /*02d8*/ 	.word	0x000000ff
        /*02dc*/ 	.word	0x0004d0d8
        /*02e0*/ 	.short	0x0100
        /*02e2*/ 	.byte	0x06
	.zero		1


	//   ....[29]....
        /*02e4*/ 	.word	0x00000950
        /*02e8*/ 	.word	0x000000ff
        /*02ec*/ 	.word	0x0004d0f8
        /*02f0*/ 	.short	0x0100
        /*02f2*/ 	.byte	0x06
	.zero		1


	//   ....[30]....
        /*02f4*/ 	.word	0x00000ef0
        /*02f8*/ 	.word	0x000000ff
        /*02fc*/ 	.word	0x0004d050
        /*0300*/ 	.short	0x010a
        /*0302*/ 	.byte	0x08
	.zero		1


	//   ....[31]....
        /*0304*/ 	.word	0x00000f80
        /*0308*/ 	.word	0x000000ff
        /*030c*/ 	.word	0x0004d000
        /*0310*/ 	.short	0x010a
        /*0312*/ 	.byte	0x24
	.zero		1


	//   ....[32]....
        /*0314*/ 	.word	0x00000fd0
        /*0318*/ 	.word	0x000000ff
        /*031c*/ 	.word	0xfffffff8
        /*0320*/ 	.short	0x010a
        /*0322*/ 	.byte	0x04
	.zero		1


	//   ....[33]....
        /*0324*/ 	.word	0x000064e0
        /*0328*/ 	.word	0x00000019
        /*032c*/ 	.word	0x00000000
        /*0330*/ 	.short	0x0101
        /*0332*/ 	.byte	0x27
	.zero		1


	//   ....[34]....
        /*0334*/ 	.word	0x000068f0
        /*0338*/ 	.word	0x000000ff
        /*033c*/ 	.word	0x0004d008
        /*0340*/ 	.short	0x010a
        /*0342*/ 	.byte	0x24
	.zero		1


	//   ....[35]....
        /*0344*/ 	.word	0x00008c90
        /*0348*/ 	.word	0x000000ff
        /*034c*/ 	.word	0x00000000
        /*0350*/ 	.short	0x0101
        /*0352*/ 	.byte	0x07
	.zero		1


	//   ....[36]....
        /*0354*/ 	.word	0x00008dd0
        /*0358*/ 	.word	0x000000ff
        /*035c*/ 	.word	0x0004d000
        /*0360*/ 	.short	0x010a
        /*0362*/ 	.byte	0x0a
	.zero		1


	//   ....[37]....
        /*0364*/ 	.word	0x0000ce70
        /*0368*/ 	.word	0x000000ff
        /*036c*/ 	.word	0x0004d000
        /*0370*/ 	.short	0x010a
        /*0372*/ 	.byte	0x0a
	.zero		1


	//   ....[38]....
        /*0374*/ 	.word	0x0000d250
        /*0378*/ 	.word	0x000000ff
        /*037c*/ 	.word	0x0004d000
        /*0380*/ 	.short	0x010a
        /*0382*/ 	.byte	0x0a
	.zero		1


	//   ....[39]....
        /*0384*/ 	.word	0x0000f5d0
        /*0388*/ 	.word	0x000000ff
        /*038c*/ 	.word	0x00000000
        /*0390*/ 	.short	0x0101
        /*0392*/ 	.byte	0x0a
	.zero		1


	//   ....[40]....
        /*0394*/ 	.word	0x0000f680
        /*0398*/ 	.word	0x000000ff
        /*039c*/ 	.word	0x00000000
        /*03a0*/ 	.short	0x0101
        /*03a2*/ 	.byte	0x05
	.zero		1


	//   ....[41]....
        /*03a4*/ 	.word	0x0000f820
        /*03a8*/ 	.word	0x000000ff
        /*03ac*/ 	.word	0x0004d000
        /*03b0*/ 	.short	0x010a
        /*03b2*/ 	.byte	0x0a
	.zero		1


	//   ....[42]....
        /*03b4*/ 	.word	0x00014990
        /*03b8*/ 	.word	0x000000ff
        /*03bc*/ 	.word	0x0004d000
        /*03c0*/ 	.short	0x010a
        /*03c2*/ 	.byte	0x0a
	.zero		1


	//   ....[43]....
        /*03c4*/ 	.word	0x00015090
        /*03c8*/ 	.word	0x000000ff
        /*03cc*/ 	.word	0x0004d000
        /*03d0*/ 	.short	0x010a
        /*03d2*/ 	.byte	0x0a
	.zero		1


	//   ....[44]....
        /*03d4*/ 	.word	0x00017410
        /*03d8*/ 	.word	0x000000ff
        /*03dc*/ 	.word	0x00000000
        /*03e0*/ 	.short	0x0101
        /*03e2*/ 	.byte	0x0a
	.zero		1


	//   ....[45]....
        /*03e4*/ 	.word	0x000174c0
        /*03e8*/ 	.word	0x000000ff
        /*03ec*/ 	.word	0x00000000
        /*03f0*/ 	.short	0x0101
        /*03f2*/ 	.byte	0x05
	.zero		1


	//   ....[46]....
        /*03f4*/ 	.word	0x00017c40
        /*03f8*/ 	.word	0x000000ff
        /*03fc*/ 	.word	0x00000008
        /*0400*/ 	.short	0x010a
        /*0402*/ 	.byte	0x04
	.zero		1


	//   ....[47]....
        /*0404*/ 	.word	0x000194b0
        /*0408*/ 	.word	0x00000000
        /*040c*/ 	.word	0x0004d090
        /*0410*/ 	.short	0x0101
        /*0412*/ 	.byte	0x24
	.zero		1


	//   ....[48]....
        /*0414*/ 	.word	0x00019680
        /*0418*/ 	.word	0x00000004
        /*041c*/ 	.word	0x0004d060
        /*0420*/ 	.short	0x010a
        /*0422*/ 	.byte	0x3f
	.zero		1


	//   ....[49]....
        /*0424*/ 	.word	0x00019b10
        /*0428*/ 	.word	0x00000005
        /*042c*/ 	.word	0x0004d028
        /*0430*/ 	.short	0x010a
        /*0432*/ 	.byte	0x3f
	.zero		1


	//   ....[50]....
        /*0434*/ 	.word	0x00019fb0
        /*0438*/ 	.word	0x00000004
        /*043c*/ 	.word	0x0004d060
        /*0440*/ 	.short	0x010a
        /*0442*/ 	.byte	0x3f
	.zero		1


	//   ....[51]....
        /*0444*/ 	.word	0x0001a480
        /*0448*/ 	.word	0x00000003
        /*044c*/ 	.word	0x0004d028
        /*0450*/ 	.short	0x010a
        /*0452*/ 	.byte	0x3f
	.zero		1


	//   ....[52]....
        /*0454*/ 	.word	0x0001a9f0
        /*0458*/ 	.word	0x00000007
        /*045c*/ 	.word	0x0004d028
        /*0460*/ 	.short	0x010a
        /*0462*/ 	.byte	0x3f
	.zero		1


	//   ....[53]....
        /*0464*/ 	.word	0x0001aec0
        /*0468*/ 	.word	0x00000004
        /*046c*/ 	.word	0x0004d028
        /*0470*/ 	.short	0x010a
        /*0472*/ 	.byte	0x3f
	.zero		1


	//   ....[54]....
        /*0474*/ 	.word	0x0001b380
        /*0478*/ 	.word	0x00000005
        /*047c*/ 	.word	0x0004d050
        /*0480*/ 	.short	0x010a
        /*0482*/ 	.byte	0x3f
	.zero		1


	//   ....[55]....
        /*0484*/ 	.word	0x0001b3e0
        /*0488*/ 	.word	0x00000005
        /*048c*/ 	.word	0x0004d000
        /*0490*/ 	.short	0x010a
        /*0492*/ 	.byte	0x3f
	.zero		1


	//   ....[56]....
        /*0494*/ 	.word	0x0001b440
        /*0498*/ 	.word	0x00000005
        /*049c*/ 	.word	0xfffffff8
        /*04a0*/ 	.short	0x010a
        /*04a2*/ 	.byte	0x3f
	.zero		1


	//   ....[57]....
        /*04a4*/ 	.word	0x0001b4a0
        /*04a8*/ 	.word	0x0000000d
        /*04ac*/ 	.word	0x0004d008
        /*04b0*/ 	.short	0x010a
        /*04b2*/ 	.byte	0x3f
	.zero		1


	//   ....[58]....
        /*04b4*/ 	.word	0x0001b500
        /*04b8*/ 	.word	0x0000000a
        /*04bc*/ 	.word	0x0004d000
        /*04c0*/ 	.short	0x010a
        /*04c2*/ 	.byte	0x3f
	.zero		1


	//   ....[59]....
        /*04c4*/ 	.word	0x0001b560
        /*04c8*/ 	.word	0x00000009
        /*04cc*/ 	.word	0x0004d000
        /*04d0*/ 	.short	0x010a
        /*04d2*/ 	.byte	0x3f
	.zero		1


	//   ....[60]....
        /*04d4*/ 	.word	0x0001b5c0
        /*04d8*/ 	.word	0x0000000c
        /*04dc*/ 	.word	0x0004d000
        /*04e0*/ 	.short	0x010a
        /*04e2*/ 	.byte	0x3f
	.zero		1


	//   ....[61]....
        /*04e4*/ 	.word	0x0001b620
        /*04e8*/ 	.word	0x0000000d
        /*04ec*/ 	.word	0x0004d000
        /*04f0*/ 	.short	0x010a
        /*04f2*/ 	.byte	0x3f
	.zero		1


	//   ....[62]....
        /*04f4*/ 	.word	0x0001b680
        /*04f8*/ 	.word	0x00000003
        /*04fc*/ 	.word	0x00000008
        /*0500*/ 	.short	0x010a
        /*0502*/ 	.byte	0x3f
	.zero		1


	//   ....[63]....
        /*0504*/ 	.word	0x0001b6d0
        /*0508*/ 	.word	0x00000004
        /*050c*/ 	.word	0x0004d060
        /*0510*/ 	.short	0x010a
        /*0512*/ 	.byte	0x3f
	.zero		1


	//   ....[64]....
        /*0514*/ 	.word	0x0001b720
        /*0518*/ 	.word	0x00000005
        /*051c*/ 	.word	0x0004d028
        /*0520*/ 	.short	0x010a
        /*0522*/ 	.byte	0x3f
	.zero		1


	//   ....[65]....
        /*0524*/ 	.word	0x0001b770
        /*0528*/ 	.word	0x00000004
        /*052c*/ 	.word	0x0004d060
        /*0530*/ 	.short	0x010a
        /*0532*/ 	.byte	0x3f
	.zero		1


	//   ....[66]....
        /*0534*/ 	.word	0x0001b7c0
        /*0538*/ 	.word	0x00000003
        /*053c*/ 	.word	0x0004d028
        /*0540*/ 	.short	0x010a
        /*0542*/ 	.byte	0x3f
	.zero		1


	//   ....[67]....
        /*0544*/ 	.word	0x0001b810
        /*0548*/ 	.word	0x00000007
        /*054c*/ 	.word	0x0004d028
        /*0550*/ 	.short	0x010a
        /*0552*/ 	.byte	0x3f
	.zero		1


	//   ....[68]....
        /*0554*/ 	.word	0x0001b860
        /*0558*/ 	.word	0x00000004
        /*055c*/ 	.word	0x0004d028
        /*0560*/ 	.short	0x010a
        /*0562*/ 	.byte	0x3f
	.zero		1


	//----- nvinfo : EIATTR_NUM_MBARRIERS
	.align		4
.L_38:
        /*0564*/ 	.byte	0x03, 0x38
        /*0566*/ 	.short	0x001e


	//----- nvinfo : EIATTR_EXIT_INSTR_OFFSETS
	.align		4
        /*0568*/ 	.byte	0x04, 0x1c
        /*056a*/ 	.short	(.L_40 - .L_39)


	//   ....[0]....
.L_39:
        /*056c*/ 	.word	0x000009f0


	//   ....[1]....
        /*0570*/ 	.word	0x000194c0


	//   ....[2]....
        /*0574*/ 	.word	0x00019500


	//   ....[3]....
        /*0578*/ 	.word	0x0001a8f0


	//   ....[4]....
        /*057c*/ 	.word	0x0001b360


	//----- nvinfo : EIATTR_MAX_THREADS
	.align		4
.L_40:
        /*0580*/ 	.byte	0x04, 0x05
        /*0582*/ 	.short	(.L_42 - .L_41)
.L_41:
        /*0584*/ 	.word	0x00000180
        /*0588*/ 	.word	0x00000001
        /*058c*/ 	.word	0x00000001


	//----- nvinfo : EIATTR_CRS_STACK_SIZE
	.align		4
.L_42:
        /*0590*/ 	.byte	0x04, 0x1e
        /*0592*/ 	.short	(.L_44 - .L_43)
.L_43:
        /*0594*/ 	.word	0x00000000


	//----- nvinfo : EIATTR_CBANK_PARAM_SIZE
	.align		4
.L_44:
        /*0598*/ 	.byte	0x03, 0x19
        /*059a*/ 	.short	0x0870


	//----- nvinfo : EIATTR_PARAM_CBANK
	.align		4
        /*059c*/ 	.byte	0x04, 0x0a
        /*059e*/ 	.short	(.L_46 - .L_45)
	.align		4
.L_45:
        /*05a0*/ 	.word	index@(.nv.constant0._ZN7cutlass13device_kernelINS_4fmha6kernel28FmhaKernelTmaWarpSpecializedINS1_10collective30FmhaMainloopTmaWarpSpecializedINS_10bfloat16_tEffN4cute5tupleIJNS7_1CILi128EEENS9_ILi256EEENS9_ILi112EEEEEENS8_IJiNS9_ILi1EEENS8_IJiiEEEEEESG_SG_NS4_12CausalFusionEJEEENS4_15FmhaFwdEpilogueIS6_fNS8_IJNS9_ILi64EEESC_SB_EEEEENS2_23IndividualTileSchedulerEJEEEEEvNT_6ParamsE)
        /*05a4*/ 	.short	0x0210
        /*05a6*/ 	.short	0x0870


	//----- nvinfo : EIATTR_SW_WAR
	.align		4
.L_46:
        /*05a8*/ 	.byte	0x04, 0x36
        /*05aa*/ 	.short	(.L_48 - .L_47)
.L_47:
        /*05ac*/ 	.word	0x00000008
.L_48:


//--------------------- .nv.callgraph             --------------------------
	.section	.nv.callgraph,"",@"SHT_CUDA_CALLGRAPH"
	.align	4
	.sectionentsize	8
	.align		4
        /*0000*/ 	.word	0x00000000
	.align		4
        /*0004*/ 	.word	0xffffffff
	.align		4
        /*0008*/ 	.word	index@(_ZN7cutlass13device_kernelINS_4fmha6kernel28FmhaKernelTmaWarpSpecializedINS1_10collective30FmhaMainloopTmaWarpSpecializedINS_10bfloat16_tEffN4cute5tupleIJNS7_1CILi128EEENS9_ILi256EEENS9_ILi112EEEEEENS8_IJiNS9_ILi1EEENS8_IJiiEEEEEESG_SG_NS4_12CausalFusionEJEEENS4_15FmhaFwdEpilogueIS6_fNS8_IJNS9_ILi64EEESC_SB_EEEEENS2_23IndividualTileSchedulerEJEEEEEvNT_6ParamsE)
	.align		4
        /*000c*/ 	.word	index@(__assertfail)
	.align		4
        /*0010*/ 	.word	0x00000000
	.align		4
        /*0014*/ 	.word	0xfffffffe
	.align		4
        /*0018*/ 	.word	0x00000000
	.align		4
        /*001c*/ 	.word	0xfffffffd
	.align		4
        /*0020*/ 	.word	0x00000000
	.align		4
        /*0024*/ 	.word	0xfffffffc


//--------------------- .nv.constant4             --------------------------
	.section	.nv.constant4,"a",@progbits
	.align	8
	.align		8
.nv.constant4:
        /*0000*/ 	.dword	__assertfail
	.align		8
        /*0008*/ 	.dword	__unnamed_1
	.align		8
        /*0010*/ 	.dword	__unnamed_2
	.align		8
        /*0018*/ 	.dword	_ZN39_INTERNAL_ece4813c_4_k_cu_b338cac4_28374cuda3std3__45__cpo5beginE
	.align		8
        /*0020*/ 	.dword	_ZN39_INTERNAL_ece4813c_4_k_cu_b338cac4_28374cuda3std3__45__cpo3endE
	.align		8
        /*0028*/ 	.dword	_ZN39_INTERNAL_ece4813c_4_k_cu_b338cac4_28374cuda3std3__45__cpo6cbeginE
	.align		8
        /*0030*/ 	.dword	_ZN39_INTERNAL_ece4813c_4_k_cu_b338cac4_28374cuda3std3__45__cpo4cendE
	.align		8
        /*0038*/ 	.dword	_ZN39_INTERNAL_ece4813c_4_k_cu_b338cac4_28374cuda3std3__441_GLOBAL__N__ece4813c_4_k_cu_b338cac4_28376ignoreE
	.align		8
        /*0040*/ 	.dword	_ZN39_INTERNAL_ece4813c_4_k_cu_b338cac4_28374cuda3std3__419piecewise_constructE
	.align		8
        /*0048*/ 	.dword	_ZN39_INTERNAL_ece4813c_4_k_cu_b338cac4_28374cuda3std3__48in_placeE
	.align		8
        /*0050*/ 	.dword	_ZN39_INTERNAL_ece4813c_4_k_cu_b338cac4_28374cuda3std6ranges3__45__cpo4swapE
	.align		8
        /*0058*/ 	.dword	_ZN39_INTERNAL_ece4813c_4_k_cu_b338cac4_28374cuda3std6ranges3__45__cpo9iter_moveE
	.align		8
        /*0060*/ 	.dword	_ZN39_INTERNAL_ece4813c_4_k_cu_b338cac4_28374cute7productE
	.align		8
        /*0068*/ 	.dword	_ZN39_INTERNAL_ece4813c_4_k_cu_b338cac4_28374cute1_E
	.align		8
        /*0070*/ 	.dword	$str$24
	.align		8
        /*0078*/ 	.dword	$str$25


//--------------------- .text._ZN7cutlass13device_kernelINS_4fmha6kernel28FmhaKernelTmaWarpSpecializedINS1_10collective30FmhaMainloopTmaWarpSpecializedINS_10bfloat16_tEffN4cute5tupleIJNS7_1CILi128EEENS9_ILi256EEENS9_ILi112EEEEEENS8_IJiNS9_ILi1EEENS8_IJiiEEEEEESG_SG_NS4_12CausalFusionEJEEENS4_15FmhaFwdEpilogueIS6_fNS8_IJNS9_ILi64EEESC_SB_EEEEENS2_23IndividualTileSchedulerEJEEEEEvNT_6ParamsE --------------------------
	.section	.text._ZN7cutlass13device_kernelINS_4fmha6kernel28FmhaKernelTmaWarpSpecializedINS1_10collective30FmhaMainloopTmaWarpSpecializedINS_10bfloat16_tEffN4cute5tupleIJNS7_1CILi128EEENS9_ILi256EEENS9_ILi112EEEEEENS8_IJiNS9_ILi1EEENS8_IJiiEEEEEESG_SG_NS4_12CausalFusionEJEEENS4_15FmhaFwdEpilogueIS6_fNS8_IJNS9_ILi64EEESC_SB_EEEEENS2_23IndividualTileSchedulerEJEEEEEvNT_6ParamsE,"ax",@progbits
	.align	128
.text._ZN7cutlass13device_kernelINS_4fmha6kernel28FmhaKernelTmaWarpSpecializedINS1_10collective30FmhaMainloopTmaWarpSpecializedINS_10bfloat16_tEffN4cute5tupleIJNS7_1CILi128EEENS9_ILi256EEENS9_ILi112EEEEEENS8_IJiNS9_ILi1EEENS8_IJiiEEEEEESG_SG_NS4_12CausalFusionEJEEENS4_15FmhaFwdEpilogueIS6_fNS8_IJNS9_ILi64EEESC_SB_EEEEENS2_23IndividualTileSchedulerEJEEEEEvNT_6ParamsE:
        .type           _ZN7cutlass13device_kernelINS_4fmha6kernel28FmhaKernelTmaWarpSpecializedINS1_10collective30FmhaMainloopTmaWarpSpecializedINS_10bfloat16_tEffN4cute5tupleIJNS7_1CILi128EEENS9_ILi256EEENS9_ILi112EEEEEENS8_IJiNS9_ILi1EEENS8_IJiiEEEEEESG_SG_NS4_12CausalFusionEJEEENS4_15FmhaFwdEpilogueIS6_fNS8_IJNS9_ILi64EEESC_SB_EEEEENS2_23IndividualTileSchedulerEJEEEEEvNT_6ParamsE,@function
        .size           _ZN7cutlass13device_kernelINS_4fmha6kernel28FmhaKernelTmaWarpSpecializedINS1_10collective30FmhaMainloopTmaWarpSpecializedINS_10bfloat16_tEffN4cute5tupleIJNS7_1CILi128EEENS9_ILi256EEENS9_ILi112EEEEEENS8_IJiNS9_ILi1EEENS8_IJiiEEEEEESG_SG_NS4_12CausalFusionEJEEENS4_15FmhaFwdEpilogueIS6_fNS8_IJNS9_ILi64EEESC_SB_EEEEENS2_23IndividualTileSchedulerEJEEEEEvNT_6ParamsE,(.L_x_129 - _ZN7cutlass13device_kernelINS_4fmha6kernel28FmhaKernelTmaWarpSpecializedINS1_10collective30FmhaMainloopTmaWarpSpecializedINS_10bfloat16_tEffN4cute5tupleIJNS7_1CILi128EEENS9_ILi256EEENS9_ILi112EEEEEENS8_IJiNS9_ILi1EEENS8_IJiiEEEEEESG_SG_NS4_12CausalFusionEJEEENS4_15FmhaFwdEpilogueIS6_fNS8_IJNS9_ILi64EEESC_SB_EEEEENS2_23IndividualTileSchedulerEJEEEEEvNT_6ParamsE)
        .other          _ZN7cutlass13device_kernelINS_4fmha6kernel28FmhaKernelTmaWarpSpecializedINS1_10collective30FmhaMainloopTmaWarpSpecializedINS_10bfloat16_tEffN4cute5tupleIJNS7_1CILi128EEENS9_ILi256EEENS9_ILi112EEEEEENS8_IJiNS9_ILi1EEENS8_IJiiEEEEEESG_SG_NS4_12CausalFusionEJEEENS4_15FmhaFwdEpilogueIS6_fNS8_IJNS9_ILi64EEESC_SB_EEEEENS2_23IndividualTileSchedulerEJEEEEEvNT_6ParamsE,@"STO_CUDA_ENTRY STV_DEFAULT"
_ZN7cutlass13device_kernelINS_4fmha6kernel28FmhaKernelTmaWarpSpecializedINS1_10collective30FmhaMainloopTmaWarpSpecializedINS_10bfloat16_tEffN4cute5tupleIJNS7_1CILi128EEENS9_ILi256EEENS9_ILi112EEEEEENS8_IJiNS9_ILi1EEENS8_IJiiEEEEEESG_SG_NS4_12CausalFusionEJEEENS4_15FmhaFwdEpilogueIS6_fNS8_IJNS9_ILi64EEESC_SB_EEEEENS2_23IndividualTileSchedulerEJEEEEEvNT_6ParamsE:
[----:B------:R-:W1:Y:S01]  /*0000*/  LDC R1, c[0x0][0x28] ;  /* 0x00000a00ff017b82 */ /* 0x000e620000000800 */
[----:B------:R-:W2:Y:S01]  /*0010*/  S2R R0, SR_TID.X ;  /* 0x0000000000007919 */ /* 0x000ea20000002100 */
[----:B------:R-:W-:Y:S01]  /*0020*/  ELECT P1, URZ, PT ;  /* 0x00000000003f782f */ /* 0x000fe20003820000 */
[----:B------:R-:W-:Y:S01]  /*0030*/  BSSY B0, `(.L_x_0) ;  /* 0x0000017000007945 */ /* 0x000fe20003800000 */
[----:B--2---:R-:W-:-:S05]  /*0040*/  SHF.R.U32.HI R2, RZ, 0x5, R0 ;  /* 0x00000005ff027819 */ /* 0x004fca0000011600 */
[----:B------:R-:W2:Y:S02]  /*0050*/  SHFL.IDX PT, R3, R2, RZ, 0x1f ;  /* 0x00001fff02037589 */ /* 0x000ea400000e0000 */
[----:B--2---:R-:W-:Y:S02]  /*0060*/  R2UR UR4, R3 ;  /* 0x00000000030472ca */ /* 0x004fe400000e0000 */
[----:B------:R-:W-:-:S06]  /*0070*/  SHF.R.U32.HI R3, RZ, 0x7, R0 ;  /* 0x00000007ff037819 */ /* 0x000fcc0000011600 */
[----:B------:R-:W2:Y:S05]  /*0080*/  SHFL.IDX PT, R3, R3, RZ, 0x1f ;  /* 0x00001fff03037589 */ /* 0x000eaa00000e0000 */
[----:B------:R-:W-:Y:S02]  /*0090*/  USHF.R.S32.HI UR5, URZ, 0x1f, UR4 ;  /* 0x0000001f3f057899 */ /* 0x000fe40008011404 */
[----:B------:R-:W-:Y:S02]  /*00a0*/  ISETP.NE.OR P0, PT, RZ, UR4, !P1 ;  /* 0x00000004ff007c0c */ /* 0x000fe4000cf05670 */
[----:B------:R-:W-:-:S04]  /*00b0*/  ULEA.HI UR5, UR5, UR4, URZ, 0x2 ;  /* 0x0000000405057291 */ /* 0x000fc8000f8f103f */
[----:B------:R-:W-:-:S04]  /*00c0*/  ULOP3.LUT UR5, UR5, 0xfffffffc, URZ, 0xc0, !UPT ;  /* 0xfffffffc05057892 */ /* 0x000fc8000f8ec03f */
[----:B------:R-:W-:-:S03]  /*00d0*/  UIADD3 UR4, UR4, -UR5, URZ ;  /* 0x8000000504047290 */ /* 0x000fc6000fffe03f */
[----:B-1----:R-:W-:Y:S09]  /*00e0*/  @P0 BRA `(.L_x_1) ;  /* 0x00000000002c0947 */ /* 0x002ff20003800000 */
[----:B------:R-:W-:Y:S02]  /*00f0*/  ULDC.64 UR6, c[0x0][0x198] ;  /* 0x0000660000067ab9 */ /* 0x000fe40000000a00 */
[----:B------:R-:W-:Y:S02]  /*0100*/  UIADD3 UR8, UP0, UR6, 0xf0, URZ ;  /* 0x000000f006087890 */ /* 0x000fe4000ff1e03f */
[----:B------:R-:W-:Y:S02]  /*0110*/  UIADD3 UR10, UP1, UR6, 0x1f0, URZ ;  /* 0x000001f0060a7890 */ /* 0x000fe4000ff3e03f */
[----:B------:R-:W-:Y:S02]  /*0120*/  UIADD3 UR6, UP2, UR6, 0x2f0, URZ ;  /* 0x000002f006067890 */ /* 0x000fe4000ff5e03f */
[----:B------:R-:W-:Y:S02]  /*0130*/  UIADD3.X UR9, URZ, UR7, URZ, UP0, !UPT ;  /* 0x000000073f097290 */ /* 0x000fe400087fe43f */
[----:B------:R-:W-:-:S02]  /*0140*/  UIADD3.X UR11, URZ, UR7, URZ, UP1, !UPT ;  /* 0x000000073f0b7290 */ /* 0x000fc40008ffe43f */
[----:B------:R-:W-:-:S05]  /*0150*/  UIADD3.X UR7, URZ, UR7, URZ, UP2, !UPT ;  /* 0x000000073f077290 */ /* 0x000fca00097fe43f */
[----:B------:R1:W-:Y:S02]  /*0160*/  UTMACCTL.PF [UR8] ;  /* 0x00000000080079b9 */ /* 0x0003e40008040000 */
[----:B------:R1:W-:Y:S02]  /*0170*/  UTMACCTL.PF [UR10] ;  /* 0x000000000a0079b9 */ /* 0x0003e40008040000 */
[----:B------:R1:W-:Y:S02]  /*0180*/  UTMACCTL.PF [UR6] ;  /* 0x00000000060079b9 */ /* 0x0003e40008040000 */
[----:B-1----:R-:W-:Y:S01]  /*0190*/  NOP ;  /* 0x0000000000007918 */ /* 0x002fe20000000000 */
.L_x_1:
[----:B------:R-:W-:Y:S05]  /*01a0*/  BSYNC B0 ;  /* 0x0000000000007941 */ /* 0x000fea0003800000 */
.L_x_0:
[----:B------:R-:W1:Y:S01]  /*01b0*/  SHFL.IDX PT, R4, R2, RZ, 0x1f ;  /* 0x00001fff02047589 */ /* 0x000e6200000e0000 */
[----:B--2---:R-:W-:Y:S01]  /*01c0*/  R2UR UR38, R3 ;  /* 0x00000000032672ca */ /* 0x004fe200000e0000 */
[----:B------:R-:W-:-:S12]  /*01d0*/  UISETP.NE.AND UP0, UPT, UR4, 0x1, UPT ;  /* 0x000000010400788c */ /* 0x000fd8000bf05270 */
[----:B------:R-:W-:Y:S02]  /*01e0*/  UIADD3 UR7, UR38, -0x1, URZ ;  /* 0xffffffff26077890 */ /* 0x000fe4000fffe03f */
[----:B------:R-:W-:Y:S02]  /*01f0*/  UISETP.EQ.AND UP0, UPT, UR38, URZ, !UP0 ;  /* 0x0000003f2600728c */ /* 0x000fe4000c702270 */
[----:B------:R-:W-:Y:S02]  /*0200*/  UISETP.GE.U32.AND UP1, UPT, UR7, 0x4, UPT ;  /* 0x000000040700788c */ /* 0x000fe4000bf26070 */
[----:B------:R-:W-:Y:S01]  /*0210*/  USEL UR5, URZ, 0x1, !UP0 ;  /* 0x000000013f057887 */ /* 0x000fe2000c000000 */
[----:B-1----:R-:W-:-:S03]  /*0220*/  ISETP.NE.AND P0, PT, R4, RZ, PT ;  /* 0x000000ff0400720c */ /* 0x002fc60003f05270 */
[----:B------:R-:W-:-:S10]  /*0230*/  USEL UR5, UR5, 0x2, UP1 ;  /* 0x0000000205057887 */ /* 0x000fd40008800000 */
[----:B------:R-:W-:Y:S05]  /*0240*/  @P0 BRA `(.L_x_2) ;  /* 0x0000000000480947 */ /* 0x000fea0003800000 */
[----:B------:R-:W1:Y:S01]  /*0250*/  S2UR UR8, SR_CgaCtaId ;  /* 0x00000000000879c3 */ /* 0x000e620000008800 */
[----:B------:R-:W-:Y:S01]  /*0260*/  UMOV UR6, 0x400 ;  /* 0x0000040000067882 */ /* 0x000fe20000000000 */
[----:B------:R-:W-:Y:S01]  /*0270*/  UMOV UR9, 0x1 ;  /* 0x0000000100097882 */ /* 0x000fe20000000000 */
[----:B------:R-:W-:Y:S01]  /*0280*/  UMOV UR10, 0x80 ;  /* 0x00000080000a7882 */ /* 0x000fe20000000000 */
[----:B------:R-:W-:Y:S01]  /*0290*/  ELECT P0, URZ, PT ;  /* 0x00000000003f782f */ /* 0x000fe20003800000 */
[----:B------:R-:W-:-:S04]  /*02a0*/  UIADD3 UR10, -UR10, 0x100000, URZ ;  /* 0x001000000a0a7890 */ /* 0x000fc8000fffe13f */
[----:B------:R-:W-:Y:S02]  /*02b0*/  USHF.L.U32 UR11, UR10, 0xb, URZ ;  /* 0x0000000b0a0b7899 */ /* 0x000fe4000800063f */
[----:B------:R-:W-:Y:S02]  /*02c0*/  USHF.L.U32 UR10, UR10, 0x1, URZ ;  /* 0x000000010a0a7899 */ /* 0x000fe4000800063f */
[----:B-1----:R-:W-:Y:S02]  /*02d0*/  ULEA UR6, UR8, UR6, 0x18 ;  /* 0x0000000608067291 */ /* 0x002fe4000f8ec03f */
[----:B------:R-:W-:-:S04]  /*02e0*/  UIADD3 UR8, -UR9, 0x100000, URZ ;  /* 0x0010000009087890 */ /* 0x000fc8000fffe13f */
[----:B------:R-:W-:Y:S02]  /*02f0*/  USHF.L.U32 UR9, UR8, 0xb, URZ ;  /* 0x0000000b08097899 */ /* 0x000fe4000800063f */
[----:B------:R-:W-:Y:S01]  /*0300*/  USHF.L.U32 UR8, UR8, 0x1, URZ ;  /* 0x0000000108087899 */ /* 0x000fe2000800063f */
[----:B------:R-:W1:Y:S11]  /*0310*/  FENCE.VIEW.ASYNC.S ;  /* 0x00000000000073c6 */ /* 0x000e760000000000 */
[----:B-1----:R1:W2:Y:S01]  /*0320*/  SYNCS.EXCH.64 URZ, [UR6+0x4d050], UR8 ;  /* 0x04d05008063f75b2 */ /* 0x0022a20008000100 */
[----:B------:R1:W3:Y:S01]  /*0330*/  SYNCS.EXCH.64 URZ, [UR6+0x4d060], UR10 ;  /* 0x04d0600a063f75b2 */ /* 0x0002e20008000100 */
[----:B------:R1:W4:Y:S01]  /*0340*/  SYNCS.EXCH.64 URZ, [UR6+0x4d058], UR8 ;  /* 0x04d05808063f75b2 */ /* 0x0003220008000100 */
[----:B------:R1:W1:Y:S01]  /*0350*/  SYNCS.EXCH.64 URZ, [UR6+0x4d068], UR10 ;  /* 0x04d0680a063f75b2 */ /* 0x0002620008000100 */
[----:B------:R-:W-:Y:S01]  /*0360*/  NOP ;  /* 0x0000000000007918 */ /* 0x000fe20000000000 */
.L_x_2:
[----:B------:R-:W5:Y:S01]  /*0370*/  SHFL.IDX PT, R3, R2, RZ, 0x1f ;  /* 0x00001fff02037589 */ /* 0x000f6200000e0000 */
[----:B------:R-:W-:Y:S01]  /*0380*/  NOP ;  /* 0x0000000000007918 */ /* 0x000fe20000000000 */
[----:B-----5:R-:W-:-:S13]  /*0390*/  ISETP.NE.AND P0, PT, R3, RZ, PT ;  /* 0x000000ff0300720c */ /* 0x020fda0003f05270 */
[----:B------:R-:W-:Y:S05]  /*03a0*/  @P0 BRA `(.L_x_3) ;  /* 0x0000000000600947 */ /* 0x000fea0003800000 */
[----:B-1----:R-:W1:Y:S01]  /*03b0*/  S2UR UR8, SR_CgaCtaId ;  /* 0x00000000000879c3 */ /* 0x002e620000008800 */
[----:B------:R-:W-:Y:S01]  /*03c0*/  UMOV UR6, 0x400 ;  /* 0x0000040000067882 */ /* 0x000fe20000000000 */
[----:B------:R-:W-:Y:S01]  /*03d0*/  UMOV UR10, 0x1 ;  /* 0x00000001000a7882 */ /* 0x000fe20000000000 */
[----:B------:R-:W-:Y:S01]  /*03e0*/  UMOV UR9, 0x100 ;  /* 0x0000010000097882 */ /* 0x000fe20000000000 */
[----:B------:R-:W-:-:S04]  /*03f0*/  UIADD3 UR10, -UR10, 0x100000, URZ ;  /* 0x001000000a0a7890 */ /* 0x000fc8000fffe13f */
[----:B------:R-:W-:Y:S02]  /*0400*/  USHF.L.U32 UR11, UR10, 0xb, URZ ;  /* 0x0000000b0a0b7899 */ /* 0x000fe4000800063f */
[----:B------:R-:W-:Y:S01]  /*0410*/  USHF.L.U32 UR10, UR10, 0x1, URZ ;  /* 0x000000010a0a7899 */ /* 0x000fe2000800063f */
[----:B------:R-:W-:Y:S01]  /*0420*/  ELECT P0, URZ, PT ;  /* 0x00000000003f782f */ /* 0x000fe20003800000 */
[----:B-1----:R-:W-:Y:S02]  /*0430*/  ULEA UR6, UR8, UR6, 0x18 ;  /* 0x0000000608067291 */ /* 0x002fe4000f8ec03f */
[----:B------:R-:W-:-:S04]  /*0440*/  UIADD3 UR8, -UR9, 0x100000, URZ ;  /* 0x0010000009087890 */ /* 0x000fc8000fffe13f */
[----:B------:R-:W-:Y:S02]  /*0450*/  USHF.L.U32 UR9, UR8, 0xb, URZ ;  /* 0x0000000b08097899 */ /* 0x000fe4000800063f */
[----:B------:R-:W-:Y:S01]  /*0460*/  USHF.L.U32 UR8, UR8, 0x1, URZ ;  /* 0x0000000108087899 */ /* 0x000fe2000800063f */
[----:B------:R-:W1:Y:S03]  /*0470*/  FENCE.VIEW.ASYNC.S ;  /* 0x00000000000073c6 */ /* 0x000e660000000000 */
[----:B-1----:R1:W1:Y:S08]  /*0480*/  SYNCS.EXCH.64 URZ, [UR6+0x4d000], UR10 ;  /* 0x04d0000a063f75b2 */ /* 0x0022700008000100 */
[----:B------:R1:W1:Y:S01]  /*0490*/  SYNCS.EXCH.64 URZ, [UR6+0x4d028], UR8 ;  /* 0x04d02808063f75b2 */ /* 0x0002620008000100 */
        /* <DEDUP_REMOVED lines=8> */
[----:B------:R-:W-:Y:S01]  /*0520*/  NOP ;  /* 0x0000000000007918 */ /* 0x000fe20000000000 */
.L_x_3:
        /* <DEDUP_REMOVED lines=21> */
[----:B------:R-:W-:Y:S01]  /*0680*/  NOP ;  /* 0x0000000000007918 */ /* 0x000fe20000000000 */
.L_x_4:
[----:B------:R-:W5:Y:S01]  /*0690*/  SHFL.IDX PT, R3, R2, RZ, 0x1f ;  /* 0x00001fff02037589 */ /* 0x000f6200000e0000 */
[----:B------:R-:W-:Y:S01]  /*06a0*/  ELECT P0, URZ, PT ;  /* 0x00000000003f782f */ /* 0x000fe20003800000 */
[----:B------:R-:W-:Y:S01]  /*06b0*/  NOP ;  /* 0x0000000000007918 */ /* 0x000fe20000000000 */
[----:B-1----:R-:W-:Y:S02]  /*06c0*/  UMOV UR8, 0x80 ;  /* 0x0000008000087882 */ /* 0x002fe40000000000 */
[C---:B-----5:R-:W-:Y:S02]  /*06d0*/  ISETP.NE.OR P0, PT, R3.reuse, RZ, !P0 ;  /* 0x000000ff0300720c */ /* 0x060fe40004705670 */
[----:B------:R-:W-:-:S11]  /*06e0*/  ISETP.NE.AND P2, PT, R3, RZ, PT ;  /* 0x000000ff0300720c */ /* 0x000fd60003f45270 */
[----:B------:R-:W-:Y:S01]  /*06f0*/  VOTEU.ALL UP0, P0 ;  /* 0x00000000003f7886 */ /* 0x000fe20000000000 */
[----:B------:R-:W-:Y:S01]  /*0700*/  VOTEU.ALL UP2, P0 ;  /* 0x00000000003f7886 */ /* 0x000fe20000040000 */
[----:B------:R-:W-:Y:S01]  /*0710*/  VOTEU.ALL UP3, P0 ;  /* 0x00000000003f7886 */ /* 0x000fe20000060000 */
[----:B------:R-:W-:Y:S02]  /*0720*/  VOTEU.ALL UP4, P0 ;  /* 0x00000000003f7886 */ /* 0x000fe40000080000 */
[----:B------:R-:W1:Y:S01]  /*0730*/  @!UP0 S2UR UR10, SR_CgaCtaId ;  /* 0x00000000000a89c3 */ /* 0x000e620000008800 */
[----:B------:R-:W-:Y:S01]  /*0740*/  @!UP0 UMOV UR6, 0x400 ;  /* 0x0000040000068882 */ /* 0x000fe20000000000 */
[----:B------:R-:W-:-:S04]  /*0750*/  @!UP0 UIADD3 UR8, -UR8, 0x100000, URZ ;  /* 0x0010000008088890 */ /* 0x000fc8000fffe13f */
[----:B------:R-:W-:Y:S02]  /*0760*/  @!UP0 USHF.L.U32 UR9, UR8, 0xb, URZ ;  /* 0x0000000b08098899 */ /* 0x000fe4000800063f */
[----:B------:R-:W-:Y:S02]  /*0770*/  @!UP0 USHF.L.U32 UR8, UR8, 0x1, URZ ;  /* 0x0000000108088899 */ /* 0x000fe4000800063f */
[----:B-1----:R-:W-:Y:S01]  /*0780*/  @!UP0 ULEA UR6, UR10, UR6, 0x18 ;  /* 0x000000060a068291 */ /* 0x002fe2000f8ec03f */
[----:B------:R-:W-:Y:S01]  /*0790*/  VOTEU.ALL UP0, P0 ;  /* 0x00000000003f7886 */ /* 0x000fe20000000000 */
[----:B------:R-:W1:Y:S10]  /*07a0*/  FENCE.VIEW.ASYNC.S ;  /* 0x00000000000073c6 */ /* 0x000e740000000000 */
[----:B-1----:R1:W1:Y:S01]  /*07b0*/  @!UP0 SYNCS.EXCH.64 URZ, [UR6+0x4d090], UR8 ;  /* 0x04d09008063f85b2 */ /* 0x0022620008000100 */
[----:B------:R1:W1:Y:S01]  /*07c0*/  @!UP2 SYNCS.EXCH.64 URZ, [UR6+0x4d098], UR8 ;  /* 0x04d09808063fa5b2 */ /* 0x0002620008000100 */
[----:B------:R1:W1:Y:S01]  /*07d0*/  @!UP3 SYNCS.EXCH.64 URZ, [UR6+0x4d0a0], UR8 ;  /* 0x04d0a008063fb5b2 */ /* 0x0002620008000100 */
[----:B------:R1:W1:Y:S01]  /*07e0*/  @!UP4 SYNCS.EXCH.64 URZ, [UR6+0x4d0a8], UR8 ;  /* 0x04d0a808063fc5b2 */ /* 0x0002620008000100 */
[----:B------:R-:W-:Y:S01]  /*07f0*/  NOP ;  /* 0x0000000000007918 */ /* 0x000fe20000000000 */
[----:B------:R-:W-:Y:S05]  /*0800*/  @P2 BRA `(.L_x_5) ;  /* 0x0000000000582947 */ /* 0x000fea0003800000 */
[----:B-1----:R-:W1:Y:S01]  /*0810*/  S2UR UR8, SR_CgaCtaId ;  /* 0x00000000000879c3 */ /* 0x002e620000008800 */
        /* <DEDUP_REMOVED lines=12> */
[----:B-1----:R1:W1:Y:S01]  /*08e0*/  SYNCS.EXCH.64 URZ, [UR6+0x4d0c0], UR8 ;  /* 0x04d0c008063f75b2 */ /* 0x0022620008000100 */
        /* <DEDUP_REMOVED lines=8> */
.L_x_5:
[----:B------:R-:W-:Y:S01]  /*0970*/  ISETP.NE.AND P0, PT, RZ, UR38, PT ;  /* 0x00000026ff007c0c */ /* 0x000fe2000bf05270 */
[----:B------:R-:W-:Y:S01]  /*0980*/  NOP ;  /* 0x0000000000007918 */ /* 0x000fe20000000000 */
[----:B------:R-:W-:Y:S01]  /*0990*/  MOV R2, UR4 ;  /* 0x0000000400027c02 */ /* 0x000fe20008000f00 */
[----:B-1234-:R-:W-:Y:S03]  /*09a0*/  BAR.SYNC.DEFER_BLOCKING 0x0 ;  /* 0x0000000000007b1d */ /* 0x01efe60000010000 */
[----:B------:R-:W-:-:S07]  /*09b0*/  ISETP.EQ.AND P2, PT, R2, 0x1, P1 ;  /* 0x000000010200780c */ /* 0x000fce0000f42270 */
[----:B------:R-:W-:Y:S06]  /*09c0*/  @!P0 BRA `(.L_x_6) ;  /* 0x0000018800c08947 */ /* 0x000fec0003800000 */
[----:B------:R-:W-:-:S06]  /*09d0*/  UISETP.GT.U32.AND UP0, UPT, UR7, 0x3, UPT ;  /* 0x000000030700788c */ /* 0x000fcc000bf04070 */
[----:B------:R-:W-:-:S13]  /*09e0*/  PLOP3.LUT P0, PT, PT, PT, UP0, 0x80, 0x0 ;  /* 0x000000000000781c */ /* 0x000fda0003f0f008 */
[----:B------:R-:W-:Y:S05]  /*09f0*/  @P0 EXIT ;  /* 0x000000000000094d */ /* 0x000fea0003800000 */
.L_x_7:
[----:B------:R-:W-:-:S08]  /*0a00*/  NOP ;  /* 0x0000000000007918 */ /* 0x000fd00000000000 */
[----:B------:R-:W1:Y:S02]  /*0a10*/  USETMAXREG.TRY_ALLOC.CTAPOOL UP0, 0xf0 ;  /* 0x000000f0000079c8 */ /* 0x000e640008000600 */
[----:B-1----:R-:W-:-:S13]  /*0a20*/  PLOP3.LUT P0, PT, PT, PT, UP0, 0x80, 0x0 ;  /* 0x000000000000781c */ /* 0x002fda0003f0f008 */
[----:B------:R-:W-:Y:S05]  /*0a30*/  @!P0 BRA `(.L_x_7) ;  /* 0xfffffffc00f08947 */ /* 0x000fea000383ffff */
[----:B------:R-:W-:Y:S01]  /*0a40*/  UISETP.NE.AND UP0, UPT, UR38, 0x1, UPT ;  /* 0x000000012600788c */ /* 0x000fe2000bf05270 */
[----:B------:R-:W1:Y:S01]  /*0a50*/  S2UR UR8, SR_CTAID.X ;  /* 0x00000000000879c3 */ /* 0x000e620000002500 */
[----:B------:R-:W-:Y:S01]  /*0a60*/  UMOV UR4, URZ ;  /* 0x0000003f00047c82 */ /* 0x000fe20008000000 */
[----:B------:R-:W-:-:S03]  /*0a70*/  UMOV UR6, URZ ;  /* 0x0000003f00067c82 */ /* 0x000fc60008000000 */
[----:B------:R-:W-:-:S13]  /*0a80*/  PLOP3.LUT P0, PT, PT, PT, UP0, 0x80, 0x0 ;  /* 0x000000000000781c */ /* 0x000fda0003f0f008 */
[----:B------:R-:W-:Y:S05]  /*0a90*/  @!P0 BRA `(.L_x_8) ;  /* 0x00000000003c8947 */ /* 0x000fea0003800000 */
[----:B------:R-:W-:Y:S01]  /*0aa0*/  UISETP.NE.AND UP0, UPT, UR38, 0x2, UPT ;  /* 0x000000022600788c */ /* 0x000fe2000bf05270 */
[----:B------:R-:W-:-:S05]  /*0ab0*/  UMOV UR6, 0x1 ;  /* 0x0000000100067882 */ /* 0x000fca0000000000 */
[----:B------:R-:W-:-:S13]  /*0ac0*/  PLOP3.LUT P1, PT, PT, PT, UP0, 0x80, 0x0 ;  /* 0x000000000000781c */ /* 0x000fda0003f2f008 */
[----:B------:R-:W-:Y:S05]  /*0ad0*/  @!P1 BRA `(.L_x_8) ;  /* 0x00000000002c9947 */ /* 0x000fea0003800000 */
[----:B------:R-:W-:-:S06]  /*0ae0*/  UISETP.NE.AND UP0, UPT, UR38, 0x3, UPT ;  /* 0x000000032600788c */ /* 0x000fcc000bf05270 */
[----:B------:R-:W-:-:S13]  /*0af0*/  PLOP3.LUT P1, PT, PT, PT, UP0, 0x80, 0x0 ;  /* 0x000000000000781c */ /* 0x000fda0003f2f008 */
[----:B------:R-:W-:Y:S05]  /*0b00*/  @!P1 BRA `(.L_x_9) ;  /* 0x0000000000189947 */ /* 0x000fea0003800000 */
[----:B------:R-:W-:-:S11]  /*0b10*/  UISETP.NE.AND UP0, UPT, UR38, 0x4, UPT ;  /* 0x000000042600788c */ /* 0x000fd6000bf05270 */
[----:B------:R-:W-:Y:S01]  /*0b20*/  @!UP0 UMOV UR4, 0x1 ;  /* 0x0000000100048882 */ /* 0x000fe20000000000 */
[----:B------:R-:W-:Y:S01]  /*0b30*/  @!UP0 UMOV UR6, 0x1 ;  /* 0x0000000100068882 */ /* 0x000fe20000000000 */
[----:B------:R-:W-:Y:S01]  /*0b40*/  @UP0 UMOV UR4, URZ ;  /* 0x0000003f00040c82 */ /* 0x000fe20008000000 */
[----:B------:R-:W-:Y:S01]  /*0b50*/  @UP0 UMOV UR6, URZ ;  /* 0x0000003f00060c82 */ /* 0x000fe20008000000 */
[----:B------:R-:W-:Y:S05]  /*0b60*/  BRA `(.L_x_8) ;  /* 0x0000000000087947 */ /* 0x000fea0003800000 */
.L_x_9:
[----:B------:R-:W-:Y:S01]  /*0b70*/  UMOV UR4, 0x1 ;  /* 0x0000000100047882 */ /* 0x000fe20000000000 */
[----:B------:R-:W-:-:S05]  /*0b80*/  UMOV UR6, URZ ;  /* 0x0000003f00067c82 */ /* 0x000fca0008000000 */
.L_x_8:
[----:B------:R-:W-:Y:S05]  /*0b90*/  @!P0 BRA `(.L_x_10) ;  /* 0x0000000000408947 */ /* 0x000fea0003800000 */
[----:B------:R-:W-:-:S06]  /*0ba0*/  UISETP.NE.AND UP0, UPT, UR38, 0x2, UPT ;  /* 0x000000022600788c */ /* 0x000fcc000bf05270 */
[----:B------:R-:W-:-:S13]  /*0bb0*/  PLOP3.LUT P0, PT, PT, PT, UP0, 0x80, 0x0 ;  /* 0x000000000000781c */ /* 0x000fda0003f0f008 */
[----:B------:R-:W-:Y:S05]  /*0bc0*/  @!P0 BRA `(.L_x_11) ;  /* 0x00000000002c8947 */ /* 0x000fea0003800000 */
[----:B------:R-:W-:-:S06]  /*0bd0*/  UISETP.NE.AND UP0, UPT, UR38, 0x3, UPT ;  /* 0x000000032600788c */ /* 0x000fcc000bf05270 */
[----:B------:R-:W-:-:S13]  /*0be0*/  PLOP3.LUT P0, PT, PT, PT, UP0, 0x80, 0x0 ;  /* 0x000000000000781c */ /* 0x000fda0003f0f008 */
[----:B------:R-:W-:Y:S05]  /*0bf0*/  @!P0 BRA `(.L_x_12) ;  /* 0x0000000000188947 */ /* 0x000fea0003800000 */
[----:B------:R-:W-:Y:S01]  /*0c00*/  UISETP.NE.AND UP0, UPT, UR38, 0x4, UPT ;  /* 0x000000042600788c */ /* 0x000fe2000bf05270 */
[----:B-1----:R-:W-:-:S05]  /*0c10*/  UMOV UR37, UR8 ;  /* 0x0000000800257c82 */ /* 0x002fca0008000000 */
[----:B------:R-:W-:-:S13]  /*0c20*/  PLOP3.LUT P0, PT, PT, PT, UP0, 0x80, 0x0 ;  /* 0x000000000000781c */ /* 0x000fda0003f0f008 */
[----:B------:R-:W-:Y:S05]  /*0c30*/  @P0 BRA `(.L_x_13) ;  /* 0x00000000001c0947 */ /* 0x000fea0003800000 */
[----:B------:R-:W-:Y:S01]  /*0c40*/  ULEA UR37, UR8, 0x3, 0x1 ;  /* 0x0000000308257891 */ /* 0x000fe2000f8e083f */
[----:B------:R-:W-:Y:S11]  /*0c50*/  BRA `(.L_x_13) ;  /* 0x0000000000147947 */ /* 0x000ff60003800000 */
.L_x_12:
[----:B-1----:R-:W-:Y:S01]  /*0c60*/  ULEA UR37, UR8, 0x2, 0x1 ;  /* 0x0000000208257891 */ /* 0x002fe2000f8e083f */
[----:B------:R-:W-:Y:S11]  /*0c70*/  BRA `(.L_x_13) ;  /* 0x00000000000c7947 */ /* 0x000ff60003800000 */
.L_x_11:
[----:B-1----:R-:W-:Y:S01]  /*0c80*/  ULEA UR37, UR8, 0x1, 0x1 ;  /* 0x0000000108257891 */ /* 0x002fe2000f8e083f */
[----:B------:R-:W-:Y:S11]  /*0c90*/  BRA `(.L_x_13) ;  /* 0x0000000000047947 */ /* 0x000ff60003800000 */
.L_x_10:
[----:B-1----:R-:W-:-:S12]  /*0ca0*/  USHF.L.U32 UR37, UR8, 0x1, URZ ;  /* 0x0000000108257899 */ /* 0x002fd8000800063f */
.L_x_13:
[----:B------:R-:W1:Y:S01]  /*0cb0*/  LDC R2, c[0x0][0x28c] ;  /* 0x0000a300ff027b82 */ /* 0x000e620000000800 */
[----:B------:R-:W-:Y:S01]  /*0cc0*/  ULOP3.LUT UR9, UR5, 0x1, URZ, 0xfc, !UPT ;  /* 0x0000000105097892 */ /* 0x000fe2000f8efc3f */
[----:B------:R-:W-:Y:S01]  /*0cd0*/  SHF.R.S32.HI R3, RZ, 0x1f, R0 ;  /* 0x0000001fff037819 */ /* 0x000fe20000011400 */
[----:B------:R-:W-:Y:S02]  /*0ce0*/  ULEA UR8, UR8, 0x17f, 0x7 ;  /* 0x0000017f08087891 */ /* 0x000fe4000f8e383f */
[----:B------:R-:W-:Y:S01]  /*0cf0*/  UISETP.NE.AND UP0, UPT, UR9, 0x3, UPT ;  /* 0x000000030900788c */ /* 0x000fe2000bf05270 */
[----:B------:R-:W-:Y:S01]  /*0d00*/  LEA.HI R3, R3, R0, RZ, 0x7 ;  /* 0x0000000003037211 */ /* 0x000fe200078f38ff */
[----:B------:R-:W-:-:S03]  /*0d10*/  USHF.R.U32.HI UR8, URZ, 0x8, UR8 ;  /* 0x000000083f087899 */ /* 0x000fc60008011608 */
[----:B------:R-:W-:Y:S02]  /*0d20*/  LOP3.LUT R3, R3, 0xffffff80, RZ, 0xc0, !PT ;  /* 0xffffff8003037812 */ /* 0x000fe400078ec0ff */
[----:B------:R-:W-:Y:S02]  /*0d30*/  PLOP3.LUT P0, PT, PT, PT, UP0, 0x80, 0x0 ;  /* 0x000000000000781c */ /* 0x000fe40003f0f008 */
[----:B------:R-:W-:Y:S02]  /*0d40*/  IADD3 R3, -R3, R0, RZ ;  /* 0x0000000003037210 */ /* 0x000fe40007ffe1ff */
[----:B-1----:R-:W-:-:S04]  /*0d50*/  IADD3 R2, R2, 0xff, RZ ;  /* 0x000000ff02027810 */ /* 0x002fc80007ffe0ff */
[----:B------:R-:W-:-:S04]  /*0d60*/  SHF.R.S32.HI R5, RZ, 0x1f, R2 ;  /* 0x0000001fff057819 */ /* 0x000fc80000011402 */
[----:B------:R-:W-:-:S04]  /*0d70*/  LEA.HI R5, R5, R2, RZ, 0x8 ;  /* 0x0000000205057211 */ /* 0x000fc800078f40ff */
[----:B------:R-:W-:-:S04]  /*0d80*/  SHF.R.S32.HI R5, RZ, 0x8, R5 ;  /* 0x00000008ff057819 */ /* 0x000fc80000011405 */
[----:B------:R-:W-:Y:S01]  /*0d90*/  VIMNMX R8, R5, UR8, PT ;  /* 0x0000000805087c48 */ /* 0x000fe2000bfe0100 */
[----:B------:R-:W-:Y:S06]  /*0da0*/  @!P0 BRA `(.L_x_14) ;  /* 0x0000000000048947 */ /* 0x000fec0003800000 */
[----:B------:R-:W-:Y:S01]  /*0db0*/  BPT.TRAP 0x1 ;  /* 0x000000040000795c */ /* 0x000fe20000300000 */
.L_x_14:
[----:B------:R-:W1:Y:S01]  /*0dc0*/  S2UR UR8, SR_CgaCtaId ;  /* 0x00000000000879c3 */ /* 0x000e620000008800 */
[----:B------:R-:W-:Y:S01]  /*0dd0*/  UMOV UR36, 0x400 ;  /* 0x0000040000247882 */ /* 0x000fe20000000000 */
[----:B------:R-:W-:Y:S02]  /*0de0*/  MOV R6, UR4 ;  /* 0x0000000400067c02 */ /* 0x000fe40008000f00 */
[----:B------:R-:W-:Y:S02]  /*0df0*/  SHF.R.S32.HI R0, RZ, 0x1f, R3 ;  /* 0x0000001fff007819 */ /* 0x000fe40000011403 */
[----:B------:R-:W-:Y:S02]  /*0e00*/  SHF.L.U32 R6, R6, 0x1f, RZ ;  /* 0x0000001f06067819 */ /* 0x000fe400000006ff */
[CC--:B------:R-:W-:Y:S02]  /*0e10*/  LEA.HI R2, R0.reuse, R3.reuse, RZ, 0x2 ;  /* 0x0000000300027211 */ /* 0x0c0fe400078f10ff */
[----:B------:R-:W-:-:S02]  /*0e20*/  LEA.HI R0, R0, R3, RZ, 0x5 ;  /* 0x0000000300007211 */ /* 0x000fc400078f28ff */
[--C-:B------:R-:W-:Y:S02]  /*0e30*/  SHF.R.S32.HI R4, RZ, 0x2, R2.reuse ;  /* 0x00000002ff047819 */ /* 0x100fe40000011402 */
[----:B------:R-:W-:Y:S02]  /*0e40*/  SHF.R.S32.HI R5, RZ, 0x1f, R2 ;  /* 0x0000001fff057819 */ /* 0x000fe40000011402 */
[----:B------:R-:W-:Y:S02]  /*0e50*/  LOP3.LUT R2, R2, 0x7ffffffc, RZ, 0xc0, !PT ;  /* 0x7ffffffc02027812 */ /* 0x000fe400078ec0ff */
[----:B------:R-:W-:Y:S02]  /*0e60*/  LEA.HI R5, R5, R4, RZ, 0x3 ;  /* 0x0000000405057211 */ /* 0x000fe400078f18ff */
[----:B------:R-:W-:Y:S02]  /*0e70*/  SHF.R.S32.HI R0, RZ, 0x5, R0 ;  /* 0x00000005ff007819 */ /* 0x000fe40000011400 */
[----:B------:R-:W-:Y:S01]  /*0e80*/  LOP3.LUT R5, R5, 0xfffffff8, RZ, 0xc0, !PT ;  /* 0xfffffff805057812 */ /* 0x000fe200078ec0ff */
[----:B-1----:R-:W-:Y:S01]  /*0e90*/  ULEA UR36, UR8, UR36, 0x18 ;  /* 0x0000002408247291 */ /* 0x002fe2000f8ec03f */
[----:B------:R-:W-:-:S03]  /*0ea0*/  IADD3 R3, R3, -R2, RZ ;  /* 0x8000000203037210 */ /* 0x000fc60007ffe0ff */
[----:B------:R-:W-:Y:S01]  /*0eb0*/  IMAD.IADD R5, R4, 0x1, -R5 ;  /* 0x0000000104057824 */ /* 0x000fe200078e0a05 */
[----:B------:R-:W-:Y:S01]  /*0ec0*/  ULEA UR8, UR6, UR36, 0x3 ;  /* 0x0000002406087291 */ /* 0x000fe2000f8e183f */
[----:B------:R-:W-:-:S03]  /*0ed0*/  MOV R7, UR37 ;  /* 0x0000002500077c02 */ /* 0x000fc60008000f00 */
[----:B------:R-:W-:-:S05]  /*0ee0*/  LEA R0, R0, R5, 0x4 ;  /* 0x0000000500007211 */ /* 0x000fca00078e20ff */
[----:B------:R-:W1:Y:S02]  /*0ef0*/  SYNCS.PHASECHK.TRANS64.TRYWAIT P1, [UR8+0x4d050], R6 ;  /* 0x04d05006ff0075a7 */ /* 0x000e640008020148 */
[----:B-1----:R-:W-:Y:S05]  /*0f00*/  @!P1 BRA `(.L_x_15) ;  /* 0x000001a400189947 */ /* 0x002fea0003800000 */
.L_x_111:
[----:B------:R-:W-:Y:S01]  /*0f10*/  SHF.L.U32 R3, R3, 0x1, RZ ;  /* 0x0000000103037819 */ /* 0x000fe200000006ff */
[----:B------:R-:W-:Y:S01]  /*0f20*/  IMAD R0, R7, 0x40, R0 ;  /* 0x0000004007007824 */ /* 0x000fe200078e0200 */
[----:B------:R-:W-:Y:S06]  /*0f30*/  @!P0 BRA `(.L_x_16) ;  /* 0x0000000000048947 */ /* 0x000fec0003800000 */
[----:B------:R-:W-:Y:S01]  /*0f40*/  BPT.TRAP 0x1 ;  /* 0x000000040000795c */ /* 0x000fe20000300000 */
.L_x_16:
[----:B------:R-:W-:Y:S01]  /*0f50*/  SHF.L.U32 R4, RZ, 0x1f, RZ ;  /* 0x0000001fff047819 */ /* 0x000fe200000006ff */
[----:B------:R-:W-:Y:S01]  /*0f60*/  UIADD3 UR39, UR36, 0x4d090, URZ ;  /* 0x0004d09024277890 */ /* 0x000fe2000fffe03f */
[----:B------:R-:W-:Y:S02]  /*0f70*/  ISETP.NE.AND P2, PT, RZ, UR7, PT ;  /* 0x00000007ff007c0c */ /* 0x000fe4000bf45270 */
[----:B------:R-:W2:Y:S02]  /*0f80*/  SYNCS.PHASECHK.TRANS64.TRYWAIT P1, [UR36+0x4d000], R4 ;  /* 0x04d00004ff0075a7 */ /* 0x000ea40008020164 */
[----:B--2---:R-:W-:Y:S09]  /*0f90*/  @!P1 BRA `(.L_x_17) ;  /* 0x000001a4000c9947 */ /* 0x004ff20003800000 */
.L_x_112:
[----:B------:R-:W-:Y:S01]  /*0fa0*/  ULEA UR4, UR38, UR39, 0x3 ;  /* 0x0000002726047291 */ /* 0x000fe2000f8e183f */
[----:B------:R-:W-:-:S04]  /*0fb0*/  SEL R2, RZ, 0x1, P2 ;  /* 0x00000001ff027807 */ /* 0x000fc80001000000 */
[----:B------:R-:W-:-:S04]  /*0fc0*/  SHF.L.U32 R2, R2, 0x1f, RZ ;  /* 0x0000001f02027819 */ /* 0x000fc800000006ff */
[----:B------:R-:W2:Y:S02]  /*0fd0*/  SYNCS.PHASECHK.TRANS64.TRYWAIT P1, [UR4+-0x8], R2 ;  /* 0xfffff802ff0075a7 */ /* 0x000ea40008020144 */
[----:B--2---:R-:W-:Y:S05]  /*0fe0*/  @!P1 BRA `(.L_x_18) ;  /* 0x000001a400109947 */ /* 0x004fea0003800000 */
.L_x_113:
[----:B------:R-:W-:Y:S01]  /*0ff0*/  USHF.R.U32.HI UR4, URZ, 0x4, UR36 ;  /* 0x000000043f047899 */ /* 0x000fe20008011624 */
[----:B------:R-:W-:Y:S01]  /*1000*/  WARPGROUP.ARRIVE ;  /* 0x00000000000079c5 */ /* 0x000fe20000000000 */
[----:B------:R-:W-:Y:S01]  /*1010*/  UIADD3 UR8, UR36, 0x7000, URZ ;  /* 0x0000700024087890 */ /* 0x000fe2000fffe03f */
[C---:B------:R-:W-:Y:S01]  /*1020*/  IADD3 R7, R3.reuse, 0x9, RZ ;  /* 0x0000000903077810 */ /* 0x040fe20007ffe0ff */
[----:B------:R-:W-:Y:S01]  /*1030*/  ULOP3.LUT UR4, UR4, 0x3fff, URZ, 0xc0, !UPT ;  /* 0x00003fff04047892 */ /* 0x000fe2000f8ec03f */
[C---:B-1----:R-:W-:Y:S01]  /*1040*/  IADD3 R5, R3.reuse, 0x8, RZ ;  /* 0x0000000803057810 */ /* 0x042fe20007ffe0ff */
[----:B------:R-:W-:Y:S01]  /*1050*/  USHF.R.U32.HI UR8, URZ, 0x4, UR8 ;  /* 0x000000043f087899 */ /* 0x000fe20008011608 */
[C---:B------:R-:W-:Y:S01]  /*1060*/  ISETP.GE.AND P6, PT, R0.reuse, R7, PT ;  /* 0x000000070000720c */ /* 0x040fe20003fc6270 */
[----:B------:R-:W-:Y:S01]  /*1070*/  ULOP3.LUT UR32, UR4, 0x10000, URZ, 0xfc, !UPT ;  /* 0x0001000004207892 */ /* 0x000fe2000f8efc3f */
[C---:B------:R-:W-:Y:S01]  /*1080*/  ISETP.GT.AND P1, PT, R0.reuse, R3, PT ;  /* 0x000000030000720c */ /* 0x040fe20003f24270 */
[----:B------:R-:W-:Y:S01]  /*1090*/  ULOP3.LUT UR4, UR8, 0x3fff, URZ, 0xc0, !UPT ;  /* 0x00003fff08047892 */ /* 0x000fe2000f8ec03f */
[C---:B------:R-:W-:Y:S01]  /*10a0*/  IADD3 R7, R3.reuse, 0x19, RZ ;  /* 0x0000001903077810 */ /* 0x040fe20007ffe0ff */
[----:B------:R-:W-:Y:S01]  /*10b0*/  UIMAD UR32, UR6, 0x380, UR32 ;  /* 0x00000380062078a4 */ /* 0x000fe2000f8e0220 */
[C---:B------:R-:W-:Y:S01]  /*10c0*/  ISETP.GE.AND P4, PT, R0.reuse, R5, PT ;  /* 0x000000050000720c */ /* 0x040fe20003f86270 */
[----:B------:R-:W-:Y:S01]  /*10d0*/  ULOP3.LUT UR6, UR4, 0x10000, URZ, 0xfc, !UPT ;  /* 0x0001000004067892 */ /* 0x000fe2000f8efc3f */
[C---:B------:R-:W-:Y:S01]  /*10e0*/  ISETP.GE.AND P2, PT, R0.reuse, R3, PT ;  /* 0x000000030000720c */ /* 0x040fe20003f46270 */
[----:B------:R-:W-:Y:S01]  /*10f0*/  UMOV UR9, 0xc0000010 ;  /* 0xc000001000097882 */ /* 0x000fe20000000000 */
[----:B------:R-:W-:Y:S01]  /*1100*/  UMOV UR11, 0xc0000010 ;  /* 0xc0000010000b7882 */ /* 0x000fe20000000000 */
[----:B------:R-:W-:Y:S01]  /*1110*/  UIADD3 UR12, UR32, 0x80, URZ ;  /* 0x00000080200c7890 */ /* 0x000fe2000fffe03f */
[C---:B------:R-:W-:Y:S01]  /*1120*/  VIADD R5, R3.reuse, 0x18 ;  /* 0x0000001803057836 */ /* 0x040fe20000000000 */
[----:B------:R-:W-:Y:S01]  /*1130*/  UMOV UR8, UR32 ;  /* 0x0000002000087c82 */ /* 0x000fe20008000000 */
[----:B------:R-:W-:Y:S01]  /*1140*/  UMOV UR10, UR6 ;  /* 0x00000006000a7c82 */ /* 0x000fe20008000000 */
[----:B------:R-:W-:Y:S01]  /*1150*/  UIADD3 UR14, UR6, 0x200, URZ ;  /* 0x00000200060e7890 */ /* 0x000fe2000fffe03f */
[----:B------:R-:W-:Y:S01]  /*1160*/  HGMMA.64x256x16.F32.BF16 R24, gdesc[UR8], RZ, !UPT, gsb0 ;  /* 0x03e00000081879f0 */ /* 0x000fe2000c0018ff */
[----:B------:R-:W-:Y:S01]  /*1170*/  UMOV UR13, 0xc0000010 ;  /* 0xc0000010000d7882 */ /* 0x000fe20000000000 */
[----:B------:R-:W-:Y:S01]  /*1180*/  UMOV UR15, 0xc0000010 ;  /* 0xc0000010000f7882 */ /* 0x000fe20000000000 */
[----:B------:R-:W-:Y:S01]  /*1190*/  UIADD3 UR16, UR32, 0x100, URZ ;  /* 0x0000010020107890 */ /* 0x000fe2000fffe03f */
[C---:B------:R-:W-:Y:S01]  /*11a0*/  IADD3 R11, R3.reuse, 0x11, RZ ;  /* 0x00000011030b7810 */ /* 0x040fe20007ffe0ff */
[----:B------:R-:W-:Y:S01]  /*11b0*/  UIADD3 UR18, UR6, 0x400, URZ ;  /* 0x0000040006127890 */ /* 0x000fe2000fffe03f */
[----:B------:R-:W-:Y:S01]  /*11c0*/  IADD3 R9, R3, 0x10, RZ ;  /* 0x0000001003097810 */ /* 0x000fe20007ffe0ff */
[----:B------:R-:W-:Y:S01]  /*11d0*/  UMOV UR17, 0xc0000010 ;  /* 0xc000001000117882 */ /* 0x000fe20000000000 */
[----:B------:R-:W-:Y:S01]  /*11e0*/  UMOV UR19, 0xc0000010 ;  /* 0xc000001000137882 */ /* 0x000fe20000000000 */
[----:B------:R-:W-:Y:S01]  /*11f0*/  UIADD3 UR20, UR32, 0x180, URZ ;  /* 0x0000018020147890 */ /* 0x000fe2000fffe03f */
[C---:B------:R-:W-:Y:S01]  /*1200*/  ISETP.GE.AND P3, PT, R0.reuse, R11, PT ;  /* 0x0000000b0000720c */ /* 0x040fe20003f66270 */
[----:B------:R-:W-:Y:S01]  /*1210*/  UIADD3 UR22, UR6, 0x600, URZ ;  /* 0x0000060006167890 */ /* 0x000fe2000fffe03f */
[C---:B------:R-:W-:Y:S01]  /*1220*/  ISETP.GE.AND P5, PT, R0.reuse, R9, PT ;  /* 0x000000090000720c */ /* 0x040fe20003fa6270 */
[----:B------:R-:W-:Y:S01]  /*1230*/  UMOV UR21, 0xc0000010 ;  /* 0xc000001000157882 */ /* 0x000fe20000000000 */
[----:B------:R-:W-:Y:S01]  /*1240*/  UMOV UR23, 0xc0000010 ;  /* 0xc000001000177882 */ /* 0x000fe20000000000 */
[----:B------:R-:W-:Y:S01]  /*1250*/  UIADD3 UR24, UR32, 0x200, URZ ;  /* 0x0000020020187890 */ /* 0x000fe2000fffe03f */
[----:B------:R-:W-:Y:S01]  /*1260*/  IADD3 R2, R0, 0x8, RZ ;  /* 0x0000000800027810 */ /* 0x000fe20007ffe0ff */
[----:B------:R-:W-:Y:S01]  /*1270*/  UIADD3 UR26, UR6, 0x800, URZ ;  /* 0x00000800061a7890 */ /* 0x000fe2000fffe03f */
[----:B------:R-:W-:Y:S01]  /*1280*/  UMOV UR25, 0xc0000010 ;  /* 0xc000001000197882 */ /* 0x000fe20000000000 */
[----:B------:R-:W-:Y:S01]  /*1290*/  UMOV UR27, 0xc0000010 ;  /* 0xc0000010001b7882 */ /* 0x000fe20000000000 */
[----:B------:R-:W-:-:S02]  /*12a0*/  UIADD3 UR28, UR32, 0x280, URZ ;  /* 0x00000280201c7890 */ /* 0x000fc4000fffe03f */
[----:B------:R-:W-:Y:S01]  /*12b0*/  UIADD3 UR30, UR6, 0xa00, URZ ;  /* 0x00000a00061e7890 */ /* 0x000fe2000fffe03f */
[----:B------:R-:W-:Y:S01]  /*12c0*/  UMOV UR29, 0xc0000010 ;  /* 0xc0000010001d7882 */ /* 0x000fe20000000000 */
[----:B------:R-:W-:Y:S01]  /*12d0*/  UMOV UR31, 0xc0000010 ;  /* 0xc0000010001f7882 */ /* 0x000fe20000000000 */
[----:B------:R-:W-:Y:S02]  /*12e0*/  UIADD3 UR32, UR32, 0x300, URZ ;  /* 0x0000030020207890 */ /* 0x000fe4000fffe03f */
[----:B------:R-:W-:Y:S01]  /*12f0*/  UIADD3 UR34, UR6, 0xc00, URZ ;  /* 0x00000c0006227890 */ /* 0x000fe2000fffe03f */
[----:B------:R-:W-:Y:S01]  /*1300*/  UMOV UR33, 0xc0000010 ;  /* 0xc000001000217882 */ /* 0x000fe20000000000 */
[----:B------:R-:W-:Y:S01]  /*1310*/  UMOV UR35, 0xc0000010 ;  /* 0xc000001000237882 */ /* 0x000fe20000000000 */
[----:B------:R-:W-:Y:S01]  /*1320*/  ULDC UR10, c[0x0][0x604] ;  /* 0x00018100000a7ab9 */ /* 0x000fe20000000800 */
[----:B------:R-:W-:Y:S01]  /*1330*/  ULDC UR11, c[0x0][0x604] ;  /* 0x00018100000b7ab9 */ /* 0x000fe20000000800 */
[----:B------:R-:W-:-:S04]  /*1340*/  USHF.L.U32 UR7, UR7, 0x3, URZ ;  /* 0x0000000307077899 */ /* 0x000fc8000800063f */
[----:B------:R-:W-:Y:S01]  /*1350*/  ULOP3.LUT UR7, UR7, 0x8, URZ, 0xc, !UPT ;  /* 0x0000000807077892 */ /* 0x000fe2000f8e0c3f */
[----:B------:R-:W-:Y:S02]  /*1360*/  WARPGROUP.DEPBAR.LE gsb0, 0x0 ;  /* 0x00008000000079c5 */ /* 0x000fe40000010000 */
[----:B------:R-:W-:-:S06]  /*1370*/  WARPGROUP.ARRIVE ;  /* 0x00000000000079c5 */ /* 0x000fcc0000000000 */
[----:B------:R-:W-:Y:S01]  /*1380*/  HGMMA.64x256x16.F32.BF16 R24, gdesc[UR12], R24, gsb0 ;  /* 0x03e000000c1879f0 */ /* 0x000fe20008001818 */
[----:B------:R-:W-:Y:S01]  /*1390*/  ULDC UR14, c[0x0][0x604] ;  /* 0x00018100000e7ab9 */ /* 0x000fe20000000800 */
[----:B------:R-:W-:Y:S01]  /*13a0*/  ULDC UR15, c[0x0][0x604] ;  /* 0x00018100000f7ab9 */ /* 0x000fe20000000800 */
[----:B------:R-:W-:Y:S02]  /*13b0*/  WARPGROUP.DEPBAR.LE gsb0, 0x0 ;  /* 0x00008000000079c5 */ /* 0x000fe40000010000 */
[----:B------:R-:W-:-:S15]  /*13c0*/  WARPGROUP.ARRIVE ;  /* 0x00000000000079c5 */ /* 0x000fde0000000000 */
[----:B------:R-:W-:-:S08]  /*13d0*/  NOP ;  /* 0x0000000000007918 */ /* 0x000fd00000000000 */
        /* <DEDUP_REMOVED lines=13> */
[----:B------:R-:W-:Y:S02]  /*14b0*/  ULDC UR26, c[0x0][0x604] ;  /* 0x00018100001a7ab9 */ /* 0x000fe40000000800 */
[----:B------:R-:W-:Y:S02]  /*14c0*/  WARPGROUP.DEPBAR.LE gsb0, 0x0 ;  /* 0x00008000000079c5 */ /* 0x000fe40000010000 */
[----:B------:R-:W-:-:S15]  /*14d0*/  WARPGROUP.ARRIVE ;  /* 0x00000000000079c5 */ /* 0x000fde0000000000 */
[----:B------:R-:W-:-:S08]  /*14e0*/  NOP ;  /* 0x0000000000007918 */ /* 0x000fd00000000000 */
[----:B------:R-:W-:Y:S03]  /*14f0*/  HGMMA.64x256x16.F32.BF16 R24, gdesc[UR28], R24, gsb0 ;  /* 0x03e000001c1879f0 */ /* 0x000fe60008001818 */
[----:B------:R-:W-:Y:S02]  /*1500*/  WARPGROUP.DEPBAR.LE gsb0, 0x0 ;  /* 0x00008000000079c5 */ /* 0x000fe40000010000 */
[----:B------:R-:W-:-:S15]  /*1510*/  WARPGROUP.ARRIVE ;  /* 0x00000000000079c5 */ /* 0x000fde0000000000 */
[----:B------:R-:W-:-:S08]  /*1520*/  NOP ;  /* 0x0000000000007918 */ /* 0x000fd00000000000 */
[----:B------:R-:W-:Y:S03]  /*1530*/  HGMMA.64x256x16.F32.BF16 R24, gdesc[UR32], R24, gsb0 ;  /* 0x03e00000201879f0 */ /* 0x000fe60008001818 */
[----:B------:R-:W-:Y:S02]  /*1540*/  WARPGROUP.DEPBAR.LE gsb0, 0x0 ;  /* 0x00008000000079c5 */ /* 0x000fe40000010000 */
[----:B------:R-:W-:Y:S02]  /*1550*/  FSEL R25, R25, -INF , P1 ;  /* 0xff80000019197808 */ /* 0x000fe40000800000 */
[----:B------:R-:W-:Y:S02]  /*1560*/  FSEL R31, R31, -INF , P1 ;  /* 0xff8000001f1f7808 */ /* 0x000fe40000800000 */
[----:B------:R-:W-:Y:S02]  /*1570*/  ISETP.GE.AND P1, PT, R0, R7, PT ;  /* 0x000000070000720c */ /* 0x000fe40003f26270 */
[----:B------:R-:W-:-:S02]  /*1580*/  IADD3 R7, R3, 0x21, RZ ;  /* 0x0000002103077810 */ /* 0x000fc40007ffe0ff */
[----:B------:R-:W-:Y:S02]  /*1590*/  FSEL R24, R24, -INF , P2 ;  /* 0xff80000018187808 */ /* 0x000fe40001000000 */
[----:B------:R-:W-:Y:S02]  /*15a0*/  FSEL R30, R30, -INF , P2 ;  /* 0xff8000001e1e7808 */ /* 0x000fe40001000000 */
[----:B------:R-:W-:Y:S02]  /*15b0*/  ISETP.GE.AND P2, PT, R0, R5, PT ;  /* 0x000000050000720c */ /* 0x000fe40003f46270 */
[----:B------:R-:W-:Y:S02]  /*15c0*/  FSEL R29, R29, -INF , P6 ;  /* 0xff8000001d1d7808 */ /* 0x000fe40003000000 */
[----:B------:R-:W-:Y:S02]  /*15d0*/  FSEL R35, R35, -INF , P6 ;  /* 0xff80000023237808 */ /* 0x000fe40003000000 */
[----:B------:R-:W-:-:S02]  /*15e0*/  IADD3 R5, R3, 0x20, RZ ;  /* 0x0000002003057810 */ /* 0x000fc40007ffe0ff */
[----:B------:R-:W-:Y:S01]  /*15f0*/  ISETP.GE.AND P6, PT, R0, R7, PT ;  /* 0x000000070000720c */ /* 0x000fe20003fc6270 */
[C---:B------:R-:W-:Y:S01]  /*1600*/  VIADD R7, R3.reuse, 0x29 ;  /* 0x0000002903077836 */ /* 0x040fe20000000000 */
[----:B------:R-:W-:Y:S02]  /*1610*/  FSEL R28, R28, -INF , P4 ;  /* 0xff8000001c1c7808 */ /* 0x000fe40002000000 */
[----:B------:R-:W-:Y:S02]  /*1620*/  FSEL R34, R34, -INF , P4 ;  /* 0xff80000022227808 */ /* 0x000fe40002000000 */
[----:B------:R-:W-:Y:S02]  /*1630*/  ISETP.GE.AND P4, PT, R0, R5, PT ;  /* 0x000000050000720c */ /* 0x000fe40003f86270 */
[----:B------:R-:W-:Y:S02]  /*1640*/  IADD3 R5, R3, 0x28, RZ ;  /* 0x0000002803057810 */ /* 0x000fe40007ffe0ff */
[----:B------:R-:W-:-:S02]  /*1650*/  FSEL R33, R33, -INF , P3 ;  /* 0xff80000021217808 */ /* 0x000fc40001800000 */
[----:B------:R-:W-:Y:S02]  /*1660*/  FSEL R39, R39, -INF , P3 ;  /* 0xff80000027277808 */ /* 0x000fe40001800000 */
[----:B------:R-:W-:Y:S02]  /*1670*/  ISETP.GE.AND P3, PT, R0, R7, PT ;  /* 0x000000070000720c */ /* 0x000fe40003f66270 */
[----:B------:R-:W-:Y:S02]  /*1680*/  IADD3 R7, R3, 0x31, RZ ;  /* 0x0000003103077810 */ /* 0x000fe40007ffe0ff */
[----:B------:R-:W-:Y:S02]  /*1690*/  FSEL R32, R32, -INF , P5 ;  /* 0xff80000020207808 */ /* 0x000fe40002800000 */
[----:B------:R-:W-:Y:S02]  /*16a0*/  FSEL R38, R38, -INF , P5 ;  /* 0xff80000026267808 */ /* 0x000fe40002800000 */
[----:B------:R-:W-:-:S02]  /*16b0*/  ISETP.GE.AND P5, PT, R0, R5, PT ;  /* 0x000000050000720c */ /* 0x000fc40003fa6270 */
[----:B------:R-:W-:Y:S02]  /*16c0*/  IADD3 R5, R3, 0x30, RZ ;  /* 0x0000003003057810 */ /* 0x000fe40007ffe0ff */
[----:B------:R-:W-:Y:S02]  /*16d0*/  FSEL R37, R37, -INF , P1 ;  /* 0xff80000025257808 */ /* 0x000fe40000800000 */
[----:B------:R-:W-:Y:S02]  /*16e0*/  FSEL R43, R43, -INF , P1 ;  /* 0xff8000002b2b7808 */ /* 0x000fe40000800000 */
[----:B------:R-:W-:Y:S02]  /*16f0*/  ISETP.GE.AND P1, PT, R0, R7, PT ;  /* 0x000000070000720c */ /* 0x000fe40003f26270 */
[----:B------:R-:W-:Y:S02]  /*1700*/  IADD3 R7, R3, 0x39, RZ ;  /* 0x0000003903077810 */ /* 0x000fe40007ffe0ff */
[----:B------:R-:W-:-:S02]  /*1710*/  FSEL R36, R36, -INF , P2 ;  /* 0xff80000024247808 */ /* 0x000fc40001000000 */
[----:B------:R-:W-:Y:S02]  /*1720*/  FSEL R42, R42, -INF , P2 ;  /* 0xff8000002a2a7808 */ /* 0x000fe40001000000 */
[C---:B------:R-:W-:Y:S02]  /*1730*/  ISETP.GE.AND P2, PT, R0.reuse, R5, PT ;  /* 0x000000050000720c */ /* 0x040fe40003f46270 */
[----:B------:R-:W-:Y:S02]  /*1740*/  IADD3 R5, R3, 0x38, RZ ;  /* 0x0000003803057810 */ /* 0x000fe40007ffe0ff */
[----:B------:R-:W-:Y:S02]  /*1750*/  FSEL R41, R41, -INF , P6 ;  /* 0xff80000029297808 */ /* 0x000fe40003000000 */
[----:B------:R-:W-:Y:S02]  /*1760*/  FSEL R47, R47, -INF , P6 ;  /* 0xff8000002f2f7808 */ /* 0x000fe40003000000 */
[----:B------:R-:W-:-:S02]  /*1770*/  ISETP.GE.AND P6, PT, R0, R7, PT ;  /* 0x000000070000720c */ /* 0x000fc40003fc6270 */
[C---:B------:R-:W-:Y:S02]  /*1780*/  IADD3 R7, R3.reuse, 0x41, RZ ;  /* 0x0000004103077810 */ /* 0x040fe40007ffe0ff */
[----:B------:R-:W-:Y:S02]  /*1790*/  FSEL R40, R40, -INF , P4 ;  /* 0xff80000028287808 */ /* 0x000fe40002000000 */
[----:B------:R-:W-:Y:S02]  /*17a0*/  FSEL R46, R46, -INF , P4 ;  /* 0xff8000002e2e7808 */ /* 0x000fe40002000000 */
[----:B------:R-:W-:Y:S01]  /*17b0*/  ISETP.GE.AND P4, PT, R0, R5, PT ;  /* 0x000000050000720c */ /* 0x000fe20003f86270 */
[----:B------:R-:W-:Y:S01]  /*17c0*/  VIADD R5, R3, 0x40 ;  /* 0x0000004003057836 */ /* 0x000fe20000000000 */
[----:B------:R-:W-:Y:S02]  /*17d0*/  FSEL R45, R45, -INF , P3 ;  /* 0xff8000002d2d7808 */ /* 0x000fe40001800000 */
[----:B------:R-:W-:-:S02]  /*17e0*/  FSEL R51, R51, -INF , P3 ;  /* 0xff80000033337808 */ /* 0x000fc40001800000 */
[----:B------:R-:W-:Y:S02]  /*17f0*/  ISETP.GE.AND P3, PT, R0, R7, PT ;  /* 0x000000070000720c */ /* 0x000fe40003f66270 */
[----:B------:R-:W-:Y:S02]  /*1800*/  IADD3 R7, R3, 0x49, RZ ;  /* 0x0000004903077810 */ /* 0x000fe40007ffe0ff */
[----:B------:R-:W-:Y:S02]  /*1810*/  FSEL R44, R44, -INF , P5 ;  /* 0xff8000002c2c7808 */ /* 0x000fe40002800000 */
[----:B------:R-:W-:Y:S02]  /*1820*/  FSEL R50, R50, -INF , P5 ;  /* 0xff80000032327808 */ /* 0x000fe40002800000 */
[----:B------:R-:W-:Y:S02]  /*1830*/  ISETP.GE.AND P5, PT, R0, R5, PT ;  /* 0x000000050000720c */ /* 0x000fe40003fa6270 */
[----:B------:R-:W-:-:S02]  /*1840*/  FSEL R49, R49, -INF , P1 ;  /* 0xff80000031317808 */ /* 0x000fc40000800000 */
[----:B------:R-:W-:Y:S02]  /*1850*/  FSEL R55, R55, -INF , P1 ;  /* 0xff80000037377808 */ /* 0x000fe40000800000 */
[C---:B------:R-:W-:Y:S02]  /*1860*/  IADD3 R5, R3.reuse, 0x48, RZ ;  /* 0x0000004803057810 */ /* 0x040fe40007ffe0ff */
[----:B------:R-:W-:Y:S01]  /*1870*/  ISETP.GE.AND P1, PT, R0, R7, PT ;  /* 0x000000070000720c */ /* 0x000fe20003f26270 */
[----:B------:R-:W-:Y:S01]  /*1880*/  VIADD R7, R3, 0x51 ;  /* 0x0000005103077836 */ /* 0x000fe20000000000 */
        /* <DEDUP_REMOVED lines=19> */
[----:B------:R-:W-:Y:S02]  /*19c0*/  FSEL R61, R61, -INF , P1 ;  /* 0xff8000003d3d7808 */ /* 0x000fe40000800000 */
[----:B------:R-:W-:-:S02]  /*19d0*/  FSEL R67, R67, -INF , P1 ;  /* 0xff80000043437808 */ /* 0x000fc40000800000 */
[----:B------:R-:W-:Y:S02]  /*19e0*/  ISETP.GE.AND P1, PT, R0, R7, PT ;  /* 0x000000070000720c */ /* 0x000fe40003f26270 */
[----:B------:R-:W-:Y:S02]  /*19f0*/  IADD3 R7, R3, 0x69, RZ ;  /* 0x0000006903077810 */ /* 0x000fe40007ffe0ff */
[----:B------:R-:W-:Y:S02]  /*1a00*/  FSEL R68, R68, -INF , P5 ;  /* 0xff80000044447808 */ /* 0x000fe40002800000 */
[----:B------:R-:W-:Y:S02]  /*1a10*/  FSEL R74, R74, -INF , P5 ;  /* 0xff8000004a4a7808 */ /* 0x000fe40002800000 */
[----:B------:R-:W-:Y:S02]  /*1a20*/  FSEL R69, R69, -INF , P3 ;  /* 0xff80000045457808 */ /* 0x000fe40001800000 */
[----:B------:R-:W-:-:S02]  /*1a30*/  FSEL R75, R75, -INF , P3 ;  /* 0xff8000004b4b7808 */ /* 0x000fc40001800000 */
[CC--:B------:R-:W-:Y:S02]  /*1a40*/  ISETP.GE.AND P5, PT, R2.reuse, R3.reuse, PT ;  /* 0x000000030200720c */ /* 0x0c0fe40003fa6270 */
[----:B------:R-:W-:Y:S02]  /*1a50*/  ISETP.GT.AND P3, PT, R2, R3, PT ;  /* 0x000000030200720c */ /* 0x000fe40003f64270 */
[----:B------:R-:W-:Y:S02]  /*1a60*/  FSEL R65, R65, -INF , P6 ;  /* 0xff80000041417808 */ /* 0x000fe40003000000 */
[----:B------:R-:W-:Y:S02]  /*1a70*/  FSEL R71, R71, -INF , P6 ;  /* 0xff80000047477808 */ /* 0x000fe40003000000 */
[----:B------:R-:W-:Y:S02]  /*1a80*/  ISETP.GE.AND P6, PT, R0, R7, PT ;  /* 0x000000070000720c */ /* 0x000fe40003fc6270 */
[----:B------:R-:W-:-:S02]  /*1a90*/  IADD3 R7, R3, 0x71, RZ ;  /* 0x0000007103077810 */ /* 0x000fc40007ffe0ff */
[----:B------:R-:W-:Y:S02]  /*1aa0*/  FSEL R26, R26, -INF , P5 ;  /* 0xff8000001a1a7808 */ /* 0x000fe40002800000 */
[----:B------:R-:W-:Y:S02]  /*1ab0*/  FSEL R27, R27, -INF , P3 ;  /* 0xff8000001b1b7808 */ /* 0x000fe40001800000 */
[----:B------:R-:W-:Y:S02]  /*1ac0*/  ISETP.GE.AND P3, PT, R0, R7, PT ;  /* 0x000000070000720c */ /* 0x000fe40003f66270 */
[----:B------:R-:W-:Y:S02]  /*1ad0*/  FMNMX R7, R26, R27, !PT ;  /* 0x0000001b1a077209 */ /* 0x000fe40007800000 */
[----:B------:R-:W-:Y:S02]  /*1ae0*/  IADD3 R5, R3, 0x60, RZ ;  /* 0x0000006003057810 */ /* 0x000fe40007ffe0ff */
[----:B------:R-:W-:-:S02]  /*1af0*/  FMNMX R6, R30, R7, !PT ;  /* 0x000000071e067209 */ /* 0x000fc40007800000 */
[----:B------:R-:W-:Y:S02]  /*1b00*/  FSEL R60, R60, -INF , P2 ;  /* 0xff8000003c3c7808 */ /* 0x000fe40001000000 */
[----:B------:R-:W-:Y:S02]  /*1b10*/  FMNMX R7, R31, R6, !PT ;  /* 0x000000061f077209 */ /* 0x000fe40007800000 */
[----:B------:R-:W-:Y:S02]  /*1b20*/  FSEL R66, R66, -INF , P2 ;  /* 0xff80000042427808 */ /* 0x000fe40001000000 */
[----:B------:R-:W-:Y:S02]  /*1b30*/  FMNMX R6, R34, R7, !PT ;  /* 0x0000000722067209 */ /* 0x000fe40007800000 */
[----:B------:R-:W-:Y:S01]  /*1b40*/  ISETP.GE.AND P2, PT, R0, R5, PT ;  /* 0x000000050000720c */ /* 0x000fe20003f46270 */
[----:B------:R-:W-:Y:S01]  /*1b50*/  VIADD R5, R3, 0x68 ;  /* 0x0000006803057836 */ /* 0x000fe20000000000 */
[----:B------:R-:W-:-:S02]  /*1b60*/  FMNMX R7, R35, R6, !PT ;  /* 0x0000000623077209 */ /* 0x000fc40007800000 */
[----:B------:R-:W-:Y:S02]  /*1b70*/  FSEL R64, R64, -INF , P4 ;  /* 0xff80000040407808 */ /* 0x000fe40002000000 */
[----:B------:R-:W-:Y:S02]  /*1b80*/  FMNMX R6, R38, R7, !PT ;  /* 0x0000000726067209 */ /* 0x000fe40007800000 */
[----:B------:R-:W-:Y:S02]  /*1b90*/  FSEL R70, R70, -INF , P4 ;  /* 0xff80000046467808 */ /* 0x000fe40002000000 */
[----:B------:R-:W-:Y:S02]  /*1ba0*/  FMNMX R7, R39, R6, !PT ;  /* 0x0000000627077209 */ /* 0x000fe40007800000 */
[----:B------:R-:W-:Y:S02]  /*1bb0*/  ISETP.GE.AND P4, PT, R0, R5, PT ;  /* 0x000000050000720c */ /* 0x000fe40003f86270 */
[----:B------:R-:W-:-:S02]  /*1bc0*/  FMNMX R6, R42, R7, !PT ;  /* 0x000000072a067209 */ /* 0x000fc40007800000 */
[----:B------:R-:W-:Y:S02]  /*1bd0*/  IADD3 R5, R3, 0x70, RZ ;  /* 0x0000007003057810 */ /* 0x000fe40007ffe0ff */
[----:B------:R-:W-:Y:S02]  /*1be0*/  FMNMX R7, R43, R6, !PT ;  /* 0x000000062b077209 */ /* 0x000fe40007800000 */
[----:B------:R-:W-:Y:S01]  /*1bf0*/  ISETP.GE.AND P5, PT, R0, R5, PT ;  /* 0x000000050000720c */ /* 0x000fe20003fa6270 */
[----:B------:R-:W-:Y:S01]  /*1c00*/  VIADD R5, R3, 0x78 ;  /* 0x0000007803057836 */ /* 0x000fe20000000000 */
[----:B------:R-:W-:Y:S02]  /*1c10*/  FMNMX R6, R46, R7, !PT ;  /* 0x000000072e067209 */ /* 0x000fe40007800000 */
[----:B------:R-:W-:Y:S02]  /*1c20*/  FSEL R72, R72, -INF , P2 ;  /* 0xff80000048487808 */ /* 0x000fe40001000000 */
[----:B------:R-:W-:-:S02]  /*1c30*/  FMNMX R7, R47, R6, !PT ;  /* 0x000000062f077209 */ /* 0x000fc40007800000 */
[----:B------:R-:W-:Y:S02]  /*1c40*/  FSEL R78, R78, -INF , P2 ;  /* 0xff8000004e4e7808 */ /* 0x000fe40001000000 */
[----:B------:R-:W-:Y:S02]  /*1c50*/  FMNMX R6, R50, R7, !PT ;  /* 0x0000000732067209 */ /* 0x000fe40007800000 */
[----:B------:R-:W-:Y:S02]  /*1c60*/  FMNMX R7, R24, R25, !PT ;  /* 0x0000001918077209 */ /* 0x000fe40007800000 */
[----:B------:R-:W-:Y:S02]  /*1c70*/  FMNMX R9, R51, R6, !PT ;  /* 0x0000000633097209 */ /* 0x000fe40007800000 */
[----:B------:R-:W-:Y:S02]  /*1c80*/  FMNMX R6, R28, R7, !PT ;  /* 0x000000071c067209 */ /* 0x000fe40007800000 */
[----:B------:R-:W-:-:S02]  /*1c90*/  FMNMX R10, R54, R9, !PT ;  /* 0x00000009360a7209 */ /* 0x000fc40007800000 */
[----:B------:R-:W-:Y:S02]  /*1ca0*/  FMNMX R7, R29, R6, !PT ;  /* 0x000000061d077209 */ /* 0x000fe40007800000 */
        /* <DEDUP_REMOVED lines=9> */
[----:B------:R-:W-:Y:S02]  /*1d40*/  ISETP.GE.AND P2, PT, R0, R5, PT ;  /* 0x000000050000720c */ /* 0x000fe40003f46270 */
[----:B------:R-:W-:-:S02]  /*1d50*/  FMNMX R10, R66, R9, !PT ;  /* 0x00000009420a7209 */ /* 0x000fc40007800000 */
[----:B------:R-:W-:Y:S02]  /*1d60*/  FMNMX R6, R40, R7, !PT ;  /* 0x0000000728067209 */ /* 0x000fe40007800000 */
[----:B------:R-:W-:Y:S02]  /*1d70*/  IADD3 R5, R3, 0x79, RZ ;  /* 0x0000007903057810 */ /* 0x000fe40007ffe0ff */
[----:B------:R-:W-:Y:S02]  /*1d80*/  FMNMX R9, R67, R10, !PT ;  /* 0x0000000a43097209 */ /* 0x000fe40007800000 */
[----:B------:R-:W-:Y:S02]  /*1d90*/  FSEL R73, R73, -INF , P1 ;  /* 0xff80000049497808 */ /* 0x000fe40000800000 */
[----:B------:R-:W-:Y:S02]  /*1da0*/  FSEL R79, R79, -INF , P1 ;  /* 0xff8000004f4f7808 */ /* 0x000fe40000800000 */
[----:B------:R-:W-:-:S02]  /*1db0*/  FMNMX R7, R41, R6, !PT ;  /* 0x0000000629077209 */ /* 0x000fc40007800000 */
[----:B------:R-:W-:Y:S02]  /*1dc0*/  ISETP.GE.AND P1, PT, R0, R5, PT ;  /* 0x000000050000720c */ /* 0x000fe40003f26270 */
[----:B------:R-:W-:Y:S02]  /*1dd0*/  FMNMX R10, R70, R9, !PT ;  /* 0x00000009460a7209 */ /* 0x000fe40007800000 */
[----:B------:R-:W-:Y:S02]  /*1de0*/  IADD3 R5, R3, 0x80, RZ ;  /* 0x0000008003057810 */ /* 0x000fe40007ffe0ff */
[----:B------:R-:W-:Y:S02]  /*1df0*/  FMNMX R6, R44, R7, !PT ;  /* 0x000000072c067209 */ /* 0x000fe40007800000 */
[----:B------:R-:W-:Y:S02]  /*1e00*/  FSEL R76, R76, -INF , P4 ;  /* 0xff8000004c4c7808 */ /* 0x000fe40002000000 */
[----:B------:R-:W-:-:S02]  /*1e10*/  FSEL R82, R82, -INF , P4 ;  /* 0xff80000052527808 */ /* 0x000fc40002000000 */
[----:B------:R-:W-:Y:S02]  /*1e20*/  FMNMX R9, R71, R10, !PT ;  /* 0x0000000a47097209 */ /* 0x000fe40007800000 */
[----:B------:R-:W-:Y:S02]  /*1e30*/  ISETP.GE.AND P4, PT, R0, R5, PT ;  /* 0x000000050000720c */ /* 0x000fe40003f86270 */
[----:B------:R-:W-:Y:S02]  /*1e40*/  IADD3 R5, R3, 0x81, RZ ;  /* 0x0000008103057810 */ /* 0x000fe40007ffe0ff */
[----:B------:R-:W-:Y:S02]  /*1e50*/  FMNMX R7, R45, R6, !PT ;  /* 0x000000062d077209 */ /* 0x000fe40007800000 */
[----:B------:R-:W-:Y:S02]  /*1e60*/  FMNMX R10, R74, R9, !PT ;  /* 0x000000094a0a7209 */ /* 0x000fe40007800000 */
[----:B------:R-:W-:-:S02]  /*1e70*/  FSEL R77, R77, -INF , P6 ;  /* 0xff8000004d4d7808 */ /* 0x000fc40003000000 */
[----:B------:R-:W-:Y:S02]  /*1e80*/  FSEL R83, R83, -INF , P6 ;  /* 0xff80000053537808 */ /* 0x000fe40003000000 */
[----:B------:R-:W-:Y:S02]  /*1e90*/  ISETP.GE.AND P6, PT, R0, R5, PT ;  /* 0x000000050000720c */ /* 0x000fe40003fc6270 */
[----:B------:R-:W-:Y:S02]  /*1ea0*/  IADD3 R5, R3, 0x88, RZ ;  /* 0x0000008803057810 */ /* 0x000fe40007ffe0ff */
[----:B------:R-:W-:Y:S02]  /*1eb0*/  FMNMX R6, R48, R7, !PT ;  /* 0x0000000730067209 */ /* 0x000fe40007800000 */
[----:B------:R-:W-:Y:S02]  /*1ec0*/  FMNMX R9, R75, R10, !PT ;  /* 0x0000000a4b097209 */ /* 0x000fe40007800000 */
[----:B------:R-:W-:-:S02]  /*1ed0*/  FSEL R80, R80, -INF , P5 ;  /* 0xff80000050507808 */ /* 0x000fc40002800000 */
[----:B------:R-:W-:Y:S02]  /*1ee0*/  FSEL R86, R86, -INF , P5 ;  /* 0xff80000056567808 */ /* 0x000fe40002800000 */
[----:B------:R-:W-:Y:S01]  /*1ef0*/  ISETP.GE.AND P5, PT, R0, R5, PT ;  /* 0x000000050000720c */ /* 0x000fe20003fa6270 */
[----:B------:R-:W-:Y:S01]  /*1f00*/  VIADD R5, R3, 0x89 ;  /* 0x0000008903057836 */ /* 0x000fe20000000000 */
[----:B------:R-:W-:Y:S02]  /*1f10*/  FMNMX R7, R49, R6, !PT ;  /* 0x0000000631077209 */ /* 0x000fe40007800000 */
[----:B------:R-:W-:Y:S02]  /*1f20*/  FMNMX R10, R78, R9, !PT ;  /* 0x000000094e0a7209 */ /* 0x000fe40007800000 */
[----:B------:R-:W-:Y:S02]  /*1f30*/  FMNMX R6, R52, R7, !PT ;  /* 0x0000000734067209 */ /* 0x000fe40007800000 */
[----:B------:R-:W-:-:S02]  /*1f40*/  FSEL R81, R81, -INF , P3 ;  /* 0xff80000051517808 */ /* 0x000fc40001800000 */
[----:B------:R-:W-:Y:S02]  /*1f50*/  FSEL R87, R87, -INF , P3 ;  /* 0xff80000057577808 */ /* 0x000fe40001800000 */
[----:B------:R-:W-:Y:S02]  /*1f60*/  FMNMX R9, R79, R10, !PT ;  /* 0x0000000a4f097209 */ /* 0x000fe40007800000 */
[----:B------:R-:W-:Y:S02]  /*1f70*/  ISETP.GE.AND P3, PT, R0, R5, PT ;  /* 0x000000050000720c */ /* 0x000fe40003f66270 */
[----:B------:R-:W-:Y:S02]  /*1f80*/  IADD3 R5, R3, 0x90, RZ ;  /* 0x0000009003057810 */ /* 0x000fe40007ffe0ff */
[----:B------:R-:W-:Y:S02]  /*1f90*/  FMNMX R7, R53, R6, !PT ;  /* 0x0000000635077209 */ /* 0x000fe40007800000 */
[----:B------:R-:W-:-:S02]  /*1fa0*/  FMNMX R10, R82, R9, !PT ;  /* 0x00000009520a7209 */ /* 0x000fc40007800000 */
[----:B------:R-:W-:Y:S02]  /*1fb0*/  FSEL R84, R84, -INF , P2 ;  /* 0xff80000054547808 */ /* 0x000fe40001000000 */
[----:B------:R-:W-:Y:S02]  /*1fc0*/  FSEL R90, R90, -INF , P2 ;  /* 0xff8000005a5a7808 */ /* 0x000fe40001000000 */
[----:B------:R-:W-:Y:S02]  /*1fd0*/  ISETP.GE.AND P2, PT, R0, R5, PT ;  /* 0x000000050000720c */ /* 0x000fe40003f46270 */
[----:B------:R-:W-:Y:S02]  /*1fe0*/  IADD3 R5, R3, 0x91, RZ ;  /* 0x0000009103057810 */ /* 0x000fe40007ffe0ff */
[----:B------:R-:W-:Y:S02]  /*1ff0*/  FMNMX R6, R56, R7, !PT ;  /* 0x0000000738067209 */ /* 0x000fe40007800000 */
[----:B------:R-:W-:-:S02]  /*2000*/  FMNMX R9, R83, R10, !PT ;  /* 0x0000000a53097209 */ /* 0x000fc40007800000 */
[----:B------:R-:W-:Y:S02]  /*2010*/  FSEL R85, R85, -INF , P1 ;  /* 0xff80000055557808 */ /* 0x000fe40000800000 */
[----:B------:R-:W-:Y:S02]  /*2020*/  FSEL R91, R91, -INF , P1 ;  /* 0xff8000005b5b7808 */ /* 0x000fe40000800000 */
[----:B------:R-:W-:Y:S02]  /*2030*/  ISETP.GE.AND P1, PT, R0, R5, PT ;  /* 0x000000050000720c */ /* 0x000fe40003f26270 */
[----:B------:R-:W-:Y:S02]  /*2040*/  FMNMX R7, R57, R6, !PT ;  /* 0x0000000639077209 */ /* 0x000fe40007800000 */
[----:B------:R-:W-:Y:S02]  /*2050*/  IADD3 R5, R3, 0x98, RZ ;  /* 0x0000009803057810 */ /* 0x000fe40007ffe0ff */
[----:B------:R-:W-:-:S02]  /*2060*/  FMNMX R10, R86, R9, !PT ;  /* 0x00000009560a7209 */ /* 0x000fc40007800000 */
[----:B------:R-:W-:Y:S02]  /*2070*/  FSEL R88, R88, -INF , P4 ;  /* 0xff80000058587808 */ /* 0x000fe40002000000 */
[----:B------:R-:W-:Y:S02]  /*2080*/  FSEL R94, R94, -INF , P4 ;  /* 0xff8000005e5e7808 */ /* 0x000fe40002000000 */
[----:B------:R-:W-:Y:S02]  /*2090*/  FMNMX R6, R60, R7, !PT ;  /* 0x000000073c067209 */ /* 0x000fe40007800000 */
[----:B------:R-:W-:Y:S02]  /*20a0*/  ISETP.GE.AND P4, PT, R0, R5, PT ;  /* 0x000000050000720c */ /* 0x000fe40003f86270 */
[----:B------:R-:W-:Y:S02]  /*20b0*/  FMNMX R9, R87, R10, !PT ;  /* 0x0000000a57097209 */ /* 0x000fe40007800000 */
[----:B------:R-:W-:-:S02]  /*20c0*/  IADD3 R5, R3, 0x99, RZ ;  /* 0x0000009903057810 */ /* 0x000fc40007ffe0ff */
[----:B------:R-:W-:Y:S02]  /*20d0*/  FMNMX R7, R61, R6, !PT ;  /* 0x000000063d077209 */ /* 0x000fe40007800000 */
[----:B------:R-:W-:Y:S02]  /*20e0*/  FSEL R89, R89, -INF , P6 ;  /* 0xff80000059597808 */ /* 0x000fe40003000000 */
[----:B------:R-:W-:Y:S02]  /*20f0*/  FSEL R95, R95, -INF , P6 ;  /* 0xff8000005f5f7808 */ /* 0x000fe40003000000 */
[----:B------:R-:W-:Y:S02]  /*2100*/  FMNMX R10, R90, R9, !PT ;  /* 0x000000095a0a7209 */ /* 0x000fe40007800000 */
[----:B------:R-:W-:Y:S01]  /*2110*/  ISETP.GE.AND P6, PT, R0, R5, PT ;  /* 0x000000050000720c */ /* 0x000fe20003fc6270 */
[----:B------:R-:W-:Y:S01]  /*2120*/  VIADD R5, R3, 0xa0 ;  /* 0x000000a003057836 */ /* 0x000fe20000000000 */
[----:B------:R-:W-:-:S02]  /*2130*/  FMNMX R6, R64, R7, !PT ;  /* 0x0000000740067209 */ /* 0x000fc40007800000 */
[----:B------:R-:W-:Y:S02]  /*2140*/  FMNMX R9, R91, R10, !PT ;  /* 0x0000000a5b097209 */ /* 0x000fe40007800000 */
[----:B------:R-:W-:Y:S02]  /*2150*/  FSEL R92, R92, -INF , P5 ;  /* 0xff8000005c5c7808 */ /* 0x000fe40002800000 */
[----:B------:R-:W-:Y:S02]  /*2160*/  FSEL R98, R98, -INF , P5 ;  /* 0xff80000062627808 */ /* 0x000fe40002800000 */
[----:B------:R-:W-:Y:S02]  /*2170*/  ISETP.GE.AND P5, PT, R0, R5, PT ;  /* 0x000000050000720c */ /* 0x000fe40003fa6270 */
[----:B------:R-:W-:Y:S02]  /*2180*/  FMNMX R7, R65, R6, !PT ;  /* 0x0000000641077209 */ /* 0x000fe40007800000 */
[----:B------:R-:W-:-:S02]  /*2190*/  IADD3 R5, R3, 0xa1, RZ ;  /* 0x000000a103057810 */ /* 0x000fc40007ffe0ff */
[----:B------:R-:W-:Y:S02]  /*21a0*/  FMNMX R10, R94, R9, !PT ;  /* 0x000000095e0a7209 */ /* 0x000fe40007800000 */
[----:B------:R-:W-:Y:S02]  /*21b0*/  FSEL R93, R93, -INF , P3 ;  /* 0xff8000005d5d7808 */ /* 0x000fe40001800000 */
[----:B------:R-:W-:Y:S02]  /*21c0*/  FSEL R99, R99, -INF , P3 ;  /* 0xff80000063637808 */ /* 0x000fe40001800000 */
[----:B------:R-:W-:Y:S02]  /*21d0*/  FMNMX R6, R68, R7, !PT ;  /* 0x0000000744067209 */ /* 0x000fe40007800000 */
[----:B------:R-:W-:Y:S02]  /*21e0*/  ISETP.GE.AND P3, PT, R0, R5, PT ;  /* 0x000000050000720c */ /* 0x000fe40003f66270 */
[----:B------:R-:W-:-:S02]  /*21f0*/  FMNMX R9, R95, R10, !PT ;  /* 0x0000000a5f097209 */ /* 0x000fc40007800000 */
[----:B------:R-:W-:Y:S02]  /*2200*/  IADD3 R5, R3, 0xa8, RZ ;  /* 0x000000a803057810 */ /* 0x000fe40007ffe0ff */
[----:B------:R-:W-:Y:S02]  /*2210*/  FMNMX R7, R69, R6, !PT ;  /* 0x0000000645077209 */ /* 0x000fe40007800000 */
[----:B------:R-:W-:Y:S02]  /*2220*/  FSEL R96, R96, -INF , P2 ;  /* 0xff80000060607808 */ /* 0x000fe40001000000 */
[----:B------:R-:W-:Y:S02]  /*2230*/  FSEL R102, R102, -INF , P2 ;  /* 0xff80000066667808 */ /* 0x000fe40001000000 */
[----:B------:R-:W-:Y:S02]  /*2240*/  FMNMX R10, R98, R9, !PT ;  /* 0x00000009620a7209 */ /* 0x000fe40007800000 */
[----:B------:R-:W-:-:S02]  /*2250*/  ISETP.GE.AND P2, PT, R0, R5, PT ;  /* 0x000000050000720c */ /* 0x000fc40003f46270 */
[----:B------:R-:W-:Y:S02]  /*2260*/  IADD3 R5, R3, 0xa9, RZ ;  /* 0x000000a903057810 */ /* 0x000fe40007ffe0ff */
[----:B------:R-:W-:Y:S02]  /*2270*/  FMNMX R6, R72, R7, !PT ;  /* 0x0000000748067209 */ /* 0x000fe40007800000 */
[----:B------:R-:W-:Y:S02]  /*2280*/  FMNMX R9, R99, R10, !PT ;  /* 0x0000000a63097209 */ /* 0x000fe40007800000 */
[----:B------:R-:W-:Y:S02]  /*2290*/  FSEL R97, R97, -INF , P1 ;  /* 0xff80000061617808 */ /* 0x000fe40000800000 */
[----:B------:R-:W-:Y:S02]  /*22a0*/  FSEL R103, R103, -INF , P1 ;  /* 0xff80000067677808 */ /* 0x000fe40000800000 */
[----:B------:R-:W-:-:S02]  /*22b0*/  ISETP.GE.AND P1, PT, R0, R5, PT ;  /* 0x000000050000720c */ /* 0x000fc40003f26270 */
[----:B------:R-:W-:Y:S02]  /*22c0*/  IADD3 R5, R3, 0xb0, RZ ;  /* 0x000000b003057810 */ /* 0x000fe40007ffe0ff */
[----:B------:R-:W-:Y:S02]  /*22d0*/  FMNMX R7, R73, R6, !PT ;  /* 0x0000000649077209 */ /* 0x000fe40007800000 */
[----:B------:R-:W-:Y:S02]  /*22e0*/  FMNMX R10, R102, R9, !PT ;  /* 0x00000009660a7209 */ /* 0x000fe40007800000 */
[----:B------:R-:W-:Y:S02]  /*22f0*/  FSEL R100, R100, -INF , P4 ;  /* 0xff80000064647808 */ /* 0x000fe40002000000 */
[----:B------:R-:W-:Y:S02]  /*2300*/  FSEL R106, R106, -INF , P4 ;  /* 0xff8000006a6a7808 */ /* 0x000fe40002000000 */
[----:B------:R-:W-:Y:S01]  /*2310*/  ISETP.GE.AND P4, PT, R0, R5, PT ;  /* 0x000000050000720c */ /* 0x000fe20003f86270 */
[----:B------:R-:W-:Y:S01]  /*2320*/  VIADD R5, R3, 0xb1 ;  /* 0x000000b103057836 */ /* 0x000fe20000000000 */
[----:B------:R-:W-:-:S02]  /*2330*/  FMNMX R6, R76, R7, !PT ;  /* 0x000000074c067209 */ /* 0x000fc40007800000 */
[----:B------:R-:W-:Y:S02]  /*2340*/  FMNMX R9, R103, R10, !PT ;  /* 0x0000000a67097209 */ /* 0x000fe40007800000 */
[----:B------:R-:W-:Y:S02]  /*2350*/  FMNMX R7, R77, R6, !PT ;  /* 0x000000064d077209 */ /* 0x000fe40007800000 */
[----:B------:R-:W-:Y:S02]  /*2360*/  FSEL R101, R101, -INF , P6 ;  /* 0xff80000065657808 */ /* 0x000fe40003000000 */
[----:B------:R-:W-:Y:S02]  /*2370*/  FSEL R107, R107, -INF , P6 ;  /* 0xff8000006b6b7808 */ /* 0x000fe40003000000 */
[----:B------:R-:W-:Y:S02]  /*2380*/  FMNMX R10, R106, R9, !PT ;  /* 0x000000096a0a7209 */ /* 0x000fe40007800000 */
[----:B------:R-:W-:-:S02]  /*2390*/  ISETP.GE.AND P6, PT, R0, R5, PT ;  /* 0x000000050000720c */ /* 0x000fc40003fc6270 */
[----:B------:R-:W-:Y:S02]  /*23a0*/  IADD3 R5, R3, 0xb8, RZ ;  /* 0x000000b803057810 */ /* 0x000fe40007ffe0ff */
[----:B------:R-:W-:Y:S02]  /*23b0*/  FMNMX R6, R80, R7, !PT ;  /* 0x0000000750067209 */ /* 0x000fe40007800000 */
[----:B------:R-:W-:Y:S02]  /*23c0*/  FSEL R110, R110, -INF , P5 ;  /* 0xff8000006e6e7808 */ /* 0x000fe40002800000 */
[----:B------:R-:W-:Y:S02]  /*23d0*/  FMNMX R9, R107, R10, !PT ;  /* 0x0000000a6b097209 */ /* 0x000fe40007800000 */
[----:B------:R-:W-:Y:S02]  /*23e0*/  FSEL R104, R104, -INF , P5 ;  /* 0xff80000068687808 */ /* 0x000fe40002800000 */
[----:B------:R-:W-:-:S02]  /*23f0*/  ISETP.GE.AND P5, PT, R0, R5, PT ;  /* 0x000000050000720c */ /* 0x000fc40003fa6270 */
[----:B------:R-:W-:Y:S02]  /*2400*/  IADD3 R5, R3, 0xb9, RZ ;  /* 0x000000b903057810 */ /* 0x000fe40007ffe0ff */
[----:B------:R-:W-:Y:S02]  /*2410*/  FMNMX R7, R81, R6, !PT ;  /* 0x0000000651077209 */ /* 0x000fe40007800000 */
[----:B------:R-:W-:Y:S02]  /*2420*/  FSEL R111, R111, -INF , P3 ;  /* 0xff8000006f6f7808 */ /* 0x000fe40001800000 */
[----:B------:R-:W-:Y:S02]  /*2430*/  FMNMX R10, R110, R9, !PT ;  /* 0x000000096e0a7209 */ /* 0x000fe40007800000 */
[----:B------:R-:W-:Y:S02]  /*2440*/  FSEL R105, R105, -INF , P3 ;  /* 0xff80000069697808 */ /* 0x000fe40001800000 */
[----:B------:R-:W-:-:S02]  /*2450*/  ISETP.GE.AND P3, PT, R0, R5, PT ;  /* 0x000000050000720c */ /* 0x000fc40003f66270 */
[----:B------:R-:W-:Y:S02]  /*2460*/  FMNMX R6, R84, R7, !PT ;  /* 0x0000000754067209 */ /* 0x000fe40007800000 */
[----:B------:R-:W-:Y:S02]  /*2470*/  IADD3 R5, R3, 0xc0, RZ ;  /* 0x000000c003057810 */ /* 0x000fe40007ffe0ff */
[----:B------:R-:W-:Y:S02]  /*2480*/  FSEL R114, R114, -INF , P2 ;  /* 0xff80000072727808 */ /* 0x000fe40001000000 */
[----:B------:R-:W-:Y:S02]  /*2490*/  FMNMX R9, R111, R10, !PT ;  /* 0x0000000a6f097209 */ /* 0x000fe40007800000 */
[----:B------:R-:W-:Y:S02]  /*24a0*/  FSEL R108, R108, -INF , P2 ;  /* 0xff8000006c6c7808 */ /* 0x000fe40001000000 */
[----:B------:R-:W-:-:S02]  /*24b0*/  FMNMX R7, R85, R6, !PT ;  /* 0x0000000655077209 */ /* 0x000fc40007800000 */
[----:B------:R-:W-:Y:S02]  /*24c0*/  ISETP.GE.AND P2, PT, R0, R5, PT ;  /* 0x000000050000720c */ /* 0x000fe40003f46270 */
[----:B------:R-:W-:Y:S02]  /*24d0*/  FSEL R115, R115, -INF , P1 ;  /* 0xff80000073737808 */ /* 0x000fe40000800000 */
[----:B------:R-:W-:Y:S02]  /*24e0*/  FMNMX R10, R114, R9, !PT ;  /* 0x00000009720a7209 */ /* 0x000fe40007800000 */
[----:B------:R-:W-:Y:S02]  /*24f0*/  IADD3 R5, R3, 0xc1, RZ ;  /* 0x000000c103057810 */ /* 0x000fe40007ffe0ff */
[----:B------:R-:W-:Y:S02]  /*2500*/  FMNMX R6, R88, R7, !PT ;  /* 0x0000000758067209 */ /* 0x000fe40007800000 */
[----:B------:R-:W-:-:S02]  /*2510*/  FSEL R109, R109, -INF , P1 ;  /* 0xff8000006d6d7808 */ /* 0x000fc40000800000 */
[----:B------:R-:W-:Y:S02]  /*2520*/  FSEL R118, R118, -INF , P4 ;  /* 0xff80000076767808 */ /* 0x000fe40002000000 */
[----:B------:R-:W-:Y:S02]  /*2530*/  FMNMX R9, R115, R10, !PT ;  /* 0x0000000a73097209 */ /* 0x000fe40007800000 */
[----:B------:R-:W-:Y:S01]  /*2540*/  ISETP.GE.AND P1, PT, R0, R5, PT ;  /* 0x000000050000720c */ /* 0x000fe20003f26270 */
[----:B------:R-:W-:Y:S01]  /*2550*/  VIADD R5, R3, 0xc8 ;  /* 0x000000c803057836 */ /* 0x000fe20000000000 */
[----:B------:R-:W-:Y:S02]  /*2560*/  FMNMX R7, R89, R6, !PT ;  /* 0x0000000659077209 */ /* 0x000fe40007800000 */
[----:B------:R-:W-:Y:S02]  /*2570*/  FSEL R119, R119, -INF , P6 ;  /* 0xff80000077777808 */ /* 0x000fe40003000000 */
[----:B------:R-:W-:-:S02]  /*2580*/  FMNMX R10, R118, R9, !PT ;  /* 0x00000009760a7209 */ /* 0x000fc40007800000 */
[----:B------:R-:W-:Y:S02]  /*2590*/  FSEL R112, R112, -INF , P4 ;  /* 0xff80000070707808 */ /* 0x000fe40002000000 */
[----:B------:R-:W-:Y:S02]  /*25a0*/  ISETP.GE.AND P4, PT, R0, R5, PT ;  /* 0x000000050000720c */ /* 0x000fe40003f86270 */
[----:B------:R-:W-:Y:S02]  /*25b0*/  FMNMX R6, R92, R7, !PT ;  /* 0x000000075c067209 */ /* 0x000fe40007800000 */
[----:B------:R-:W-:Y:S02]  /*25c0*/  IADD3 R5, R3, 0xc9, RZ ;  /* 0x000000c903057810 */ /* 0x000fe40007ffe0ff */
[----:B------:R-:W-:Y:S02]  /*25d0*/  FSEL R122, R122, -INF , P5 ;  /* 0xff8000007a7a7808 */ /* 0x000fe40002800000 */
[----:B------:R-:W-:-:S02]  /*25e0*/  FMNMX R9, R119, R10, !PT ;  /* 0x0000000a77097209 */ /* 0x000fc40007800000 */
[----:B------:R-:W-:Y:S02]  /*25f0*/  FSEL R113, R113, -INF , P6 ;  /* 0xff80000071717808 */ /* 0x000fe40003000000 */
[----:B------:R-:W-:Y:S02]  /*2600*/  FMNMX R7, R93, R6, !PT ;  /* 0x000000065d077209 */ /* 0x000fe40007800000 */
[----:B------:R-:W-:Y:S02]  /*2610*/  ISETP.GE.AND P6, PT, R0, R5, PT ;  /* 0x000000050000720c */ /* 0x000fe40003fc6270 */
[----:B------:R-:W-:Y:S02]  /*2620*/  FSEL R123, R123, -INF , P3 ;  /* 0xff8000007b7b7808 */ /* 0x000fe40001800000 */
[----:B------:R-:W-:Y:S02]  /*2630*/  FMNMX R10, R122, R9, !PT ;  /* 0x000000097a0a7209 */ /* 0x000fe40007800000 */
[----:B------:R-:W-:-:S02]  /*2640*/  IADD3 R5, R3, 0xd0, RZ ;  /* 0x000000d003057810 */ /* 0x000fc40007ffe0ff */
[----:B------:R-:W-:Y:S02]  /*2650*/  FMNMX R6, R96, R7, !PT ;  /* 0x0000000760067209 */ /* 0x000fe40007800000 */
[----:B------:R-:W-:Y:S02]  /*2660*/  FSEL R116, R116, -INF , P5 ;  /* 0xff80000074747808 */ /* 0x000fe40002800000 */
[----:B------:R-:W-:Y:S02]  /*2670*/  FSEL R126, R126, -INF , P2 ;  /* 0xff8000007e7e7808 */ /* 0x000fe40001000000 */
[----:B------:R-:W-:Y:S02]  /*2680*/  FMNMX R9, R123, R10, !PT ;  /* 0x0000000a7b097209 */ /* 0x000fe40007800000 */
[----:B------:R-:W-:Y:S02]  /*2690*/  ISETP.GE.AND P5, PT, R0, R5, PT ;  /* 0x000000050000720c */ /* 0x000fe40003fa6270 */
[----:B------:R-:W-:-:S02]  /*26a0*/  IADD3 R5, R3, 0xd1, RZ ;  /* 0x000000d103057810 */ /* 0x000fc40007ffe0ff */
[----:B------:R-:W-:Y:S02]  /*26b0*/  FMNMX R7, R97, R6, !PT ;  /* 0x0000000661077209 */ /* 0x000fe40007800000 */
[----:B------:R-:W-:Y:S02]  /*26c0*/  FSEL R127, R127, -INF , P1 ;  /* 0xff8000007f7f7808 */ /* 0x000fe40000800000 */
[----:B------:R-:W-:Y:S02]  /*26d0*/  FMNMX R10, R126, R9, !PT ;  /* 0x000000097e0a7209 */ /* 0x000fe40007800000 */
[----:B------:R-:W-:Y:S02]  /*26e0*/  FSEL R117, R117, -INF , P3 ;  /* 0xff80000075757808 */ /* 0x000fe40001800000 */
[----:B------:R-:W-:Y:S02]  /*26f0*/  ISETP.GE.AND P3, PT, R0, R5, PT ;  /* 0x000000050000720c */ /* 0x000fe40003f66270 */
[----:B------:R-:W-:-:S02]  /*2700*/  IADD3 R5, R3, 0xd8, RZ ;  /* 0x000000d803057810 */ /* 0x000fc40007ffe0ff */
[----:B------:R-:W-:Y:S02]  /*2710*/  FMNMX R6, R100, R7, !PT ;  /* 0x0000000764067209 */ /* 0x000fe40007800000 */
[----:B------:R-:W-:Y:S02]  /*2720*/  FSEL R130, R130, -INF , P4 ;  /* 0xff80000082827808 */ /* 0x000fe40002000000 */
[----:B------:R-:W-:Y:S02]  /*2730*/  FMNMX R9, R127, R10, !PT ;  /* 0x0000000a7f097209 */ /* 0x000fe40007800000 */
[----:B------:R-:W-:Y:S02]  /*2740*/  FSEL R120, R120, -INF , P2 ;  /* 0xff80000078787808 */ /* 0x000fe40001000000 */
[----:B------:R-:W-:Y:S01]  /*2750*/  ISETP.GE.AND P2, PT, R0, R5, PT ;  /* 0x000000050000720c */ /* 0x000fe20003f46270 */
[----:B------:R-:W-:Y:S01]  /*2760*/  VIADD R5, R3, 0xd9 ;  /* 0x000000d903057836 */ /* 0x000fe20000000000 */
[----:B------:R-:W-:-:S02]  /*2770*/  FMNMX R7, R101, R6, !PT ;  /* 0x0000000665077209 */ /* 0x000fc40007800000 */
[----:B------:R-:W-:Y:S02]  /*2780*/  FSEL R131, R131, -INF , P6 ;  /* 0xff80000083837808 */ /* 0x000fe40003000000 */
[----:B------:R-:W-:Y:S02]  /*2790*/  FMNMX R10, R130, R9, !PT ;  /* 0x00000009820a7209 */ /* 0x000fe40007800000 */
[----:B------:R-:W-:Y:S02]  /*27a0*/  FMNMX R6, R104, R7, !PT ;  /* 0x0000000768067209 */ /* 0x000fe40007800000 */
[----:B------:R-:W-:Y:S02]  /*27b0*/  FSEL R121, R121, -INF , P1 ;  /* 0xff80000079797808 */ /* 0x000fe40000800000 */
[----:B------:R-:W-:Y:S02]  /*27c0*/  FSEL R134, R134, -INF , P5 ;  /* 0xff80000086867808 */ /* 0x000fe40002800000 */
[----:B------:R-:W-:-:S02]  /*27d0*/  FMNMX R9, R131, R10, !PT ;  /* 0x0000000a83097209 */ /* 0x000fc40007800000 */
[----:B------:R-:W-:Y:S02]  /*27e0*/  ISETP.GE.AND P1, PT, R0, R5, PT ;  /* 0x000000050000720c */ /* 0x000fe40003f26270 */
[----:B------:R-:W-:Y:S02]  /*27f0*/  IADD3 R5, R3, 0xe0, RZ ;  /* 0x000000e003057810 */ /* 0x000fe40007ffe0ff */
[----:B------:R-:W-:Y:S02]  /*2800*/  FMNMX R7, R105, R6, !PT ;  /* 0x0000000669077209 */ /* 0x000fe40007800000 */
[----:B------:R-:W-:Y:S02]  /*2810*/  FSEL R135, R135, -INF , P3 ;  /* 0xff80000087877808 */ /* 0x000fe40001800000 */
[----:B------:R-:W-:Y:S02]  /*2820*/  FMNMX R10, R134, R9, !PT ;  /* 0x00000009860a7209 */ /* 0x000fe40007800000 */
[----:B------:R-:W-:-:S02]  /*2830*/  FSEL R124, R124, -INF , P4 ;  /* 0xff8000007c7c7808 */ /* 0x000fc40002000000 */
[----:B------:R-:W-:Y:S02]  /*2840*/  ISETP.GE.AND P4, PT, R0, R5, PT ;  /* 0x000000050000720c */ /* 0x000fe40003f86270 */
[----:B------:R-:W-:Y:S02]  /*2850*/  IADD3 R5, R3, 0xe1, RZ ;  /* 0x000000e103057810 */ /* 0x000fe40007ffe0ff */
[----:B------:R-:W-:Y:S02]  /*2860*/  FMNMX R6, R108, R7, !PT ;  /* 0x000000076c067209 */ /* 0x000fe40007800000 */
[----:B------:R-:W-:Y:S02]  /*2870*/  FSEL R138, R138, -INF , P2 ;  /* 0xff8000008a8a7808 */ /* 0x000fe40001000000 */
[----:B------:R-:W-:Y:S02]  /*2880*/  FMNMX R9, R135, R10, !PT ;  /* 0x0000000a87097209 */ /* 0x000fe40007800000 */
[----:B------:R-:W-:-:S02]  /*2890*/  FSEL R125, R125, -INF , P6 ;  /* 0xff8000007d7d7808 */ /* 0x000fc40003000000 */
[----:B------:R-:W-:Y:S02]  /*28a0*/  ISETP.GE.AND P6, PT, R0, R5, PT ;  /* 0x000000050000720c */ /* 0x000fe40003fc6270 */
[----:B------:R-:W-:Y:S02]  /*28b0*/  FMNMX R7, R109, R6, !PT ;  /* 0x000000066d077209 */ /* 0x000fe40007800000 */
[----:B------:R-:W-:Y:S02]  /*28c0*/  IADD3 R5, R3, 0xe8, RZ ;  /* 0x000000e803057810 */ /* 0x000fe40007ffe0ff */
[----:B------:R-:W-:Y:S02]  /*28d0*/  FSEL R139, R139, -INF , P1 ;  /* 0xff8000008b8b7808 */ /* 0x000fe40000800000 */
[----:B------:R-:W-:Y:S02]  /*28e0*/  FMNMX R10, R138, R9, !PT ;  /* 0x000000098a0a7209 */ /* 0x000fe40007800000 */
[----:B------:R-:W-:-:S02]  /*28f0*/  FSEL R128, R128, -INF , P5 ;  /* 0xff80000080807808 */ /* 0x000fc40002800000 */
[----:B------:R-:W-:Y:S02]  /*2900*/  FMNMX R6, R112, R7, !PT ;  /* 0x0000000770067209 */ /* 0x000fe40007800000 */
[----:B------:R-:W-:Y:S02]  /*2910*/  ISETP.GE.AND P5, PT, R0, R5, PT ;  /* 0x000000050000720c */ /* 0x000fe40003fa6270 */
[----:B------:R-:W-:Y:S02]  /*2920*/  FSEL R142, R142, -INF , P4 ;  /* 0xff8000008e8e7808 */ /* 0x000fe40002000000 */
[----:B------:R-:W-:Y:S02]  /*2930*/  FMNMX R9, R139, R10, !PT ;  /* 0x0000000a8b097209 */ /* 0x000fe40007800000 */
[----:B------:R-:W-:Y:S02]  /*2940*/  IADD3 R5, R3, 0xe9, RZ ;  /* 0x000000e903057810 */ /* 0x000fe40007ffe0ff */
[----:B------:R-:W-:-:S02]  /*2950*/  FMNMX R7, R113, R6, !PT ;  /* 0x0000000671077209 */ /* 0x000fc40007800000 */
[----:B------:R-:W-:Y:S02]  /*2960*/  FSEL R129, R129, -INF , P3 ;  /* 0xff80000081817808 */ /* 0x000fe40001800000 */
[----:B------:R-:W-:Y:S02]  /*2970*/  FSEL R143, R143, -INF , P6 ;  /* 0xff8000008f8f7808 */ /* 0x000fe40003000000 */
[----:B------:R-:W-:Y:S02]  /*2980*/  FMNMX R10, R142, R9, !PT ;  /* 0x000000098e0a7209 */ /* 0x000fe40007800000 */
[----:B------:R-:W-:Y:S01]  /*2990*/  ISETP.GE.AND P3, PT, R0, R5, PT ;  /* 0x000000050000720c */ /* 0x000fe20003f66270 */
[----:B------:R-:W-:Y:S01]  /*29a0*/  VIADD R5, R3, 0xf0 ;  /* 0x000000f003057836 */ /* 0x000fe20000000000 */
[----:B------:R-:W-:Y:S02]  /*29b0*/  FMNMX R6, R116, R7, !PT ;  /* 0x0000000774067209 */ /* 0x000fe40007800000 */
[----:B------:R-:W-:-:S02]  /*29c0*/  FSEL R146, R146, -INF , P5 ;  /* 0xff80000092927808 */ /* 0x000fc40002800000 */
[----:B------:R-:W-:Y:S02]  /*29d0*/  FMNMX R9, R143, R10, !PT ;  /* 0x0000000a8f097209 */ /* 0x000fe40007800000 */
[----:B------:R-:W-:Y:S02]  /*29e0*/  FSEL R132, R132, -INF , P2 ;  /* 0xff80000084847808 */ /* 0x000fe40001000000 */
[----:B------:R-:W-:Y:S02]  /*29f0*/  ISETP.GE.AND P2, PT, R0, R5, PT ;  /* 0x000000050000720c */ /* 0x000fe40003f46270 */
[----:B------:R-:W-:Y:S02]  /*2a00*/  FMNMX R7, R117, R6, !PT ;  /* 0x0000000675077209 */ /* 0x000fe40007800000 */
[----:B------:R-:W-:Y:S02]  /*2a10*/  IADD3 R5, R3, 0xf1, RZ ;  /* 0x000000f103057810 */ /* 0x000fe40007ffe0ff */
[----:B------:R-:W-:-:S02]  /*2a20*/  FSEL R147, R147, -INF , P3 ;  /* 0xff80000093937808 */ /* 0x000fc40001800000 */
[----:B------:R-:W-:Y:S02]  /*2a30*/  FMNMX R10, R146, R9, !PT ;  /* 0x00000009920a7209 */ /* 0x000fe40007800000 */
[----:B------:R-:W-:Y:S02]  /*2a40*/  FSEL R133, R133, -INF , P1 ;  /* 0xff80000085857808 */ /* 0x000fe40000800000 */
[----:B------:R-:W-:Y:S02]  /*2a50*/  FMNMX R6, R120, R7, !PT ;  /* 0x0000000778067209 */ /* 0x000fe40007800000 */
[----:B------:R-:W-:Y:S02]  /*2a60*/  ISETP.GE.AND P1, PT, R0, R5, PT ;  /* 0x000000050000720c */ /* 0x000fe40003f26270 */
[----:B------:R-:W-:Y:S02]  /*2a70*/  FSEL R150, R150, -INF , P2 ;  /* 0xff80000096967808 */ /* 0x000fe40001000000 */
[----:B------:R-:W-:-:S02]  /*2a80*/  FMNMX R7, R147, R10, !PT ;  /* 0x0000000a93077209 */ /* 0x000fc40007800000 */
[----:B------:R-:W-:Y:S02]  /*2a90*/  FSEL R151, R151, -INF , P1 ;  /* 0xff80000097977808 */ /* 0x000fe40000800000 */
[----:B------:R-:W-:Y:S02]  /*2aa0*/  FMNMX R10, R150, R7, !PT ;  /* 0x00000007960a7209 */ /* 0x000fe40007800000 */
[----:B------:R-:W-:Y:S02]  /*2ab0*/  FMNMX R5, R121, R6, !PT ;  /* 0x0000000679057209 */ /* 0x000fe40007800000 */
[----:B------:R-:W-:Y:S02]  /*2ac0*/  FMNMX R10, R151, R10, !PT ;  /* 0x0000000a970a7209 */ /* 0x000fe40007800000 */
[----:B------:R-:W-:Y:S02]  /*2ad0*/  FMNMX R6, R124, R5, !PT ;  /* 0x000000057c067209 */ /* 0x000fe40007800000 */
[----:B------:R-:W-:Y:S01]  /*2ae0*/  FSEL R136, R136, -INF , P4 ;  /* 0xff80000088887808 */ /* 0x000fe20002000000 */
[----:B------:R-:W1:Y:S01]  /*2af0*/  SHFL.BFLY PT, R7, R10, 0x1, 0x1f ;  /* 0x0c201f000a077f89 */ /* 0x000e6200000e0000 */
[----:B------:R-:W-:-:S02]  /*2b00*/  FMNMX R5, R125, R6, !PT ;  /* 0x000000067d057209 */ /* 0x000fc40007800000 */
[----:B------:R-:W-:Y:S02]  /*2b10*/  FSEL R137, R137, -INF , P6 ;  /* 0xff80000089897808 */ /* 0x000fe40003000000 */
[----:B------:R-:W-:Y:S02]  /*2b20*/  FMNMX R6, R128, R5, !PT ;  /* 0x0000000580067209 */ /* 0x000fe40007800000 */
[----:B------:R-:W-:Y:S02]  /*2b30*/  FSEL R140, R140, -INF , P5 ;  /* 0xff8000008c8c7808 */ /* 0x000fe40002800000 */
[----:B------:R-:W-:Y:S02]  /*2b40*/  FMNMX R5, R129, R6, !PT ;  /* 0x0000000681057209 */ /* 0x000fe40007800000 */
[----:B------:R-:W-:Y:S02]  /*2b50*/  FSEL R141, R141, -INF , P3 ;  /* 0xff8000008d8d7808 */ /* 0x000fe40001800000 */
[----:B------:R-:W-:-:S02]  /*2b60*/  FMNMX R6, R132, R5, !PT ;  /* 0x0000000584067209 */ /* 0x000fc40007800000 */
[----:B------:R-:W-:Y:S02]  /*2b70*/  FSEL R144, R144, -INF , P2 ;  /* 0xff80000090907808 */ /* 0x000fe40001000000 */
[----:B------:R-:W-:Y:S02]  /*2b80*/  FMNMX R5, R133, R6, !PT ;  /* 0x0000000685057209 */ /* 0x000fe40007800000 */
[----:B------:R-:W-:Y:S02]  /*2b90*/  FSEL R145, R145, -INF , P1 ;  /* 0xff80000091917808 */ /* 0x000fe40000800000 */
[----:B------:R-:W-:Y:S02]  /*2ba0*/  FMNMX R6, R136, R5, !PT ;  /* 0x0000000588067209 */ /* 0x000fe40007800000 */
[----:B-1----:R-:W-:Y:S02]  /*2bb0*/  FMNMX R10, R10, R7, !PT ;  /* 0x000000070a0a7209 */ /* 0x002fe40007800000 */
[----:B------:R-:W-:-:S03]  /*2bc0*/  FMNMX R5, R137, R6, !PT ;  /* 0x0000000689057209 */ /* 0x000fc60007800000 */
[----:B------:R-:W1:Y:S01]  /*2bd0*/  SHFL.BFLY PT, R11, R10, 0x2, 0x1f ;  /* 0x0c401f000a0b7f89 */ /* 0x000e6200000e0000 */
[----:B------:R-:W-:Y:S02]  /*2be0*/  FMNMX R6, R140, R5, !PT ;  /* 0x000000058c067209 */ /* 0x000fe40007800000 */
[----:B------:R-:W-:Y:S02]  /*2bf0*/  IADD3 R5, R3, 0xf8, RZ ;  /* 0x000000f803057810 */ /* 0x000fe40007ffe0ff */
[----:B------:R-:W-:Y:S02]  /*2c00*/  FMNMX R7, R141, R6, !PT ;  /* 0x000000068d077209 */ /* 0x000fe40007800000 */
[----:B------:R-:W-:Y:S02]  /*2c10*/  ISETP.GE.AND P2, PT, R0, R5, PT ;  /* 0x000000050000720c */ /* 0x000fe40003f46270 */
[----:B------:R-:W-:Y:S02]  /*2c20*/  IADD3 R5, R3, 0xf9, RZ ;  /* 0x000000f903057810 */ /* 0x000fe40007ffe0ff */
[----:B------:R-:W-:-:S02]  /*2c30*/  FMNMX R6, R144, R7, !PT ;  /* 0x0000000790067209 */ /* 0x000fc40007800000 */
[----:B------:R-:W-:Y:S02]  /*2c40*/  ISETP.GE.AND P1, PT, R0, R5, PT ;  /* 0x000000050000720c */ /* 0x000fe40003f26270 */
[----:B------:R-:W-:Y:S02]  /*2c50*/  FSEL R148, R148, -INF , P2 ;  /* 0xff80000094947808 */ /* 0x000fe40001000000 */
[----:B------:R-:W-:Y:S02]  /*2c60*/  FMNMX R5, R145, R6, !PT ;  /* 0x0000000691057209 */ /* 0x000fe40007800000 */
[----:B------:R-:W-:Y:S02]  /*2c70*/  FSEL R149, R149, -INF , P1 ;  /* 0xff80000095957808 */ /* 0x000fe40000800000 */
[----:B------:R-:W-:Y:S02]  /*2c80*/  FMNMX R6, R148, R5, !PT ;  /* 0x0000000594067209 */ /* 0x000fe40007800000 */
[----:B-1----:R-:W-:-:S02]  /*2c90*/  FMNMX R11, R10, R11, !PT ;  /* 0x0000000b0a0b7209 */ /* 0x002fc40007800000 */
[----:B------:R-:W-:Y:S02]  /*2ca0*/  FMNMX R6, R149, R6, !PT ;  /* 0x0000000695067209 */ /* 0x000fe40007800000 */
[----:B------:R-:W-:-:S03]  /*2cb0*/  FSETP.NEU.AND P1, PT, R11, -INF , PT ;  /* 0xff8000000b00780b */ /* 0x000fc60003f2d000 */
[----:B------:R-:W1:Y:S01]  /*2cc0*/  SHFL.BFLY PT, R7, R6, 0x1, 0x1f ;  /* 0x0c201f0006077f89 */ /* 0x000e6200000e0000 */
[----:B------:R-:W-:-:S05]  /*2cd0*/  FSEL R5, R11, RZ, P1 ;  /* 0x000000ff0b057208 */ /* 0x000fca0000800000 */
[----:B------:R-:W-:Y:S01]  /*2ce0*/  FMUL R5, R5, UR10 ;  /* 0x0000000a05057c20 */ /* 0x000fe20008400000 */
[----:B------:R-:W-:-:S03]  /*2cf0*/  ULDC UR10, c[0x0][0x604] ;  /* 0x00018100000a7ab9 */ /* 0x000fc60000000800 */
[--C-:B------:R-:W-:Y:S01]  /*2d00*/  FFMA R12, R26, UR10, -R5.reuse ;  /* 0x0000000a1a0c7c23 */ /* 0x100fe20008000805 */
[----:B------:R-:W-:Y:S02]  /*2d10*/  ULDC UR10, c[0x0][0x604] ;  /* 0x00018100000a7ab9 */ /* 0x000fe40000000800 */
[--C-:B------:R-:W-:Y:S01]  /*2d20*/  FFMA R13, R27, UR10, -R5.reuse ;  /* 0x0000000a1b0d7c23 */ /* 0x100fe20008000805 */
[----:B------:R-:W-:Y:S01]  /*2d30*/  ULDC UR10, c[0x0][0x604] ;  /* 0x00018100000a7ab9 */ /* 0x000fe20000000800 */
[----:B------:R-:W-:Y:S01]  /*2d40*/  FSETP.GEU.AND P6, PT, R12, -126, PT ;  /* 0xc2fc00000c00780b */ /* 0x000fe20003fce000 */
        /* <DEDUP_REMOVED lines=8> */
[----:B-1----:R-:W-:Y:S01]  /*2dd0*/  FMNMX R7, R6, R7, !PT ;  /* 0x0000000706077209 */ /* 0x002fe20007800000 */
[--C-:B------:R-:W-:Y:S01]  /*2de0*/  FFMA R16, R35, UR10, -R5.reuse ;  /* 0x0000000a23107c23 */ /* 0x100fe20008000805 */
[----:B------:R-:W-:Y:S01]  /*2df0*/  ULDC UR10, c[0x0][0x604] ;  /* 0x00018100000a7ab9 */ /* 0x000fe20000000800 */
[----:B------:R-:W-:Y:S01]  /*2e00*/  FSETP.GEU.AND P4, PT, R15, -126, PT ;  /* 0xc2fc00000f00780b */ /* 0x000fe20003f8e000 */
[----:B------:R-:W-:Y:S01]  /*2e10*/  @!P6 FMUL R12, R12, 0.5 ;  /* 0x3f0000000c0ce820 */ /* 0x000fe20000400000 */
[----:B------:R-:W1:Y:S01]  /*2e20*/  SHFL.BFLY PT, R6, R7, 0x2, 0x1f ;  /* 0x0c401f0007067f89 */ /* 0x000e6200000e0000 */
[--C-:B------:R-:W-:Y:S01]  /*2e30*/  FFMA R31, R38, UR10, -R5.reuse ;  /* 0x0000000a261f7c23 */ /* 0x100fe20008000805 */
[----:B------:R-:W-:Y:S01]  /*2e40*/  @!P5 FMUL R13, R13, 0.5 ;  /* 0x3f0000000d0dd820 */ /* 0x000fe20000400000 */
[----:B------:R-:W-:Y:S01]  /*2e50*/  ULDC UR10, c[0x0][0x604] ;  /* 0x00018100000a7ab9 */ /* 0x000fe20000000800 */
[----:B------:R-:W-:Y:S01]  /*2e60*/  FSETP.GEU.AND P2, PT, R14, -126, PT ;  /* 0xc2fc00000e00780b */ /* 0x000fe20003f4e000 */
[----:B------:R-:W2:Y:S01]  /*2e70*/  MUFU.EX2 R12, R12 ;  /* 0x0000000c000c7308 */ /* 0x000ea20000000800 */
[----:B------:R-:W-:Y:S01]  /*2e80*/  FFMA R18, R39, UR10, -R5 ;  /* 0x0000000a27127c23 */ /* 0x000fe20008000805 */
[----:B------:R-:W-:Y:S01]  /*2e90*/  @!P3 FMUL R27, R27, 0.5 ;  /* 0x3f0000001b1bb820 */ /* 0x000fe20000400000 */
[----:B------:R-:W-:-:S02]  /*2ea0*/  ULDC UR10, c[0x0][0x604] ;  /* 0x00018100000a7ab9 */ /* 0x000fc40000000800 */
[--C-:B------:R-:W-:Y:S01]  /*2eb0*/  FFMA R17, R42, UR10, -R5.reuse ;  /* 0x0000000a2a117c23 */ /* 0x100fe20008000805 */
[----:B------:R-:W-:Y:S01]  /*2ec0*/  @!P4 FMUL R15, R15, 0.5 ;  /* 0x3f0000000f0fc820 */ /* 0x000fe20000400000 */
[----:B------:R-:W-:Y:S01]  /*2ed0*/  ULDC UR10, c[0x0][0x604] ;  /* 0x00018100000a7ab9 */ /* 0x000fe20000000800 */
[----:B------:R-:W3:Y:S01]  /*2ee0*/  MUFU.EX2 R13, R13 ;  /* 0x0000000d000d7308 */ /* 0x000ee20000000800 */
[--C-:B------:R-:W-:Y:S01]  /*2ef0*/  FFMA R20, R43, UR10, -R5.reuse ;  /* 0x0000000a2b147c23 */ /* 0x100fe20008000805 */
[----:B------:R-:W-:Y:S02]  /*2f00*/  ULDC UR10, c[0x0][0x604] ;  /* 0x00018100000a7ab9 */ /* 0x000fe40000000800 */
[----:B------:R-:W-:Y:S01]  /*2f10*/  @!P2 FMUL R14, R14, 0.5 ;  /* 0x3f0000000e0ea820 */ /* 0x000fe20000400000 */
[--C-:B------:R-:W-:Y:S01]  /*2f20*/  FFMA R35, R46, UR10, -R5.reuse ;  /* 0x0000000a2e237c23 */ /* 0x100fe20008000805 */
[----:B------:R-:W-:Y:S02]  /*2f30*/  ULDC UR10, c[0x0][0x604] ;  /* 0x00018100000a7ab9 */ /* 0x000fe40000000800 */
[----:B------:R-:W4:Y:S01]  /*2f40*/  MUFU.EX2 R27, R27 ;  /* 0x0000001b001b7308 */ /* 0x000f220000000800 */
[----:B--2---:R-:W-:Y:S01]  /*2f50*/  @!P6 FMUL R12, R12, R12 ;  /* 0x0000000c0c0ce220 */ /* 0x004fe20000400000 */
[----:B------:R-:W-:Y:S01]  /*2f60*/  FSETP.GEU.AND P6, PT, R31, -126, PT ;  /* 0xc2fc00001f00780b */ /* 0x000fe20003fce000 */
[----:B------:R-:W-:Y:S01]  /*2f70*/  FFMA R22, R47, UR10, -R5 ;  /* 0x0000000a2f167c23 */ /* 0x000fe20008000805 */
[----:B-1----:R-:W-:Y:S01]  /*2f80*/  FMNMX R7, R7, R6, !PT ;  /* 0x0000000607077209 */ /* 0x002fe20007800000 */
[----:B------:R-:W-:-:S02]  /*2f90*/  ULDC UR10, c[0x0][0x604] ;  /* 0x00018100000a7ab9 */ /* 0x000fc40000000800 */
[--C-:B------:R-:W-:Y:S01]  /*2fa0*/  FFMA R19, R50, UR10, -R5.reuse ;  /* 0x0000000a32137c23 */ /* 0x100fe20008000805 */
[----:B------:R-:W-:Y:S01]  /*2fb0*/  FSETP.NEU.AND P1, PT, R7, -INF , PT ;  /* 0xff8000000700780b */ /* 0x000fe20003f2d000 */
[----:B---3--:R-:W-:Y:S01]  /*2fc0*/  @!P5 FMUL R13, R13, R13 ;  /* 0x0000000d0d0dd220 */ /* 0x008fe20000400000 */
[----:B------:R-:W-:Y:S01]  /*2fd0*/  FSETP.GEU.AND P5, PT, R18, -126, PT ;  /* 0xc2fc00001200780b */ /* 0x000fe20003fae000 */
[----:B------:R-:W1:Y:S01]  /*2fe0*/  MUFU.EX2 R15, R15 ;  /* 0x0000000f000f7308 */ /* 0x000e620000000800 */
[----:B------:R-:W-:Y:S01]  /*2ff0*/  FSEL R6, R7, RZ, P1 ;  /* 0x000000ff07067208 */ /* 0x000fe20000800000 */
[----:B------:R-:W-:Y:S01]  /*3000*/  ULDC UR10, c[0x0][0x604] ;  /* 0x00018100000a7ab9 */ /* 0x000fe20000000800 */
[----:B------:R-:W-:Y:S01]  /*3010*/  FSETP.GEU.AND P1, PT, R16, -126, PT ;  /* 0xc2fc00001000780b */ /* 0x000fe20003f2e000 */
[----:B------:R-:W-:Y:S01]  /*3020*/  @!P6 FMUL R31, R31, 0.5 ;  /* 0x3f0000001f1fe820 */ /* 0x000fe20000400000 */
[----:B------:R-:W-:Y:S01]  /*3030*/  FFMA R26, R51, UR10, -R5 ;  /* 0x0000000a331a7c23 */ /* 0x000fe20008000805 */
[----:B----4-:R-:W-:Y:S01]  /*3040*/  @!P3 FMUL R27, R27, R27 ;  /* 0x0000001b1b1bb220 */ /* 0x010fe20000400000 */
[----:B------:R-:W-:Y:S01]  /*3050*/  FSETP.GEU.AND P3, PT, R17, -126, PT ;  /* 0xc2fc00001100780b */ /* 0x000fe20003f6e000 */
[----:B------:R-:W2:Y:S01]  /*3060*/  MUFU.EX2 R14, R14 ;  /* 0x0000000e000e7308 */ /* 0x000ea20000000800 */
[----:B------:R-:W-:-:S02]  /*3070*/  ULDC UR10, c[0x0][0x604] ;  /* 0x00018100000a7ab9 */ /* 0x000fc40000000800 */
[--C-:B------:R-:W-:Y:S01]  /*3080*/  FFMA R39, R54, UR10, -R5.reuse ;  /* 0x0000000a36277c23 */ /* 0x100fe20008000805 */
[----:B------:R-:W-:Y:S01]  /*3090*/  @!P5 FMUL R18, R18, 0.5 ;  /* 0x3f0000001212d820 */ /* 0x000fe20000400000 */
[----:B------:R-:W-:Y:S02]  /*30a0*/  ULDC UR10, c[0x0][0x604] ;  /* 0x00018100000a7ab9 */ /* 0x000fe40000000800 */
[----:B------:R-:W-:Y:S01]  /*30b0*/  FFMA R30, R55, UR10, -R5 ;  /* 0x0000000a371e7c23 */ /* 0x000fe20008000805 */
[----:B------:R-:W-:Y:S01]  /*30c0*/  @!P1 FMUL R16, R16, 0.5 ;  /* 0x3f00000010109820 */ /* 0x000fe20000400000 */
[----:B------:R-:W3:Y:S01]  /*30d0*/  MUFU.EX2 R31, R31 ;  /* 0x0000001f001f7308 */ /* 0x000ee20000000800 */
[----:B-1----:R-:W-:Y:S01]  /*30e0*/  @!P4 FMUL R15, R15, R15 ;  /* 0x0000000f0f0fc220 */ /* 0x002fe20000400000 */
[----:B------:R-:W-:Y:S01]  /*30f0*/  FSETP.GEU.AND P4, PT, R35, -126, PT ;  /* 0xc2fc00002300780b */ /* 0x000fe20003f8e000 */
[----:B------:R-:W-:Y:S01]  /*3100*/  @!P3 FMUL R17, R17, 0.5 ;  /* 0x3f0000001111b820 */ /* 0x000fe20000400000 */
[----:B------:R-:W-:-:S02]  /*3110*/  ULDC UR10, c[0x0][0x604] ;  /* 0x00018100000a7ab9 */ /* 0x000fc40000000800 */
[--C-:B------:R-:W-:Y:S01]  /*3120*/  FFMA R21, R58, UR10, -R5.reuse ;  /* 0x0000000a3a157c23 */ /* 0x100fe20008000805 */
[----:B------:R-:W-:Y:S01]  /*3130*/  ULDC UR10, c[0x0][0x604] ;  /* 0x00018100000a7ab9 */ /* 0x000fe20000000800 */
[----:B------:R-:W1:Y:S01]  /*3140*/  MUFU.EX2 R16, R16 ;  /* 0x0000001000107308 */ /* 0x000e620000000800 */
[----:B--2---:R-:W-:Y:S01]  /*3150*/  @!P2 FMUL R14, R14, R14 ;  /* 0x0000000e0e0ea220 */ /* 0x004fe20000400000 */
[----:B------:R-:W-:Y:S01]  /*3160*/  FSETP.GEU.AND P2, PT, R20, -126, PT ;  /* 0xc2fc00001400780b */ /* 0x000fe20003f4e000 */
[--C-:B------:R-:W-:Y:S01]  /*3170*/  FFMA R34, R59, UR10, -R5.reuse ;  /* 0x0000000a3b227c23 */ /* 0x100fe20008000805 */
[----:B------:R-:W-:Y:S02]  /*3180*/  ULDC UR10, c[0x0][0x604] ;  /* 0x00018100000a7ab9 */ /* 0x000fe40000000800 */
[----:B------:R-:W-:Y:S01]  /*3190*/  FFMA R43, R62, UR10, -R5 ;  /* 0x0000000a3e2b7c23 */ /* 0x000fe20008000805 */
[----:B------:R-:W-:Y:S01]  /*31a0*/  @!P4 FMUL R35, R35, 0.5 ;  /* 0x3f0000002323c820 */ /* 0x000fe20000400000 */
[----:B------:R-:W2:Y:S01]  /*31b0*/  MUFU.EX2 R18, R18 ;  /* 0x0000001200127308 */ /* 0x000ea20000000800 */
[----:B---3--:R-:W-:Y:S01]  /*31c0*/  @!P6 FMUL R31, R31, R31 ;  /* 0x0000001f1f1fe220 */ /* 0x008fe20000400000 */
[----:B------:R-:W-:Y:S01]  /*31d0*/  FSETP.GEU.AND P6, PT, R19, -126, PT ;  /* 0xc2fc00001300780b */ /* 0x000fe20003fce000 */
[----:B------:R-:W-:-:S02]  /*31e0*/  ULDC UR10, c[0x0][0x604] ;  /* 0x00018100000a7ab9 */ /* 0x000fc40000000800 */
[--C-:B------:R-:W-:Y:S01]  /*31f0*/  FFMA R38, R63, UR10, -R5.reuse ;  /* 0x0000000a3f267c23 */ /* 0x100fe20008000805 */
[----:B------:R-:W-:Y:S01]  /*3200*/  ULDC UR10, c[0x0][0x604] ;  /* 0x00018100000a7ab9 */ /* 0x000fe20000000800 */
[----:B------:R-:W-:Y:S01]  /*3210*/  @!P2 FMUL R20, R20, 0.5 ;  /* 0x3f0000001414a820 */ /* 0x000fe20000400000 */
[----:B------:R-:W3:Y:S01]  /*3220*/  MUFU.EX2 R17, R17 ;  /* 0x0000001100117308 */ /* 0x000ee20000000800 */
[----:B-1----:R-:W-:Y:S01]  /*3230*/  @!P1 FMUL R16, R16, R16 ;  /* 0x0000001010109220 */ /* 0x002fe20000400000 */
[----:B------:R-:W-:Y:S01]  /*3240*/  FSETP.GEU.AND P1, PT, R22, -126, PT ;  /* 0xc2fc00001600780b */ /* 0x000fe20003f2e000 */
[--C-:B------:R-:W-:Y:S01]  /*3250*/  FFMA R23, R66, UR10, -R5.reuse ;  /* 0x0000000a42177c23 */ /* 0x100fe20008000805 */
[----:B------:R-:W-:Y:S02]  /*3260*/  ULDC UR10, c[0x0][0x604] ;  /* 0x00018100000a7ab9 */ /* 0x000fe40000000800 */
[----:B------:R-:W-:Y:S01]  /*3270*/  FFMA R42, R67, UR10, -R5 ;  /* 0x0000000a432a7c23 */ /* 0x000fe20008000805 */
[----:B------:R-:W-:Y:S01]  /*3280*/  @!P6 FMUL R19, R19, 0.5 ;  /* 0x3f0000001313e820 */ /* 0x000fe20000400000 */
[----:B------:R-:W1:Y:S01]  /*3290*/  MUFU.EX2 R35, R35 ;  /* 0x0000002300237308 */ /* 0x000e620000000800 */
[----:B--2---:R-:W-:Y:S01]  /*32a0*/  @!P5 FMUL R18, R18, R18 ;  /* 0x000000121212d220 */ /* 0x004fe20000400000 */
[----:B------:R-:W-:Y:S01]  /*32b0*/  FSETP.GEU.AND P5, PT, R26, -126, PT ;  /* 0xc2fc00001a00780b */ /* 0x000fe20003fae000 */
[----:B------:R-:W-:-:S02]  /*32c0*/  ULDC UR10, c[0x0][0x604] ;  /* 0x00018100000a7ab9 */ /* 0x000fc40000000800 */
[--C-:B------:R-:W-:Y:S01]  /*32d0*/  FFMA R47, R70, UR10, -R5.reuse ;  /* 0x0000000a462f7c23 */ /* 0x100fe20008000805 */
[----:B------:R-:W-:Y:S01]  /*32e0*/  ULDC UR10, c[0x0][0x604] ;  /* 0x00018100000a7ab9 */ /* 0x000fe20000000800 */
[----:B------:R-:W-:Y:S01]  /*32f0*/  @!P1 FMUL R22, R22, 0.5 ;  /* 0x3f00000016169820 */ /* 0x000fe20000400000 */
[----:B------:R-:W2:Y:S01]  /*3300*/  MUFU.EX2 R20, R20 ;  /* 0x0000001400147308 */ /* 0x000ea20000000800 */
[----:B---3--:R-:W-:Y:S01]  /*3310*/  @!P3 FMUL R17, R17, R17 ;  /* 0x000000111111b220 */ /* 0x008fe20000400000 */
[----:B------:R-:W-:Y:S01]  /*3320*/  FSETP.GEU.AND P3, PT, R39, -126, PT ;  /* 0xc2fc00002700780b */ /* 0x000fe20003f6e000 */
[--C-:B------:R-:W-:Y:S01]  /*3330*/  FFMA R46, R71, UR10, -R5.reuse ;  /* 0x0000000a472e7c23 */ /* 0x100fe20008000805 */
[----:B------:R-:W-:Y:S02]  /*3340*/  ULDC UR10, c[0x0][0x604] ;  /* 0x00018100000a7ab9 */ /* 0x000fe40000000800 */
[----:B------:R-:W-:Y:S01]  /*3350*/  FFMA R50, R74, UR10, -R5 ;  /* 0x0000000a4a327c23 */ /* 0x000fe20008000805 */
[----:B------:R-:W-:Y:S01]  /*3360*/  @!P5 FMUL R26, R26, 0.5 ;  /* 0x3f0000001a1ad820 */ /* 0x000fe20000400000 */
[----:B------:R-:W3:Y:S01]  /*3370*/  MUFU.EX2 R22, R22 ;  /* 0x0000001600167308 */ /* 0x000ee20000000800 */
[----:B-1----:R-:W-:Y:S01]  /*3380*/  @!P4 FMUL R35, R35, R35 ;  /* 0x000000232323c220 */ /* 0x002fe20000400000 */
[----:B------:R-:W-:Y:S01]  /*3390*/  FSETP.GEU.AND P4, PT, R21, -126, PT ;  /* 0xc2fc00001500780b */ /* 0x000fe20003f8e000 */
[----:B------:R-:W-:-:S02]  /*33a0*/  ULDC UR10, c[0x0][0x604] ;  /* 0x00018100000a7ab9 */ /* 0x000fc40000000800 */
[--C-:B------:R-:W-:Y:S01]  /*33b0*/  FFMA R51, R75, UR10, -R5.reuse ;  /* 0x0000000a4b337c23 */ /* 0x100fe20008000805 */
[----:B------:R-:W-:Y:S01]  /*33c0*/  ULDC UR10, c[0x0][0x604] ;  /* 0x00018100000a7ab9 */ /* 0x000fe20000000800 */
[----:B------:R-:W-:Y:S01]  /*33d0*/  @!P3 FMUL R39, R39, 0.5 ;  /* 0x3f0000002727b820 */ /* 0x000fe20000400000 */
        /* <DEDUP_REMOVED lines=179> */
[----:B------:R-:W-:Y:S01]  /*3f10*/  FMUL R5, R6, UR10 ;  /* 0x0000000a06057c20 */ /* 0x000fe20008400000 */
[----:B------:R-:W-:Y:S01]  /*3f20*/  ULDC UR10, c[0x0][0x604] ;  /* 0x00018100000a7ab9 */ /* 0x000fe20000000800 */
[----:B------:R-:W-:Y:S01]  /*3f30*/  @!P2 FMUL R79, R79, 0.5 ;  /* 0x3f0000004f4fa820 */ /* 0x000fe20000400000 */
[----:B------:R-:W3:Y:S01]  /*3f40*/  MUFU.EX2 R78, R78 ;  /* 0x0000004e004e7308 */ /* 0x000ee20000000800 */
[----:B-1----:R-:W-:Y:S01]  /*3f50*/  @!P5 FMUL R75, R75, R75 ;  /* 0x0000004b4b4bd220 */ /* 0x002fe20000400000 */
[----:B------:R-:W-:Y:S01]  /*3f60*/  FSETP.GEU.AND P5, PT, R87, -126, PT ;  /* 0xc2fc00005700780b */ /* 0x000fe20003fae000 */
[--C-:B------:R-:W-:Y:S01]  /*3f70*/  FFMA R24, R24, UR11, -R5.reuse ;  /* 0x0000000b18187c23 */ /* 0x100fe20008000805 */
[--C-:B------:R-:W-:Y:S01]  /*3f80*/  FFMA R25, R25, UR10, -R5.reuse ;  /* 0x0000000a19197c23 */ /* 0x100fe20008000805 */
[----:B------:R-:W-:Y:S01]  /*3f90*/  ULDC UR10, c[0x0][0x604] ;  /* 0x00018100000a7ab9 */ /* 0x000fe20000000800 */
[----:B------:R-:W-:Y:S01]  /*3fa0*/  ULDC UR11, c[0x0][0x604] ;  /* 0x00018100000b7ab9 */ /* 0x000fe20000000800 */
[----:B------:R-:W-:Y:S01]  /*3fb0*/  @!P1 FMUL R83, R83, 0.5 ;  /* 0x3f00000053539820 */ /* 0x000fe20000400000 */
[----:B------:R-:W1:Y:S01]  /*3fc0*/  MUFU.EX2 R82, R82 ;  /* 0x0000005200527308 */ /* 0x000e620000000800 */
[----:B--2---:R-:W-:Y:S01]  /*3fd0*/  @!P6 FMUL R74, R74, R74 ;  /* 0x0000004a4a4ae220 */ /* 0x004fe20000400000 */
[----:B------:R-:W-:Y:S01]  /*3fe0*/  FSETP.GEU.AND P6, PT, R86, -126, PT ;  /* 0xc2fc00005600780b */ /* 0x000fe20003fce000 */
[--C-:B------:R-:W-:Y:S01]  /*3ff0*/  FFMA R28, R28, UR10, -R5.reuse ;  /* 0x0000000a1c1c7c23 */ /* 0x100fe20008000805 */
[----:B------:R-:W-:Y:S01]  /*4000*/  ULDC UR10, c[0x0][0x604] ;  /* 0x00018100000a7ab9 */ /* 0x000fe20000000800 */
[--C-:B------:R-:W-:Y:S01]  /*4010*/  FFMA R126, R129, UR14, -R5.reuse ;  /* 0x0000000e817e7c23 */ /* 0x100fe20008000805 */
[--C-:B------:R-:W-:Y:S01]  /*4020*/  FFMA R29, R29, UR10, -R5.reuse ;  /* 0x0000000a1d1d7c23 */ /* 0x100fe20008000805 */
[----:B------:R-:W-:Y:S01]  /*4030*/  @!P5 FMUL R87, R87, 0.5 ;  /* 0x3f0000005757d820 */ /* 0x000fe20000400000 */
[----:B------:R-:W2:Y:S01]  /*4040*/  MUFU.EX2 R79, R79 ;  /* 0x0000004f004f7308 */ /* 0x000ea20000000800 */
[----:B---3--:R-:W-:Y:S01]  /*4050*/  @!P3 FMUL R78, R78, R78 ;  /* 0x0000004e4e4eb220 */ /* 0x008fe20000400000 */
[----:B------:R-:W-:Y:S01]  /*4060*/  FSETP.GEU.AND P3, PT, R90, -126, PT ;  /* 0xc2fc00005a00780b */ /* 0x000fe20003f6e000 */
[----:B------:R-:W-:Y:S01]  /*4070*/  ULDC UR10, c[0x0][0x604] ;  /* 0x00018100000a7ab9 */ /* 0x000fe20000000800 */
[--C-:B------:R-:W-:Y:S01]  /*4080*/  FFMA R129, R136, UR18, -R5.reuse ;  /* 0x0000001288817c23 */ /* 0x100fe20008000805 */
[--C-:B------:R-:W-:Y:S01]  /*4090*/  FFMA R32, R32, UR10, -R5.reuse ;  /* 0x0000000a20207c23 */ /* 0x100fe20008000805 */
[----:B------:R-:W-:Y:S01]  /*40a0*/  ULDC UR10, c[0x0][0x604] ;  /* 0x00018100000a7ab9 */ /* 0x000fe20000000800 */
[----:B------:R-:W-:Y:S01]  /*40b0*/  @!P6 FMUL R86, R86, 0.5 ;  /* 0x3f0000005656e820 */ /* 0x000fe20000400000 */
[----:B------:R-:W3:Y:S01]  /*40c0*/  MUFU.EX2 R83, R83 ;  /* 0x0000005300537308 */ /* 0x000ee20000000800 */
[----:B-1----:R-:W-:Y:S01]  /*40d0*/  @!P4 FMUL R82, R82, R82 ;  /* 0x000000525252c220 */ /* 0x002fe20000400000 */
[----:B------:R-:W-:Y:S01]  /*40e0*/  FSETP.GEU.AND P4, PT, R94, -126, PT ;  /* 0xc2fc00005e00780b */ /* 0x000fe20003f8e000 */
[--C-:B------:R-:W-:Y:S01]  /*40f0*/  FFMA R33, R33, UR10, -R5.reuse ;  /* 0x0000000a21217c23 */ /* 0x100fe20008000805 */
[----:B------:R-:W-:Y:S01]  /*4100*/  ULDC UR10, c[0x0][0x604] ;  /* 0x00018100000a7ab9 */ /* 0x000fe20000000800 */
[----:B------:R-:W-:Y:S01]  /*4110*/  ULDC UR14, c[0x0][0x604] ;  /* 0x00018100000e7ab9 */ /* 0x000fe20000000800 */
[--C-:B------:R-:W-:Y:S01]  /*4120*/  FFMA R36, R36, UR10, -R5.reuse ;  /* 0x0000000a24247c23 */ /* 0x100fe20008000805 */
[----:B------:R-:W-:Y:S01]  /*4130*/  @!P3 FMUL R90, R90, 0.5 ;  /* 0x3f0000005a5ab820 */ /* 0x000fe20000400000 */
[----:B------:R-:W1:Y:S01]  /*4140*/  MUFU.EX2 R87, R87 ;  /* 0x0000005700577308 */ /* 0x000e620000000800 */
[----:B--2---:R-:W-:Y:S01]  /*4150*/  @!P2 FMUL R79, R79, R79 ;  /* 0x0000004f4f4fa220 */ /* 0x004fe20000400000 */
[----:B------:R-:W-:Y:S01]  /*4160*/  FSETP.GEU.AND P2, PT, R91, -126, PT ;  /* 0xc2fc00005b00780b */ /* 0x000fe20003f4e000 */
[----:B------:R-:W-:Y:S01]  /*4170*/  ULDC UR10, c[0x0][0x604] ;  /* 0x00018100000a7ab9 */ /* 0x000fe20000000800 */
[--C-:B------:R-:W-:Y:S01]  /*4180*/  FFMA R130, R141, UR22, -R5.reuse ;  /* 0x000000168d827c23 */ /* 0x100fe20008000805 */
[--C-:B------:R-:W-:Y:S01]  /*4190*/  FFMA R37, R37, UR10, -R5.reuse ;  /* 0x0000000a25257c23 */ /* 0x100fe20008000805 */
[----:B------:R-:W-:Y:S01]  /*41a0*/  ULDC UR10, c[0x0][0x604] ;  /* 0x00018100000a7ab9 */ /* 0x000fe20000000800 */
[----:B------:R-:W-:Y:S01]  /*41b0*/  @!P4 FMUL R94, R94, 0.5 ;  /* 0x3f0000005e5ec820 */ /* 0x000fe20000400000 */
[----:B------:R-:W2:Y:S01]  /*41c0*/  MUFU.EX2 R86, R86 ;  /* 0x0000005600567308 */ /* 0x000ea20000000800 */
[----:B---3--:R-:W-:Y:S01]  /*41d0*/  @!P1 FMUL R83, R83, R83 ;  /* 0x0000005353539220 */ /* 0x008fe20000400000 */
[----:B------:R-:W-:Y:S01]  /*41e0*/  FSETP.GEU.AND P1, PT, R95, -126, PT ;  /* 0xc2fc00005f00780b */ /* 0x000fe20003f2e000 */
[--C-:B------:R-:W-:Y:S01]  /*41f0*/  FFMA R40, R40, UR10, -R5.reuse ;  /* 0x0000000a28287c23 */ /* 0x100fe20008000805 */
[----:B------:R-:W-:Y:S01]  /*4200*/  ULDC UR10, c[0x0][0x604] ;  /* 0x00018100000a7ab9 */ /* 0x000fe20000000800 */
[--C-:B------:R-:W-:Y:S01]  /*4210*/  FFMA R134, R133, UR15, -R5.reuse ;  /* 0x0000000f85867c23 */ /* 0x100fe20008000805 */
[--C-:B------:R-:W-:Y:S01]  /*4220*/  FFMA R41, R41, UR10, -R5.reuse ;  /* 0x0000000a29297c23 */ /* 0x100fe20008000805 */
[----:B------:R-:W-:Y:S01]  /*4230*/  @!P2 FMUL R91, R91, 0.5 ;  /* 0x3f0000005b5ba820 */ /* 0x000fe20000400000 */
[----:B------:R-:W3:Y:S01]  /*4240*/  MUFU.EX2 R90, R90 ;  /* 0x0000005a005a7308 */ /* 0x000ee20000000800 */
[----:B-1----:R-:W-:Y:S01]  /*4250*/  @!P5 FMUL R87, R87, R87 ;  /* 0x000000575757d220 */ /* 0x002fe20000400000 */
[----:B------:R-:W-:Y:S01]  /*4260*/  FSETP.GEU.AND P5, PT, R99, -126, PT ;  /* 0xc2fc00006300780b */ /* 0x000fe20003fae000 */
[----:B------:R-:W-:Y:S01]  /*4270*/  ULDC UR10, c[0x0][0x604] ;  /* 0x00018100000a7ab9 */ /* 0x000fe20000000800 */
[--C-:B------:R-:W-:Y:S01]  /*4280*/  FFMA R133, R140, UR19, -R5.reuse ;  /* 0x000000138c857c23 */ /* 0x100fe20008000805 */
[--C-:B------:R-:W-:Y:S01]  /*4290*/  FFMA R44, R44, UR10, -R5.reuse ;  /* 0x0000000a2c2c7c23 */ /* 0x100fe20008000805 */
[----:B------:R-:W-:Y:S01]  /*42a0*/  ULDC UR10, c[0x0][0x604] ;  /* 0x00018100000a7ab9 */ /* 0x000fe20000000800 */
[----:B------:R-:W-:Y:S01]  /*42b0*/  @!P1 FMUL R95, R95, 0.5 ;  /* 0x3f0000005f5f9820 */ /* 0x000fe20000400000 */
[----:B------:R-:W1:Y:S01]  /*42c0*/  MUFU.EX2 R94, R94 ;  /* 0x0000005e005e7308 */ /* 0x000e620000000800 */
[----:B--2---:R-:W-:Y:S01]  /*42d0*/  @!P6 FMUL R86, R86, R86 ;  /* 0x000000565656e220 */ /* 0x004fe20000400000 */
[----:B------:R-:W-:Y:S01]  /*42e0*/  FSETP.GEU.AND P6, PT, R98, -126, PT ;  /* 0xc2fc00006200780b */ /* 0x000fe20003fce000 */
[--C-:B------:R-:W-:Y:S01]  /*42f0*/  FFMA R45, R45, UR10, -R5.reuse ;  /* 0x0000000a2d2d7c23 */ /* 0x100fe20008000805 */
[----:B------:R-:W-:Y:S01]  /*4300*/  ULDC UR10, c[0x0][0x604] ;  /* 0x00018100000a7ab9 */ /* 0x000fe20000000800 */
[----:B------:R-:W-:Y:S01]  /*4310*/  ULDC UR18, c[0x0][0x604] ;  /* 0x0001810000127ab9 */ /* 0x000fe20000000800 */
        /* <DEDUP_REMOVED lines=13> */
[----:B------:R-:W-:Y:S01]  /*43f0*/  FFMA R52, R52, UR10, -R5 ;  /* 0x0000000a34347c23 */ /* 0x000fe20008000805 */
[----:B------:R-:W-:-:S02]  /*4400*/  ULDC UR10, c[0x0][0x604] ;  /* 0x00018100000a7ab9 */ /* 0x000fc40000000800 */
[--C-:B------:R-:W-:Y:S01]  /*4410*/  FFMA R53, R53, UR10, -R5.reuse ;  /* 0x0000000a35357c23 */ /* 0x100fe20008000805 */
[----:B------:R-:W-:Y:S01]  /*4420*/  @!P3 FMUL R102, R102, 0.5 ;  /* 0x3f0000006666b820 */ /* 0x000fe20000400000 */
[----:B------:R-:W1:Y:S01]  /*4430*/  MUFU.EX2 R99, R99 ;  /* 0x0000006300637308 */ /* 0x000e620000000800 */
[----:B--2---:R-:W-:Y:S01]  /*4440*/  @!P2 FMUL R91, R91, R91 ;  /* 0x0000005b5b5ba220 */ /* 0x004fe20000400000 */
[----:B------:R-:W-:Y:S01]  /*4450*/  FSETP.GEU.AND P2, PT, R103, -126, PT ;  /* 0xc2fc00006700780b */ /* 0x000fe20003f4e000 */
[----:B------:R-:W-:Y:S02]  /*4460*/  ULDC UR10, c[0x0][0x604] ;  /* 0x00018100000a7ab9 */ /* 0x000fe40000000800 */
[--C-:B------:R-:W-:Y:S01]  /*4470*/  FFMA R56, R56, UR10, -R5.reuse ;  /* 0x0000000a38387c23 */ /* 0x100fe20008000805 */
[----:B------:R-:W-:Y:S01]  /*4480*/  ULDC UR10, c[0x0][0x604] ;  /* 0x00018100000a7ab9 */ /* 0x000fe20000000800 */
[----:B------:R-:W-:Y:S01]  /*4490*/  @!P4 FMUL R106, R106, 0.5 ;  /* 0x3f0000006a6ac820 */ /* 0x000fe20000400000 */
[----:B------:R-:W2:Y:S01]  /*44a0*/  MUFU.EX2 R98, R98 ;  /* 0x0000006200627308 */ /* 0x000ea20000000800 */
[----:B---3--:R-:W-:Y:S01]  /*44b0*/  @!P1 FMUL R95, R95, R95 ;  /* 0x0000005f5f5f9220 */ /* 0x008fe20000400000 */
[----:B------:R-:W-:Y:S01]  /*44c0*/  FSETP.GEU.AND P1, PT, R107, -126, PT ;  /* 0xc2fc00006b00780b */ /* 0x000fe20003f2e000 */
[----:B------:R-:W-:Y:S01]  /*44d0*/  FFMA R57, R57, UR10, -R5 ;  /* 0x0000000a39397c23 */ /* 0x000fe20008000805 */
[----:B------:R-:W-:-:S02]  /*44e0*/  ULDC UR10, c[0x0][0x604] ;  /* 0x00018100000a7ab9 */ /* 0x000fc40000000800 */
[--C-:B------:R-:W-:Y:S01]  /*44f0*/  FFMA R60, R60, UR10, -R5.reuse ;  /* 0x0000000a3c3c7c23 */ /* 0x100fe20008000805 */
[----:B------:R-:W-:Y:S01]  /*4500*/  @!P2 FMUL R103, R103, 0.5 ;  /* 0x3f0000006767a820 */ /* 0x000fe20000400000 */
[----:B------:R-:W3:Y:S01]  /*4510*/  MUFU.EX2 R102, R102 ;  /* 0x0000006600667308 */ /* 0x000ee20000000800 */
[----:B-1----:R-:W-:Y:S01]  /*4520*/  @!P5 FMUL R99, R99, R99 ;  /* 0x000000636363d220 */ /* 0x002fe20000400000 */
[----:B------:R-:W-:Y:S01]  /*4530*/  FSETP.GEU.AND P5, PT, R111, -126, PT ;  /* 0xc2fc00006f00780b */ /* 0x000fe20003fae000 */
[----:B------:R-:W-:Y:S02]  /*4540*/  ULDC UR10, c[0x0][0x604] ;  /* 0x00018100000a7ab9 */ /* 0x000fe40000000800 */
        /* <DEDUP_REMOVED lines=8> */
[----:B------:R-:W-:Y:S01]  /*45d0*/  FADD R138, R21, R98 ;  /* 0x00000062158a7221 */ /* 0x000fe20000000000 */
        /* <DEDUP_REMOVED lines=54> */
[----:B------:R-:W-:Y:S01]  /*4940*/  FFMA R169, R88, UR10, -R5 ;  /* 0x0000000a58a97c23 */ /* 0x000fe20008000805 */
[----:B------:R-:W-:Y:S01]  /*4950*/  ULDC UR10, c[0x0][0x604] ;  /* 0x00018100000a7ab9 */ /* 0x000fe20000000800 */
[----:B------:R-:W-:Y:S01]  /*4960*/  FADD R140, R50, R115 ;  /* 0x00000073328c7221 */ /* 0x000fe20000000000 */
[----:B------:R-:W-:Y:S01]  /*4970*/  FFMA R88, R89, UR10, -R5 ;  /* 0x0000000a59587c23 */ /* 0x000fe20008000805 */
[----:B------:R-:W-:Y:S01]  /*4980*/  @!P3 FMUL R9, R9, 0.5 ;  /* 0x3f0000000909b820 */ /* 0x000fe20000400000 */
[----:B------:R-:W1:Y:S01]  /*4990*/  MUFU.EX2 R122, R122 ;  /* 0x0000007a007a7308 */ /* 0x000e620000000800 */
[----:B--2---:R-:W-:Y:S01]  /*49a0*/  @!P2 FMUL R114, R114, R114 ;  /* 0x000000727272a220 */ /* 0x004fe20000400000 */
[----:B------:R-:W-:Y:S01]  /*49b0*/  FSETP.GEU.AND P2, PT, R10, -126, PT ;  /* 0xc2fc00000a00780b */ /* 0x000fe20003f4e000 */
[----:B------:R-:W-:Y:S01]  /*49c0*/  ULDC UR10, c[0x0][0x604] ;  /* 0x00018100000a7ab9 */ /* 0x000fe20000000800 */
[----:B------:R-:W-:Y:S01]  /*49d0*/  FADD R142, R54, R119 ;  /* 0x00000077368e7221 */ /* 0x000fe20000000000 */
[--C-:B------:R-:W-:Y:S01]  /*49e0*/  FFMA R6, R92, UR10, -R5.reuse ;  /* 0x0000000a5c067c23 */ /* 0x100fe20008000805 */
[----:B------:R-:W-:Y:S01]  /*49f0*/  ULDC UR10, c[0x0][0x604] ;  /* 0x00018100000a7ab9 */ /* 0x000fe20000000800 */
[----:B------:R-:W-:Y:S01]  /*4a00*/  @!P4 FMUL R24, R24, 0.5 ;  /* 0x3f0000001818c820 */ /* 0x000fe20000400000 */
[----:B------:R-:W2:Y:S01]  /*4a10*/  MUFU.EX2 R123, R123 ;  /* 0x0000007b007b7308 */ /* 0x000ea20000000800 */
[----:B---3--:R-:W-:Y:S01]  /*4a20*/  @!P1 FMUL R118, R118, R118 ;  /* 0x0000007676769220 */ /* 0x008fe20000400000 */
[----:B------:R-:W-:Y:S01]  /*4a30*/  FSETP.GEU.AND P1, PT, R25, -126, PT ;  /* 0xc2fc00001900780b */ /* 0x000fe20003f2e000 */
[----:B------:R-:W-:Y:S01]  /*4a40*/  FFMA R92, R93, UR10, -R5 ;  /* 0x0000000a5d5c7c23 */ /* 0x000fe20008000805 */
[----:B------:R-:W-:-:S03]  /*4a50*/  ULDC UR10, c[0x0][0x604] ;  /* 0x00018100000a7ab9 */ /* 0x000fc60000000800 */
[----:B------:R-:W-:Y:S01]  /*4a60*/  @!P2 FMUL R10, R10, 0.5 ;  /* 0x3f0000000a0aa820 */ /* 0x000fe20000400000 */
[----:B------:R-:W3:Y:S01]  /*4a70*/  MUFU.EX2 R9, R9 ;  /* 0x0000000900097308 */ /* 0x000ee20000000800 */
[----:B-1----:R-:W-:Y:S01]  /*4a80*/  @!P5 FMUL R122, R122, R122 ;  /* 0x0000007a7a7ad220 */ /* 0x002fe20000400000 */
[----:B------:R-:W-:-:S05]  /*4a90*/  FSETP.GEU.AND P5, PT, R29, -126, PT ;  /* 0xc2fc00001d00780b */ /* 0x000fca0003fae000 */
[----:B------:R-:W-:Y:S01]  /*4aa0*/  @!P1 FMUL R25, R25, 0.5 ;  /* 0x3f00000019199820 */ /* 0x000fe20000400000 */
[----:B------:R-:W1:Y:S01]  /*4ab0*/  MUFU.EX2 R24, R24 ;  /* 0x0000001800187308 */ /* 0x000e620000000800 */
[----:B--2---:R-:W-:Y:S01]  /*4ac0*/  @!P6 FMUL R123, R123, R123 ;  /* 0x0000007b7b7be220 */ /* 0x004fe20000400000 */
[----:B------:R-:W-:-:S05]  /*4ad0*/  FSETP.GEU.AND P6, PT, R28, -126, PT ;  /* 0xc2fc00001c00780b */ /* 0x000fca0003fce000 */
[----:B------:R-:W-:Y:S01]  /*4ae0*/  @!P5 FMUL R29, R29, 0.5 ;  /* 0x3f0000001d1dd820 */ /* 0x000fe20000400000 */
[----:B------:R2:W4:Y:S01]  /*4af0*/  MUFU.EX2 R127, R25 ;  /* 0x00000019007f7308 */ /* 0x0005220000000800 */
[----:B---3--:R-:W-:Y:S01]  /*4b00*/  @!P3 FMUL R9, R9, R9 ;  /* 0x000000090909b220 */ /* 0x008fe20000400000 */
[----:B------:R-:W-:-:S05]  /*4b10*/  FSETP.GEU.AND P3, PT, R32, -126, PT ;  /* 0xc2fc00002000780b */ /* 0x000fca0003f6e000 */
[----:B------:R-:W-:Y:S01]  /*4b20*/  @!P6 FMUL R28, R28, 0.5 ;  /* 0x3f0000001c1ce820 */ /* 0x000fe20000400000 */
[----:B------:R3:W5:Y:S01]  /*4b30*/  MUFU.EX2 R131, R29 ;  /* 0x0000001d00837308 */ /* 0x0007620000000800 */
[----:B-1----:R-:W-:Y:S01]  /*4b40*/  @!P4 FMUL R24, R24, R24 ;  /* 0x000000181818c220 */ /* 0x002fe20000400000 */
[----:B------:R-:W-:Y:S01]  /*4b50*/  FSETP.GEU.AND P4, PT, R36, -126, PT ;  /* 0xc2fc00002400780b */ /* 0x000fe20003f8e000 */
[--C-:B--2---:R-:W-:Y:S01]  /*4b60*/  FFMA R25, R96, UR10, -R5.reuse ;  /* 0x0000000a60197c23 */ /* 0x104fe20008000805 */
[----:B------:R-:W-:Y:S02]  /*4b70*/  ULDC UR10, c[0x0][0x604] ;  /* 0x00018100000a7ab9 */ /* 0x000fe40000000800 */
[----:B------:R-:W-:Y:S01]  /*4b80*/  FFMA R96, R97, UR10, -R5 ;  /* 0x0000000a61607c23 */ /* 0x000fe20008000805 */
[----:B------:R-:W-:Y:S01]  /*4b90*/  @!P3 FMUL R32, R32, 0.5 ;  /* 0x3f0000002020b820 */ /* 0x000fe20000400000 */
[----:B------:R-:W1:Y:S01]  /*4ba0*/  MUFU.EX2 R10, R10 ;  /* 0x0000000a000a7308 */ /* 0x000e620000000800 */
[----:B----4-:R-:W-:Y:S01]  /*4bb0*/  @!P1 FMUL R127, R127, R127 ;  /* 0x0000007f7f7f9220 */ /* 0x010fe20000400000 */
[----:B------:R-:W-:Y:S01]  /*4bc0*/  FSETP.GEU.AND P1, PT, R37, -126, PT ;  /* 0xc2fc00002500780b */ /* 0x000fe20003f2e000 */
[----:B------:R-:W-:-:S02]  /*4bd0*/  ULDC UR10, c[0x0][0x604] ;  /* 0x00018100000a7ab9 */ /* 0x000fc40000000800 */
[--C-:B---3--:R-:W-:Y:S01]  /*4be0*/  FFMA R29, R100, UR10, -R5.reuse ;  /* 0x0000000a641d7c23 */ /* 0x108fe20008000805 */
[----:B------:R-:W-:Y:S01]  /*4bf0*/  ULDC UR10, c[0x0][0x604] ;  /* 0x00018100000a7ab9 */ /* 0x000fe20000000800 */
[----:B------:R-:W-:Y:S01]  /*4c00*/  @!P4 FMUL R36, R36, 0.5 ;  /* 0x3f0000002424c820 */ /* 0x000fe20000400000 */
[----:B------:R-:W2:Y:S01]  /*4c10*/  MUFU.EX2 R28, R28 ;  /* 0x0000001c001c7308 */ /* 0x000ea20000000800 */
[----:B-----5:R-:W-:Y:S01]  /*4c20*/  @!P5 FMUL R131, R131, R131 ;  /* 0x000000838383d220 */ /* 0x020fe20000400000 */
        /* <DEDUP_REMOVED lines=12> */
[----:B------:R-:W2:Y:S01]  /*4cf0*/  MUFU.EX2 R139, R37 ;  /* 0x00000025008b7308 */ /* 0x000ea20000000800 */
[----:B---3--:R-:W-:Y:S01]  /*4d00*/  @!P3 FMUL R32, R32, R32 ;  /* 0x000000202020b220 */ /* 0x008fe20000400000 */
[----:B------:R-:W-:-:S05]  /*4d10*/  FSETP.GEU.AND P3, PT, R44, -126, PT ;  /* 0xc2fc00002c00780b */ /* 0x000fca0003f6e000 */
[----:B------:R-:W-:Y:S01]  /*4d20*/  @!P6 FMUL R40, R40, 0.5 ;  /* 0x3f0000002828e820 */ /* 0x000fe20000400000 */
[----:B------:R-:W3:Y:S01]  /*4d30*/  MUFU.EX2 R143, R41 ;  /* 0x00000029008f7308 */ /* 0x000ee20000000800 */
[----:B-1----:R-:W-:Y:S01]  /*4d40*/  @!P4 FMUL R36, R36, R36 ;  /* 0x000000242424c220 */ /* 0x002fe20000400000 */
[----:B------:R-:W-:-:S05]  /*4d50*/  FSETP.GEU.AND P4, PT, R48, -126, PT ;  /* 0xc2fc00003000780b */ /* 0x000fca0003f8e000 */
[----:B------:R-:W-:Y:S01]  /*4d60*/  @!P3 FMUL R44, R44, 0.5 ;  /* 0x3f0000002c2cb820 */ /* 0x000fe20000400000 */
[----:B------:R1:W4:Y:S01]  /*4d70*/  MUFU.EX2 R135, R33 ;  /* 0x0000002100877308 */ /* 0x0003220000000800 */
[----:B--2---:R-:W-:Y:S01]  /*4d80*/  @!P1 FMUL R139, R139, R139 ;  /* 0x0000008b8b8b9220 */ /* 0x004fe20000400000 */
[----:B------:R-:W-:-:S05]  /*4d90*/  FSETP.GEU.AND P1, PT, R49, -126, PT ;  /* 0xc2fc00003100780b */ /* 0x000fca0003f2e000 */
[----:B------:R-:W-:Y:S01]  /*4da0*/  @!P4 FMUL R48, R48, 0.5 ;  /* 0x3f0000003030c820 */ /* 0x000fe20000400000 */
[----:B------:R-:W2:Y:S01]  /*4db0*/  MUFU.EX2 R40, R40 ;  /* 0x0000002800287308 */ /* 0x000ea20000000800 */
[----:B---3--:R-:W-:Y:S01]  /*4dc0*/  @!P5 FMUL R143, R143, R143 ;  /* 0x0000008f8f8fd220 */ /* 0x008fe20000400000 */
[----:B------:R-:W-:Y:S01]  /*4dd0*/  FSETP.GEU.AND P5, PT, R53, -126, PT ;  /* 0xc2fc00003500780b */ /* 0x000fe20003fae000 */
[----:B-1----:R-:W-:Y:S01]  /*4de0*/  FADD R33, R35, R86 ;  /* 0x0000005623217221 */ /* 0x002fe20000000000 */
[----:B------:R-:W-:-:S03]  /*4df0*/  F2FP.BF16.F32.PACK_AB R35, R22, R35 ;  /* 0x000000231623723e */ /* 0x000fc600000010ff */
[----:B------:R-:W-:Y:S01]  /*4e00*/  @!P1 FMUL R49, R49, 0.5 ;  /* 0x3f00000031319820 */ /* 0x000fe20000400000 */
[----:B------:R-:W1:Y:S01]  /*4e10*/  MUFU.EX2 R44, R44 ;  /* 0x0000002c002c7308 */ /* 0x000e620000000800 */
[----:B----4-:R-:W-:Y:S01]  /*4e20*/  @!P2 FMUL R135, R135, R135 ;  /* 0x000000878787a220 */ /* 0x010fe20000400000 */
[----:B------:R-:W-:Y:S01]  /*4e30*/  FSETP.GEU.AND P2, PT, R45, -126, PT ;  /* 0xc2fc00002d00780b */ /* 0x000fe20003f4e000 */
[----:B------:R-:W-:Y:S01]  /*4e40*/  FADD R160, R33, R142 ;  /* 0x0000008e21a07221 */ /* 0x000fe20000000000 */
[----:B------:R-:W-:Y:S01]  /*4e50*/  FADD R33, R19, R90 ;  /* 0x0000005a13217221 */ /* 0x000fe20000000000 */
[----:B------:R-:W-:Y:S02]  /*4e60*/  FADD R142, R58, R123 ;  /* 0x0000007b3a8e7221 */ /* 0x000fe40000000000 */
[----:B------:R-:W-:Y:S01]  /*4e70*/  @!P5 FMUL R53, R53, 0.5 ;  /* 0x3f0000003535d820 */ /* 0x000fe20000400000 */
[----:B------:R-:W3:Y:S01]  /*4e80*/  MUFU.EX2 R48, R48 ;  /* 0x0000003000307308 */ /* 0x000ee20000000800 */
[----:B--2---:R-:W-:Y:S01]  /*4e90*/  @!P6 FMUL R40, R40, R40 ;  /* 0x000000282828e220 */ /* 0x004fe20000400000 */
[----:B------:R-:W-:Y:S01]  /*4ea0*/  FSETP.GEU.AND P6, PT, R52, -126, PT ;  /* 0xc2fc00003400780b */ /* 0x000fe20003fce000 */
[----:B------:R-:W-:Y:S01]  /*4eb0*/  FADD R164, R33, R142 ;  /* 0x0000008e21a47221 */ /* 0x000fe20000000000 */
[----:B------:R-:W-:Y:S01]  /*4ec0*/  FADD R33, R30, R95 ;  /* 0x0000005f1e217221 */ /* 0x000fe20000000000 */
[----:B------:R-:W-:-:S02]  /*4ed0*/  FADD R142, R63, R10 ;  /* 0x0000000a3f8e7221 */ /* 0x000fc40000000000 */
[----:B------:R-:W-:Y:S01]  /*4ee0*/  @!P2 FMUL R45, R45, 0.5 ;  /* 0x3f0000002d2da820 */ /* 0x000fe20000400000 */
[----:B------:R-:W2:Y:S01]  /*4ef0*/  MUFU.EX2 R151, R49 ;  /* 0x0000003100977308 */ /* 0x000ea20000000800 */
[----:B-1----:R-:W-:Y:S01]  /*4f00*/  @!P3 FMUL R44, R44, R44 ;  /* 0x0000002c2c2cb220 */ /* 0x002fe20000400000 */
[----:B------:R-:W-:Y:S01]  /*4f10*/  FSETP.GEU.AND P3, PT, R56, -126, PT ;  /* 0xc2fc00003800780b */ /* 0x000fe20003f6e000 */
[----:B------:R-:W-:-:S04]  /*4f20*/  FADD R170, R33, R142 ;  /* 0x0000008e21aa7221 */ /* 0x000fc80000000000 */
[----:B------:R-:W-:Y:S01]  /*4f30*/  @!P6 FMUL R52, R52, 0.5 ;  /* 0x3f0000003434e820 */ /* 0x000fe20000400000 */
[----:B------:R-:W1:Y:S01]  /*4f40*/  MUFU.EX2 R153, R53 ;  /* 0x0000003500997308 */ /* 0x000e620000000800 */
[----:B---3--:R-:W-:Y:S01]  /*4f50*/  @!P4 FMUL R48, R48, R48 ;  /* 0x000000303030c220 */ /* 0x008fe20000400000 */
[----:B------:R-:W-:-:S05]  /*4f60*/  FSETP.GEU.AND P4, PT, R60, -126, PT ;  /* 0xc2fc00003c00780b */ /* 0x000fca0003f8e000 */
[----:B------:R-:W-:Y:S01]  /*4f70*/  @!P3 FMUL R56, R56, 0.5 ;  /* 0x3f0000003838b820 */ /* 0x000fe20000400000 */
[----:B------:R-:W3:Y:S01]  /*4f80*/  MUFU.EX2 R147, R45 ;  /* 0x0000002d00937308 */ /* 0x000ee20000000800 */
[----:B--2---:R-:W-:Y:S01]  /*4f90*/  @!P1 FMUL R151, R151, R151 ;  /* 0x0000009797979220 */ /* 0x004fe20000400000 */
[----:B------:R-:W-:-:S05]  /*4fa0*/  FSETP.GEU.AND P1, PT, R61, -126, PT ;  /* 0xc2fc00003d00780b */ /* 0x000fca0003f2e000 */
[----:B------:R-:W-:Y:S01]  /*4fb0*/  @!P4 FMUL R60, R60, 0.5 ;  /* 0x3f0000003c3cc820 */ /* 0x000fe20000400000 */
[----:B------:R-:W2:Y:S01]  /*4fc0*/  MUFU.EX2 R52, R52 ;  /* 0x0000003400347308 */ /* 0x000ea20000000800 */
[----:B-1----:R-:W-:Y:S01]  /*4fd0*/  @!P5 FMUL R153, R153, R153 ;  /* 0x000000999999d220 */ /* 0x002fe20000400000 */
[----:B------:R-:W-:-:S05]  /*4fe0*/  FSETP.GEU.AND P5, PT, R65, -126, PT ;  /* 0xc2fc00004100780b */ /* 0x000fca0003fae000 */
        /* <DEDUP_REMOVED lines=73> */
[----:B------:R1:W4:Y:S01]  /*5480*/  MUFU.EX2 R93, R6 ;  /* 0x00000006005d7308 */ /* 0x0003220000000800 */
[----:B---3--:R-:W-:Y:S01]  /*5490*/  @!P4 FMUL R84, R84, R84 ;  /* 0x000000545454c220 */ /* 0x008fe20000400000 */
[----:B------:R-:W-:-:S05]  /*54a0*/  FSETP.GEU.AND P4, PT, R25, -126, PT ;  /* 0xc2fc00001900780b */ /* 0x000fca0003f8e000 */
[----:B------:R-:W-:Y:S01]  /*54b0*/  @!P5 FMUL R100, R100, 0.5 ;  /* 0x3f0000006464d820 */ /* 0x000fe20000400000 */
[----:B------:R-:W3:Y:S01]  /*54c0*/  MUFU.EX2 R96, R96 ;  /* 0x0000006000607308 */ /* 0x000ee20000000800 */
[----:B--2---:R-:W-:Y:S01]  /*54d0*/  @!P6 FMUL R169, R169, R169 ;  /* 0x000000a9a9a9e220 */ /* 0x004fe20000400000 */
[----:B------:R-:W-:Y:S01]  /*54e0*/  FSETP.GEU.AND P6, PT, R29, -126, PT ;  /* 0xc2fc00001d00780b */ /* 0x000fe20003fce000 */
[--C-:B-1----:R-:W-:Y:S01]  /*54f0*/  FFMA R6, R104, UR10, -R5.reuse ;  /* 0x0000000a68067c23 */ /* 0x102fe20008000805 */
[----:B------:R-:W-:Y:S02]  /*5500*/  ULDC UR10, c[0x0][0x604] ;  /* 0x00018100000a7ab9 */ /* 0x000fe40000000800 */
[----:B------:R-:W-:Y:S01]  /*5510*/  FFMA R104, R105, UR10, -R5 ;  /* 0x0000000a69687c23 */ /* 0x000fe20008000805 */
[----:B------:R-:W-:Y:S01]  /*5520*/  @!P4 FMUL R25, R25, 0.5 ;  /* 0x3f0000001919c820 */ /* 0x000fe20000400000 */
[----:B------:R-:W1:Y:S01]  /*5530*/  MUFU.EX2 R92, R92 ;  /* 0x0000005c005c7308 */ /* 0x000e620000000800 */
[----:B------:R-:W-:Y:S01]  /*5540*/  ULDC UR10, c[0x0][0x604] ;  /* 0x00018100000a7ab9 */ /* 0x000fe20000000800 */
[----:B----4-:R-:W-:Y:S01]  /*5550*/  @!P3 FMUL R93, R93, R93 ;  /* 0x0000005d5d5db220 */ /* 0x010fe20000400000 */
[----:B------:R-:W-:-:S04]  /*5560*/  FSETP.GEU.AND P3, PT, R6, -126, PT ;  /* 0xc2fc00000600780b */ /* 0x000fc80003f6e000 */
[----:B------:R-:W-:Y:S01]  /*5570*/  @!P6 FMUL R29, R29, 0.5 ;  /* 0x3f0000001d1de820 */ /* 0x000fe20000400000 */
[----:B------:R-:W2:Y:S01]  /*5580*/  MUFU.EX2 R100, R100 ;  /* 0x0000006400647308 */ /* 0x000ea20000000800 */
[----:B---3--:R-:W-:-:S07]  /*5590*/  @!P1 FMUL R96, R96, R96 ;  /* 0x0000006060609220 */ /* 0x008fce0000400000 */
[----:B------:R3:W4:Y:S01]  /*55a0*/  MUFU.EX2 R97, R25 ;  /* 0x0000001900617308 */ /* 0x0007220000000800 */
[----:B-1----:R-:W-:Y:S01]  /*55b0*/  @!P2 FMUL R92, R92, R92 ;  /* 0x0000005c5c5ca220 */ /* 0x002fe20000400000 */
[----:B------:R-:W-:Y:S01]  /*55c0*/  FSETP.GEU.AND P2, PT, R104, -126, PT ;  /* 0xc2fc00006800780b */ /* 0x000fe20003f4e000 */
[----:B------:R-:W-:-:S05]  /*55d0*/  @!P3 FMUL R6, R6, 0.5 ;  /* 0x3f0000000606b820 */ /* 0x000fca0000400000 */
[----:B------:R1:W5:Y:S01]  /*55e0*/  MUFU.EX2 R101, R29 ;  /* 0x0000001d00657308 */ /* 0x0003620000000800 */
[--C-:B---3--:R-:W-:Y:S01]  /*55f0*/  FFMA R25, R108, UR10, -R5.reuse ;  /* 0x0000000a6c197c23 */ /* 0x108fe20008000805 */
[----:B------:R-:W-:Y:S01]  /*5600*/  ULDC UR10, c[0x0][0x604] ;  /* 0x00018100000a7ab9 */ /* 0x000fe20000000800 */
[----:B--2---:R-:W-:Y:S01]  /*5610*/  @!P5 FMUL R100, R100, R100 ;  /* 0x000000646464d220 */ /* 0x004fe20000400000 */
[--C-:B------:R-:W-:Y:S01]  /*5620*/  FFMA R108, R109, UR10, -R5.reuse ;  /* 0x0000000a6d6c7c23 */ /* 0x100fe20008000805 */
[----:B------:R-:W-:Y:S02]  /*5630*/  ULDC UR10, c[0x0][0x604] ;  /* 0x00018100000a7ab9 */ /* 0x000fe40000000800 */
[----:B------:R-:W-:Y:S01]  /*5640*/  @!P2 FMUL R104, R104, 0.5 ;  /* 0x3f0000006868a820 */ /* 0x000fe20000400000 */
[----:B------:R2:W3:Y:S01]  /*5650*/  MUFU.EX2 R105, R6 ;  /* 0x0000000600697308 */ /* 0x0004e20000000800 */
[--C-:B-1----:R-:W-:Y:S01]  /*5660*/  FFMA R29, R112, UR10, -R5.reuse ;  /* 0x0000000a701d7c23 */ /* 0x102fe20008000805 */
[----:B------:R-:W-:Y:S01]  /*5670*/  ULDC UR10, c[0x0][0x604] ;  /* 0x00018100000a7ab9 */ /* 0x000fe20000000800 */
[----:B------:R-:W-:Y:S01]  /*5680*/  FSETP.GEU.AND P1, PT, R108, -126, PT ;  /* 0xc2fc00006c00780b */ /* 0x000fe20003f2e000 */
[--C-:B------:R-:W-:Y:S01]  /*5690*/  FFMA R112, R113, UR10, -R5.reuse ;  /* 0x0000000a71707c23 */ /* 0x100fe20008000805 */
[----:B----4-:R-:W-:Y:S01]  /*56a0*/  @!P4 FMUL R97, R97, R97 ;  /* 0x000000616161c220 */ /* 0x010fe20000400000 */
[----:B------:R-:W-:Y:S01]  /*56b0*/  FSETP.GEU.AND P4, PT, R25, -126, PT ;  /* 0xc2fc00001900780b */ /* 0x000fe20003f8e000 */
[----:B------:R-:W-:Y:S01]  /*56c0*/  ULDC UR10, c[0x0][0x604] ;  /* 0x00018100000a7ab9 */ /* 0x000fe20000000800 */
[----:B------:R-:W1:Y:S01]  /*56d0*/  MUFU.EX2 R104, R104 ;  /* 0x0000006800687308 */ /* 0x000e620000000800 */
[----:B------:R-:W-:Y:S01]  /*56e0*/  FSETP.GEU.AND P5, PT, R112, -126, PT ;  /* 0xc2fc00007000780b */ /* 0x000fe20003fae000 */
[--C-:B------:R-:W-:Y:S01]  /*56f0*/  FFMA R116, R116, UR10, -R5.reuse ;  /* 0x0000000a74747c23 */ /* 0x100fe20008000805 */
[----:B------:R-:W-:Y:S01]  /*5700*/  ULDC UR10, c[0x0][0x604] ;  /* 0x00018100000a7ab9 */ /* 0x000fe20000000800 */
[----:B-----5:R-:W-:Y:S01]  /*5710*/  @!P6 FMUL R101, R101, R101 ;  /* 0x000000656565e220 */ /* 0x020fe20000400000 */
[--C-:B------:R-:W-:Y:S01]  /*5720*/  FFMA R171, R120, UR10, -R5.reuse ;  /* 0x0000000a78ab7c23 */ /* 0x100fe20008000805 */
[----:B------:R-:W-:Y:S01]  /*5730*/  ULDC UR10, c[0x0][0x604] ;  /* 0x00018100000a7ab9 */ /* 0x000fe20000000800 */
[----:B------:R-:W-:Y:S01]  /*5740*/  FSETP.GEU.AND P6, PT, R29, -126, PT ;  /* 0xc2fc00001d00780b */ /* 0x000fe20003fce000 */
[----:B------:R-:W-:Y:S01]  /*5750*/  @!P1 FMUL R108, R108, 0.5 ;  /* 0x3f0000006c6c9820 */ /* 0x000fe20000400000 */
[--C-:B--2---:R-:W-:Y:S01]  /*5760*/  FFMA R6, R121, UR10, -R5.reuse ;  /* 0x0000000a79067c23 */ /* 0x104fe20008000805 */
[----:B------:R-:W-:Y:S01]  /*5770*/  ULDC UR10, c[0x0][0x604] ;  /* 0x00018100000a7ab9 */ /* 0x000fe20000000800 */
[----:B------:R-:W-:Y:S01]  /*5780*/  @!P4 FMUL R25, R25, 0.5 ;  /* 0x3f0000001919c820 */ /* 0x000fe20000400000 */
[--C-:B------:R-:W-:Y:S01]  /*5790*/  FFMA R124, R124, UR10, -R5.reuse ;  /* 0x0000000a7c7c7c23 */ /* 0x100fe20008000805 */
[----:B------:R-:W-:Y:S01]  /*57a0*/  ULDC UR10, c[0x0][0x604] ;  /* 0x00018100000a7ab9 */ /* 0x000fe20000000800 */
[----:B------:R-:W-:Y:S01]  /*57b0*/  @!P5 FMUL R112, R112, 0.5 ;  /* 0x3f0000007070d820 */ /* 0x000fe20000400000 */
[----:B------:R-:W2:Y:S01]  /*57c0*/  MUFU.EX2 R108, R108 ;  /* 0x0000006c006c7308 */ /* 0x000ea20000000800 */
[--C-:B------:R-:W-:Y:S01]  /*57d0*/  FFMA R120, R117, UR10, -R5.reuse ;  /* 0x0000000a75787c23 */ /* 0x100fe20008000805 */
[----:B------:R-:W-:Y:S01]  /*57e0*/  ULDC UR10, c[0x0][0x604] ;  /* 0x00018100000a7ab9 */ /* 0x000fe20000000800 */
[----:B---3--:R-:W-:Y:S01]  /*57f0*/  @!P3 FMUL R105, R105, R105 ;  /* 0x000000696969b220 */ /* 0x008fe20000400000 */
[----:B------:R-:W-:Y:S01]  /*5800*/  FSETP.GEU.AND P3, PT, R116, -126, PT ;  /* 0xc2fc00007400780b */ /* 0x000fe20003f6e000 */
[----:B-1----:R-:W-:Y:S01]  /*5810*/  @!P2 FMUL R104, R104, R104 ;  /* 0x000000686868a220 */ /* 0x002fe20000400000 */
[----:B------:R-:W-:Y:S01]  /*5820*/  FSETP.GEU.AND P2, PT, R171, -126, PT ;  /* 0xc2fc0000ab00780b */ /* 0x000fe20003f4e000 */
[----:B------:R-:W-:Y:S01]  /*5830*/  @!P6 FMUL R29, R29, 0.5 ;  /* 0x3f0000001d1de820 */ /* 0x000fe20000400000 */
[----:B------:R1:W3:Y:S08]  /*5840*/  MUFU.EX2 R109, R25 ;  /* 0x00000019006d7308 */ /* 0x0002f00000000800 */
[----:B------:R-:W4:Y:S01]  /*5850*/  MUFU.EX2 R112, R112 ;  /* 0x0000007000707308 */ /* 0x000f220000000800 */
[--C-:B-1----:R-:W-:Y:S01]  /*5860*/  FFMA R25, R125, UR10, -R5.reuse ;  /* 0x0000000a7d197c23 */ /* 0x102fe20008000805 */
[----:B--2---:R-:W-:Y:S01]  /*5870*/  @!P1 FMUL R108, R108, R108 ;  /* 0x0000006c6c6c9220 */ /* 0x004fe20000400000 */
[----:B------:R-:W-:Y:S01]  /*5880*/  FSETP.GEU.AND P1, PT, R124, -126, PT ;  /* 0xc2fc00007c00780b */ /* 0x000fe20003f2e000 */
[----:B------:R-:W-:Y:S01]  /*5890*/  @!P3 FMUL R116, R116, 0.5 ;  /* 0x3f0000007474b820 */ /* 0x000fe20000400000 */
[----:B------:R-:W-:Y:S01]  /*58a0*/  @!P2 FMUL R171, R171, 0.5 ;  /* 0x3f000000ababa820 */ /* 0x000fe20000400000 */
[--C-:B------:R-:W-:Y:S01]  /*58b0*/  FFMA R125, R128, UR11, -R5.reuse ;  /* 0x0000000b807d7c23 */ /* 0x100fe20008000805 */
[----:B------:R-:W-:Y:S01]  /*58c0*/  ULDC UR11, c[0x0][0x604] ;  /* 0x00018100000b7ab9 */ /* 0x000fe20000000800 */
[----:B------:R-:W1:Y:S01]  /*58d0*/  MUFU.EX2 R121, R116 ;  /* 0x0000007400797308 */ /* 0x000e620000000800 */
[----:B---3--:R-:W-:Y:S01]  /*58e0*/  @!P4 FMUL R109, R109, R109 ;  /* 0x0000006d6d6dc220 */ /* 0x008fe20000400000 */
[----:B------:R-:W-:Y:S01]  /*58f0*/  FSETP.GEU.AND P4, PT, R6, -126, PT ;  /* 0xc2fc00000600780b */ /* 0x000fe20003f8e000 */
[--C-:B------:R-:W-:Y:S01]  /*5900*/  FFMA R128, R137, UR11, -R5.reuse ;  /* 0x0000000b89807c23 */ /* 0x100fe20008000805 */
[----:B------:R-:W-:Y:S01]  /*5910*/  ULDC UR10, c[0x0][0x604] ;  /* 0x00018100000a7ab9 */ /* 0x000fe20000000800 */
[----:B------:R-:W-:-:S03]  /*5920*/  FFMA R137, R144, UR14, -R5 ;  /* 0x0000000e90897c23 */ /* 0x000fc60008000805 */
[----:B------:R-:W-:Y:S01]  /*5930*/  @!P1 FMUL R124, R124, 0.5 ;  /* 0x3f0000007c7c9820 */ /* 0x000fe20000400000 */
[----:B----4-:R-:W-:Y:S01]  /*5940*/  @!P5 FMUL R112, R112, R112 ;  /* 0x000000707070d220 */ /* 0x010fe20000400000 */
[----:B------:R-:W-:Y:S01]  /*5950*/  FSETP.GEU.AND P5, PT, R25, -126, PT ;  /* 0xc2fc00001900780b */ /* 0x000fe20003fae000 */
[----:B------:R-:W2:Y:S04]  /*5960*/  MUFU.EX2 R171, R171 ;  /* 0x000000ab00ab7308 */ /* 0x000ea80000000800 */
[----:B------:R-:W-:Y:S01]  /*5970*/  @!P4 FMUL R6, R6, 0.5 ;  /* 0x3f0000000606c820 */ /* 0x000fe20000400000 */
[----:B-1----:R-:W-:-:S03]  /*5980*/  @!P3 FMUL R121, R121, R121 ;  /* 0x000000797979b220 */ /* 0x002fc60000400000 */
[----:B------:R-:W1:Y:S04]  /*5990*/  MUFU.EX2 R117, R124 ;  /* 0x0000007c00757308 */ /* 0x000e680000000800 */
[----:B------:R-:W-:-:S04]  /*59a0*/  @!P5 FMUL R25, R25, 0.5 ;  /* 0x3f0000001919d820 */ /* 0x000fc80000400000 */
[----:B------:R3:W4:Y:S01]  /*59b0*/  MUFU.EX2 R116, R6 ;  /* 0x0000000600747308 */ /* 0x0007220000000800 */
[----:B--2---:R-:W-:Y:S01]  /*59c0*/  @!P2 FMUL R171, R171, R171 ;  /* 0x000000abababa220 */ /* 0x004fe20000400000 */
[----:B------:R-:W-:-:S06]  /*59d0*/  FSETP.GEU.AND P2, PT, R125, -126, PT ;  /* 0xc2fc00007d00780b */ /* 0x000fcc0003f4e000 */
[----:B------:R2:W5:Y:S01]  /*59e0*/  MUFU.EX2 R124, R25 ;  /* 0x00000019007c7308 */ /* 0x0005620000000800 */
[----:B-1----:R-:W-:Y:S01]  /*59f0*/  @!P1 FMUL R117, R117, R117 ;  /* 0x0000007575759220 */ /* 0x002fe20000400000 */
[----:B------:R-:W-:Y:S01]  /*5a00*/  FSETP.GEU.AND P1, PT, R129, -126, PT ;  /* 0xc2fc00008100780b */ /* 0x000fe20003f2e000 */
[--C-:B---3--:R-:W-:Y:S01]  /*5a10*/  FFMA R6, R132, UR10, -R5.reuse ;  /* 0x0000000a84067c23 */ /* 0x108fe20008000805 */
[--C-:B------:R-:W-:Y:S01]  /*5a20*/  FFMA R132, R145, UR23, -R5.reuse ;  /* 0x0000001791847c23 */ /* 0x100fe20008000805 */
[----:B------:R-:W-:Y:S02]  /*5a30*/  FFMA R145, R148, UR26, -R5 ;  /* 0x0000001a94917c23 */ /* 0x000fe40008000805 */
[----:B------:R-:W-:Y:S01]  /*5a40*/  @!P2 FMUL R125, R125, 0.5 ;  /* 0x3f0000007d7da820 */ /* 0x000fe20000400000 */
[----:B------:R1:W-:Y:S01]  /*5a50*/  MUFU.EX2 R113, R29 ;  /* 0x0000001d00717308 */ /* 0x0003e20000000800 */
[----:B----4-:R-:W-:Y:S01]  /*5a60*/  @!P4 FMUL R116, R116, R116 ;  /* 0x000000747474c220 */ /* 0x010fe20000400000 */
[----:B------:R-:W-:Y:S01]  /*5a70*/  FSETP.GEU.AND P4, PT, R126, -126, PT ;  /* 0xc2fc00007e00780b */ /* 0x000fe20003f8e000 */
[----:B--2---:R-:W-:-:S02]  /*5a80*/  FADD R25, R12, R67 ;  /* 0x000000430c197221 */ /* 0x004fc40000000000 */
[----:B------:R-:W-:Y:S02]  /*5a90*/  FADD R33, R155, R116 ;  /* 0x000000749b217221 */ /* 0x000fe40000000000 */
[----:B------:R-:W-:Y:S01]  /*5aa0*/  @!P1 FMUL R129, R129, 0.5 ;  /* 0x3f00000081819820 */ /* 0x000fe20000400000 */
[----:B------:R-:W2:Y:S01]  /*5ab0*/  MUFU.EX2 R125, R125 ;  /* 0x0000007d007d7308 */ /* 0x000ea20000000800 */
[----:B-----5:R-:W-:Y:S01]  /*5ac0*/  @!P5 FMUL R124, R124, R124 ;  /* 0x0000007c7c7cd220 */ /* 0x020fe20000400000 */
[----:B------:R-:W-:Y:S01]  /*5ad0*/  FSETP.GEU.AND P5, PT, R128, -126, PT ;  /* 0xc2fc00008000780b */ /* 0x000fe20003fae000 */
[----:B------:R-:W-:Y:S01]  /*5ae0*/  FADD R5, R25, R138 ;  /* 0x0000008a19057221 */ /* 0x000fe20000000000 */
[----:B-1----:R-:W-:Y:S01]  /*5af0*/  FADD R29, R17, R82 ;  /* 0x00000052111d7221 */ /* 0x002fe20000000000 */
[----:B------:R-:W-:Y:S01]  /*5b00*/  FADD R25, R13, R66 ;  /* 0x000000420d197221 */ /* 0x000fe20000000000 */
[----:B------:R-:W-:Y:S01]  /*5b10*/  FADD R138, R34, R99 ;  /* 0x00000063228a7221 */ /* 0x000fe20000000000 */
[----:B------:R-:W-:Y:S01]  /*5b20*/  @!P4 FMUL R126, R126, 0.5 ;  /* 0x3f0000007e7ec820 */ /* 0x000fe20000400000 */
[----:B------:R-:W1:Y:S01]  /*5b30*/  MUFU.EX2 R129, R129 ;  /* 0x0000008100817308 */ /* 0x000e620000000800 */
[----:B------:R-:W-:Y:S01]  /*5b40*/  FADD R156, R29, R140 ;  /* 0x0000008c1d9c7221 */ /* 0x000fe20000000000 */
[----:B------:R-:W-:Y:S01]  /*5b50*/  FADD R65, R25, R138 ;  /* 0x0000008a19417221 */ /* 0x000fe20000000000 */
[----:B------:R-:W-:Y:S01]  /*5b60*/  FADD R29, R20, R83 ;  /* 0x00000053141d7221 */ /* 0x000fe20000000000 */
[----:B------:R-:W-:Y:S01]  /*5b70*/  FADD R140, R51, R114 ;  /* 0x00000072338c7221 */ /* 0x000fe20000000000 */
[----:B------:R-:W-:Y:S01]  /*5b80*/  FADD R25, R27, R70 ;  /* 0x000000461b197221 */ /* 0x000fe20000000000 */
[----:B------:R-:W-:Y:S01]  /*5b90*/  FADD R138, R43, R102 ;  /* 0x000000662b8a7221 */ /* 0x000fe20000000000 */
[----:B------:R-:W-:Y:S01]  /*5ba0*/  @!P5 FMUL R128, R128, 0.5 ;  /* 0x3f0000008080d820 */ /* 0x000fe20000400000 */
[----:B------:R-:W3:Y:S01]  /*5bb0*/  MUFU.EX2 R126, R126 ;  /* 0x0000007e007e7308 */ /* 0x000ee20000000800 */
[----:B--2---:R-:W-:Y:S01]  /*5bc0*/  @!P2 FMUL R125, R125, R125 ;  /* 0x0000007d7d7da220 */ /* 0x004fe20000400000 */
[----:B------:R-:W-:Y:S01]  /*5bd0*/  FSETP.GEU.AND P2, PT, R133, -126, PT ;  /* 0xc2fc00008500780b */ /* 0x000fe20003f4e000 */
[----:B------:R-:W-:Y:S01]  /*5be0*/  @!P6 FMUL R113, R113, R113 ;  /* 0x000000717171e220 */ /* 0x000fe20000400000 */
[----:B------:R-:W-:Y:S01]  /*5bf0*/  FADD R158, R29, R140 ;  /* 0x0000008c1d9e7221 */ /* 0x000fe20000000000 */
[----:B------:R-:W-:Y:S01]  /*5c00*/  FADD R69, R25, R138 ;  /* 0x0000008a19457221 */ /* 0x000fe20000000000 */
[----:B------:R-:W-:Y:S01]  /*5c10*/  FSETP.GEU.AND P6, PT, R120, -126, PT ;  /* 0xc2fc00007800780b */ /* 0x000fe20003fce000 */
[----:B------:R-:W-:Y:S01]  /*5c20*/  FADD R25, R14, R71 ;  /* 0x000000470e197221 */ /* 0x000fe20000000000 */
[----:B------:R-:W2:Y:S01]  /*5c30*/  MUFU.EX2 R128, R128 ;  /* 0x0000008000807308 */ /* 0x000ea20000000800 */
[----:B-1----:R-:W-:Y:S01]  /*5c40*/  @!P1 FMUL R129, R129, R129 ;  /* 0x0000008181819220 */ /* 0x002fe20000400000 */
[----:B------:R-:W-:Y:S01]  /*5c50*/  FSETP.GEU.AND P1, PT, R137, -126, PT ;  /* 0xc2fc00008900780b */ /* 0x000fe20003f2e000 */
[----:B------:R-:W-:Y:S01]  /*5c60*/  FADD R138, R38, R103 ;  /* 0x00000067268a7221 */ /* 0x000fe20000000000 */
[----:B------:R-:W-:Y:S01]  /*5c70*/  FADD R29, R22, R87 ;  /* 0x00000057161d7221 */ /* 0x000fe20000000000 */
[----:B------:R-:W-:Y:S01]  /*5c80*/  FADD R140, R55, R118 ;  /* 0x00000076378c7221 */ /* 0x000fe20000000000 */
[----:B------:R-:W-:Y:S01]  /*5c90*/  FADD R37, R64, R125 ;  /* 0x0000007d40257221 */ /* 0x000fe20000000000 */
[----:B------:R-:W-:Y:S01]  /*5ca0*/  @!P2 FMUL R133, R133, 0.5 ;  /* 0x3f0000008585a820 */ /* 0x000fe20000400000 */
[----:B------:R-:W-:Y:S01]  /*5cb0*/  FADD R73, R25, R138 ;  /* 0x0000008a19497221 */ /* 0x000fe20000000000 */
[----:B---3--:R-:W-:Y:S01]  /*5cc0*/  @!P4 FMUL R126, R126, R126 ;  /* 0x0000007e7e7ec220 */ /* 0x008fe20000400000 */
[----:B------:R-:W-:Y:S01]  /*5cd0*/  FSETP.GEU.AND P4, PT, R130, -126, PT ;  /* 0xc2fc00008200780b */ /* 0x000fe20003f8e000 */
[----:B------:R-:W-:Y:S01]  /*5ce0*/  FADD R162, R29, R140 ;  /* 0x0000008c1da27221 */ /* 0x000fe20000000000 */
[----:B------:R-:W-:Y:S01]  /*5cf0*/  FADD R25, R15, R74 ;  /* 0x0000004a0f197221 */ /* 0x000fe20000000000 */
[----:B------:R-:W1:Y:S01]  /*5d00*/  MUFU.EX2 R133, R133 ;  /* 0x0000008500857308 */ /* 0x000e620000000800 */
[----:B------:R-:W-:Y:S01]  /*5d10*/  FADD R138, R23, R106 ;  /* 0x0000006a178a7221 */ /* 0x000fe20000000000 */
[----:B------:R-:W-:Y:S01]  /*5d20*/  @!P1 FMUL R137, R137, 0.5 ;  /* 0x3f00000089899820 */ /* 0x000fe20000400000 */
[----:B------:R-:W-:Y:S01]  /*5d30*/  FADD R29, R16, R75 ;  /* 0x0000004b101d7221 */ /* 0x000fe20000000000 */
[----:B--2---:R-:W-:Y:S01]  /*5d40*/  @!P5 FMUL R128, R128, R128 ;  /* 0x000000808080d220 */ /* 0x004fe20000400000 */
[----:B------:R-:W-:Y:S01]  /*5d50*/  FSETP.GEU.AND P5, PT, R132, -126, PT ;  /* 0xc2fc00008400780b */ /* 0x000fe20003fae000 */
[----:B------:R-:W-:Y:S01]  /*5d60*/  FADD R140, R42, R107 ;  /* 0x0000006b2a8c7221 */ /* 0x000fe20000000000 */
[----:B------:R-:W-:Y:S01]  /*5d70*/  FADD R77, R25, R138 ;  /* 0x0000008a194d7221 */ /* 0x000fe20000000000 */
[----:B------:R-:W2:Y:S01]  /*5d80*/  MUFU.EX2 R137, R137 ;  /* 0x0000008900897308 */ /* 0x000ea20000000800 */
[----:B------:R-:W-:Y:S01]  /*5d90*/  FADD R25, R31, R78 ;  /* 0x0000004e1f197221 */ /* 0x000fe20000000000 */
[----:B------:R-:W-:Y:S01]  /*5da0*/  @!P4 FMUL R130, R130, 0.5 ;  /* 0x3f0000008282c820 */ /* 0x000fe20000400000 */
[----:B------:R-:W-:Y:S01]  /*5db0*/  FADD R81, R29, R140 ;  /* 0x0000008c1d517221 */ /* 0x000fe20000000000 */
[----:B------:R-:W-:Y:S01]  /*5dc0*/  FADD R29, R26, R91 ;  /* 0x0000005b1a1d7221 */ /* 0x000fe20000000000 */
[----:B------:R-:W-:Y:S01]  /*5dd0*/  FADD R140, R59, R122 ;  /* 0x0000007a3b8c7221 */ /* 0x000fe20000000000 */
[----:B------:R-:W-:Y:S01]  /*5de0*/  FADD R138, R47, R110 ;  /* 0x0000006e2f8a7221 */ /* 0x000fe20000000000 */
[----:B------:R-:W-:Y:S01]  /*5df0*/  @!P6 FMUL R120, R120, 0.5 ;  /* 0x3f0000007878e820 */ /* 0x000fe20000400000 */
[----:B------:R-:W3:Y:S01]  /*5e00*/  MUFU.EX2 R130, R130 ;  /* 0x0000008200827308 */ /* 0x000ee20000000800 */
[----:B-1----:R-:W-:Y:S01]  /*5e10*/  @!P2 FMUL R133, R133, R133 ;  /* 0x000000858585a220 */ /* 0x002fe20000400000 */
[----:B------:R-:W-:Y:S01]  /*5e20*/  @!P5 FMUL R132, R132, 0.5 ;  /* 0x3f0000008484d820 */ /* 0x000fe20000400000 */
[----:B------:R-:W-:Y:S01]  /*5e30*/  FSETP.GEU.AND P2, PT, R6, -126, PT ;  /* 0xc2fc00000600780b */ /* 0x000fe20003f4e000 */
[----:B------:R-:W-:Y:S01]  /*5e40*/  FADD R166, R29, R140 ;  /* 0x0000008c1da67221 */ /* 0x000fe20000000000 */
[----:B------:R-:W-:Y:S01]  /*5e50*/  FADD R85, R25, R138 ;  /* 0x0000008a19557221 */ /* 0x000fe20000000000 */
[----:B------:R-:W-:Y:S01]  /*5e60*/  FADD R29, R39, R94 ;  /* 0x0000005e271d7221 */ /* 0x000fe20000000000 */
[----:B------:R-:W-:Y:S01]  /*5e70*/  FADD R140, R62, R9 ;  /* 0x000000093e8c7221 */ /* 0x000fe20000000000 */
[----:B------:R-:W1:Y:S01]  /*5e80*/  MUFU.EX2 R132, R132 ;  /* 0x0000008400847308 */ /* 0x000e620000000800 */
[----:B--2---:R-:W-:Y:S01]  /*5e90*/  @!P1 FMUL R137, R137, R137 ;  /* 0x0000008989899220 */ /* 0x004fe20000400000 */
[----:B------:R-:W-:Y:S01]  /*5ea0*/  FSETP.GEU.AND P1, PT, R145, -126, PT ;  /* 0xc2fc00009100780b */ /* 0x000fe20003f2e000 */
[----:B------:R-:W-:Y:S01]  /*5eb0*/  FADD R25, R18, R79 ;  /* 0x0000004f12197221 */ /* 0x000fe20000000000 */
[----:B------:R-:W-:Y:S01]  /*5ec0*/  FADD R138, R46, R111 ;  /* 0x0000006f2e8a7221 */ /* 0x000fe20000000000 */
[----:B------:R-:W-:Y:S01]  /*5ed0*/  FADD R168, R29, R140 ;  /* 0x0000008c1da87221 */ /* 0x000fe20000000000 */
[----:B------:R-:W-:Y:S01]  /*5ee0*/  FADD R29, R40, R105 ;  /* 0x00000069281d7221 */ /* 0x000fe20000000000 */
[----:B------:R-:W-:Y:S01]  /*5ef0*/  FADD R140, R72, R129 ;  /* 0x00000081488c7221 */ /* 0x000fe20000000000 */
[----:B------:R-:W-:Y:S01]  /*5f00*/  @!P2 FMUL R6, R6, 0.5 ;  /* 0x3f0000000606a820 */ /* 0x000fe20000400000 */
[----:B---3--:R-:W-:Y:S01]  /*5f10*/  @!P4 FMUL R130, R130, R130 ;  /* 0x000000828282c220 */ /* 0x008fe20000400000 */
[----:B------:R-:W-:Y:S01]  /*5f20*/  FSETP.GEU.AND P4, PT, R134, -126, PT ;  /* 0xc2fc00008600780b */ /* 0x000fe20003f8e000 */
[----:B------:R-:W2:Y:S01]  /*5f30*/  MUFU.EX2 R120, R120 ;  /* 0x0000007800787308 */ /* 0x000ea20000000800 */
[----:B------:R-:W-:Y:S01]  /*5f40*/  FADD R149, R25, R138 ;  /* 0x0000008a19957221 */ /* 0x000fe20000000000 */
[----:B------:R-:W-:Y:S01]  /*5f50*/  FADD R25, R24, R169 ;  /* 0x000000a918197221 */ /* 0x000fe20000000000 */
[----:B------:R-:W-:Y:S01]  /*5f60*/  FADD R138, R56, R171 ;  /* 0x000000ab388a7221 */ /* 0x000fe20000000000 */
[----:B------:R-:W-:Y:S01]  /*5f70*/  @!P1 FMUL R145, R145, 0.5 ;  /* 0x3f00000091919820 */ /* 0x000fe20000400000 */
[----:B------:R-:W-:Y:S01]  /*5f80*/  FADD R144, R29, R140 ;  /* 0x0000008c1d907221 */ /* 0x000fe20000000000 */
[----:B-1----:R-:W-:Y:S01]  /*5f90*/  @!P5 FMUL R132, R132, R132 ;  /* 0x000000848484d220 */ /* 0x002fe20000400000 */
[----:B------:R-:W-:Y:S01]  /*5fa0*/  FSETP.GEU.AND P5, PT, R136, -126, PT ;  /* 0xc2fc00008800780b */ /* 0x000fe20003fae000 */
[----:B------:R1:W3:Y:S01]  /*5fb0*/  MUFU.EX2 R141, R6 ;  /* 0x00000006008d7308 */ /* 0x0002e20000000800 */
[----:B------:R-:W-:Y:S01]  /*5fc0*/  FADD R41, R25, R138 ;  /* 0x0000008a19297221 */ /* 0x000fe20000000000 */
[----:B------:R-:W-:Y:S01]  /*5fd0*/  FADD R29, R143, R104 ;  /* 0x000000688f1d7221 */ /* 0x000fe20000000000 */
[----:B------:R-:W-:Y:S01]  /*5fe0*/  FADD R140, R163, R128 ;  /* 0x00000080a38c7221 */ /* 0x000fe20000000000 */
[----:B------:R-:W-:Y:S01]  /*5ff0*/  @!P4 FMUL R134, R134, 0.5 ;  /* 0x3f0000008686c820 */ /* 0x000fe20000400000 */
[----:B------:R-:W-:Y:S01]  /*6000*/  FADD R25, R28, R93 ;  /* 0x0000005d1c197221 */ /* 0x000fe20000000000 */
[----:B------:R-:W-:Y:S01]  /*6010*/  FADD R138, R60, R117 ;  /* 0x000000753c8a7221 */ /* 0x000fe20000000000 */
[----:B------:R-:W-:Y:S01]  /*6020*/  FADD R146, R29, R140 ;  /* 0x0000008c1d927221 */ /* 0x000fe20000000000 */
[----:B------:R-:W-:Y:S01]  /*6030*/  MUFU.EX2 R145, R145 ;  /* 0x0000009100917308 */ /* 0x000fe20000000800 */
[----:B-1----:R-:W-:Y:S01]  /*6040*/  FADD R6, R127, R88 ;  /* 0x000000587f067221 */ /* 0x002fe20000000000 */
[----:B------:R-:W-:Y:S01]  /*6050*/  FADD R49, R25, R138 ;  /* 0x0000008a19317221 */ /* 0x000fe20000000000 */
[----:B------:R-:W-:Y:S01]  /*6060*/  FADD R25, R44, R109 ;  /* 0x0000006d2c197221 */ /* 0x000fe20000000000 */
[----:B------:R-:W-:Y:S01]  /*6070*/  @!P5 FMUL R136, R136, 0.5 ;  /* 0x3f0000008888d820 */ /* 0x000fe20000400000 */
[----:B------:R-:W-:Y:S01]  /*6080*/  FADD R45, R6, R33 ;  /* 0x00000021062d7221 */ /* 0x000fe20000000000 */
[----:B------:R-:W-:Y:S01]  /*6090*/  FADD R138, R76, R133 ;  /* 0x000000854c8a7221 */ /* 0x000fe20000000000 */
[----:B------:R-:W-:Y:S01]  /*60a0*/  FADD R6, R131, R92 ;  /* 0x0000005c83067221 */ /* 0x000fe20000000000 */
[----:B------:R-:W1:Y:S01]  /*60b0*/  MUFU.EX2 R134, R134 ;  /* 0x0000008600867308 */ /* 0x000e620000000800 */
[----:B------:R-:W-:Y:S01]  /*60c0*/  FADD R33, R157, R124 ;  /* 0x0000007c9d217221 */ /* 0x000fe20000000000 */
[----:B------:R-:W-:Y:S01]  /*60d0*/  FADD R29, R147, R108 ;  /* 0x0000006c931d7221 */ /* 0x000fe20000000000 */
[----:B------:R-:W-:Y:S01]  /*60e0*/  FADD R140, R165, R130 ;  /* 0x00000082a58c7221 */ /* 0x000fe20000000000 */
[----:B------:R-:W-:Y:S01]  /*60f0*/  FADD R148, R25, R138 ;  /* 0x0000008a19947221 */ /* 0x000fe20000000000 */
[----:B------:R-:W-:Y:S01]  /*6100*/  FADD R53, R6, R33 ;  /* 0x0000002106357221 */ /* 0x000fe20000000000 */
[----:B------:R-:W-:Y:S01]  /*6110*/  FADD R6, R32, R97 ;  /* 0x0000006120067221 */ /* 0x000fe20000000000 */
[----:B------:R-:W-:Y:S01]  /*6120*/  FADD R150, R29, R140 ;  /* 0x0000008c1d967221 */ /* 0x000fe20000000000 */
[----:B------:R-:W4:Y:S01]  /*6130*/  MUFU.EX2 R136, R136 ;  /* 0x0000008800887308 */ /* 0x000f220000000800 */
[----:B------:R-:W-:Y:S01]  /*6140*/  FADD R29, R48, R113 ;  /* 0x00000071301d7221 */ /* 0x000fe20000000000 */
[----:B------:R-:W-:Y:S01]  /*6150*/  FADD R140, R80, R137 ;  /* 0x00000089508c7221 */ /* 0x000fe20000000000 */
[----:B------:R-:W-:Y:S01]  /*6160*/  FADD R25, R135, R96 ;  /* 0x0000006087197221 */ /* 0x000fe20000000000 */
[----:B------:R-:W-:Y:S01]  /*6170*/  FADD R138, R159, R126 ;  /* 0x0000007e9f8a7221 */ /* 0x000fe20000000000 */
[----:B------:R-:W-:Y:S01]  /*6180*/  FADD R33, R151, R112 ;  /* 0x0000007097217221 */ /* 0x000fe20000000000 */
[----:B------:R-:W-:Y:S01]  /*6190*/  FADD R142, R167, R132 ;  /* 0x00000084a78e7221 */ /* 0x000fe20000000000 */
[----:B--2---:R-:W-:Y:S01]  /*61a0*/  @!P6 FMUL R120, R120, R120 ;  /* 0x000000787878e220 */ /* 0x004fe20000400000 */
[----:B---3--:R-:W-:Y:S01]  /*61b0*/  @!P2 FMUL R141, R141, R141 ;  /* 0x0000008d8d8da220 */ /* 0x008fe20000400000 */
[----:B-1----:R-:W-:Y:S01]  /*61c0*/  @!P4 FMUL R134, R134, R134 ;  /* 0x000000868686c220 */ /* 0x002fe20000400000 */
[----:B------:R-:W-:Y:S01]  /*61d0*/  @!P1 FMUL R145, R145, R145 ;  /* 0x0000009191919220 */ /* 0x000fe20000400000 */
[----:B------:R-:W-:Y:S01]  /*61e0*/  FADD R57, R6, R37 ;  /* 0x0000002506397221 */ /* 0x000fe20000000000 */
[----:B------:R-:W-:Y:S01]  /*61f0*/  FADD R152, R29, R140 ;  /* 0x0000008c1d987221 */ /* 0x000fe20000000000 */
[----:B------:R-:W-:Y:S01]  /*6200*/  FADD R61, R25, R138 ;  /* 0x0000008a193d7221 */ /* 0x000fe20000000000 */
[----:B------:R-:W-:Y:S01]  /*6210*/  FADD R154, R33, R142 ;  /* 0x0000008e219a7221 */ /* 0x000fe20000000000 */
[----:B------:R-:W-:Y:S01]  /*6220*/  FADD R6, R36, R101 ;  /* 0x0000006524067221 */ /* 0x000fe20000000000 */
[----:B------:R-:W-:Y:S01]  /*6230*/  FADD R37, R68, R141 ;  /* 0x0000008d44257221 */ /* 0x000fe20000000000 */
[----:B----4-:R-:W-:Y:S01]  /*6240*/  @!P5 FMUL R136, R136, R136 ;  /* 0x000000888888d220 */ /* 0x010fe20000400000 */
[----:B------:R-:W-:Y:S01]  /*6250*/  FADD R29, R52, R121 ;  /* 0x00000079341d7221 */ /* 0x000fe20000000000 */
        /* <DEDUP_REMOVED lines=33> */
[----:B------:R-:W-:Y:S01]  /*6470*/  MOV R25, UR7 ;  /* 0x0000000700197c02 */ /* 0x000fe20008000f00 */
[----:B------:R-:W-:Y:S01]  /*6480*/  FADD R45, R45, R142 ;  /* 0x0000008e2d2d7221 */ /* 0x000fe20000000000 */
[----:B------:R-:W-:Y:S01]  /*6490*/  FADD R6, R41, R6 ;  /* 0x0000000629067221 */ /* 0x000fe20000000000 */
[----:B------:R-:W-:Y:S01]  /*64a0*/  F2FP.BF16.F32.PACK_AB R37, R26, R19 ;  /* 0x000000131a25723e */ /* 0x000fe200000010ff */
[----:B------:R-:W-:Y:S01]  /*64b0*/  FADD R5, R5, R168 ;  /* 0x000000a805057221 */ /* 0x000fe20000000000 */
[----:B------:R-:W-:Y:S01]  /*64c0*/  FADD R170, R65, R170 ;  /* 0x000000aa41aa7221 */ /* 0x000fe20000000000 */
[----:B------:R-:W-:Y:S01]  /*64d0*/  F2FP.BF16.F32.PACK_AB R39, R30, R39 ;  /* 0x000000271e27723e */ /* 0x000fe200000010ff */
[----:B------:R1:W-:Y:S01]  /*64e0*/  SYNCS.ARRIVE.TRANS64.A1T0 RZ, [R25+UR39], RZ ;  /* 0x000000ff19ff79a7 */ /* 0x0003e20008100027 */
[----:B------:R-:W-:Y:S01]  /*64f0*/  F2FP.BF16.F32.PACK_AB R49, R51, R50 ;  /* 0x000000323331723e */ /* 0x000fe200000010ff */
[----:B------:R-:W-:Y:S01]  /*6500*/  FADD R6, R6, R45 ;  /* 0x0000002d06067221 */ /* 0x000fe20000000000 */
[----:B------:R-:W-:Y:S01]  /*6510*/  F2FP.BF16.F32.PACK_AB R26, R131, R28 ;  /* 0x0000001c831a723e */ /* 0x000fe200000010ff */
[----:B------:R-:W-:Y:S01]  /*6520*/  FADD R5, R5, R170 ;  /* 0x000000aa05057221 */ /* 0x000fe20000000000 */
[----:B------:R-:W-:-:S02]  /*6530*/  F2FP.BF16.F32.PACK_AB R41, R34, R21 ;  /* 0x000000152229723e */ /* 0x000fc400000010ff */
[----:B------:R-:W-:Y:S02]  /*6540*/  F2FP.BF16.F32.PACK_AB R43, R38, R43 ;  /* 0x0000002b262b723e */ /* 0x000fe400000010ff */
[----:B------:R-:W-:Y:S02]  /*6550*/  F2FP.BF16.F32.PACK_AB R51, R55, R54 ;  /* 0x000000363733723e */ /* 0x000fe400000010ff */
[----:B------:R-:W-:Y:S02]  /*6560*/  F2FP.BF16.F32.PACK_AB R28, R135, R32 ;  /* 0x00000020871c723e */ /* 0x000fe400000010ff */
[----:B------:R-:W-:Y:S02]  /*6570*/  F2FP.BF16.F32.PACK_AB R30, R139, R36 ;  /* 0x000000248b1e723e */ /* 0x000fe400000010ff */
[----:B------:R-:W-:Y:S02]  /*6580*/  F2FP.BF16.F32.PACK_AB R45, R42, R23 ;  /* 0x000000172a2d723e */ /* 0x000fe400000010ff */
        /* <DEDUP_REMOVED lines=21> */
[----:B-1----:R-:W-:Y:S02]  /*66e0*/  F2FP.BF16.F32.PACK_AB R25, R13, R12 ;  /* 0x0000000c0d19723e */ /* 0x002fe400000010ff */
        /* <DEDUP_REMOVED lines=29> */
[----:B------:R-:W-:Y:S01]  /*68c0*/  F2FP.BF16.F32.PACK_AB R86, R136, R145 ;  /* 0x000000918856723e */ /* 0x000fe200000010ff */
[----:B------:R-:W-:Y:S06]  /*68d0*/  @!P0 BRA `(.L_x_19) ;  /* 0x0000000000048947 */ /* 0x000fec0003800000 */
[----:B------:R-:W-:Y:S01]  /*68e0*/  BPT.TRAP 0x1 ;  /* 0x000000040000795c */ /* 0x000fe20000300000 */
.L_x_19:
[----:B------:R-:W1:Y:S02]  /*68f0*/  SYNCS.PHASECHK.TRANS64.TRYWAIT P1, [UR36+0x4d008], R4 ;  /* 0x04d00804ff0075a7 */ /* 0x000e640008020164 */
[----:B-1----:R-:W-:Y:S05]  /*6900*/  @!P1 BRA `(.L_x_20) ;  /* 0x0000014800e09947 */ /* 0x002fea0003800000 */
.L_x_114:
[----:B------:R-:W-:Y:S01]  /*6910*/  UIADD3 UR10, UR4, 0xe00, URZ ;  /* 0x00000e00040a7890 */ /* 0x000fe2000fffe03f */
[----:B------:R-:W-:Y:S01]  /*6920*/  WARPGROUP.ARRIVE ;  /* 0x00000000000079c5 */ /* 0x000fe20000000000 */
[----:B------:R-:W-:Y:S01]  /*6930*/  UMOV UR11, 0xc0000010 ;  /* 0xc0000010000b7882 */ /* 0x000fe20000000000 */
[----:B------:R-:W-:Y:S01]  /*6940*/  UIADD3 UR14, UR4, 0x1000, URZ ;  /* 0x00001000040e7890 */ /* 0x000fe2000fffe03f */
[----:B------:R-:W-:Y:S01]  /*6950*/  F2FP.BF16.F32.PACK_AB R87, R10, R9 ;  /* 0x000000090a57723e */ /* 0x000fe200000010ff */
[----:B------:R-:W-:Y:S01]  /*6960*/  UMOV UR15, 0xc0000010 ;  /* 0xc0000010000f7882 */ /* 0x000fe20000000000 */
[----:B------:R-:W-:Y:S01]  /*6970*/  UIADD3 UR18, UR4, 0x1200, URZ ;  /* 0x0000120004127890 */ /* 0x000fe2000fffe03f */
[----:B------:R-:W-:Y:S02]  /*6980*/  UMOV UR19, 0xc0000010 ;  /* 0xc000001000137882 */ /* 0x000fe40000000000 */
[----:B------:R-:W-:Y:S01]  /*6990*/  HGMMA.64x16x16.F32.BF16 R200, R24, gdesc[UR8].tnspB, RZ, !UPT, gsb0 ;  /* 0x4020000818c87df0 */ /* 0x000fe2000c0018ff */
[----:B------:R-:W-:Y:S01]  /*69a0*/  UIADD3 UR22, UR4, 0x1400, URZ ;  /* 0x0000140004167890 */ /* 0x000fe2000fffe03f */
[----:B------:R-:W-:Y:S01]  /*69b0*/  UMOV UR23, 0xc0000010 ;  /* 0xc000001000177882 */ /* 0x000fe20000000000 */
[----:B------:R-:W-:Y:S01]  /*69c0*/  UIADD3 UR10, UR4, 0x1600, URZ ;  /* 0x00001600040a7890 */ /* 0x000fe2000fffe03f */
[----:B------:R-:W-:Y:S01]  /*69d0*/  UMOV UR11, 0xc0000010 ;  /* 0xc0000010000b7882 */ /* 0x000fe20000000000 */
[----:B------:R-:W-:-:S02]  /*69e0*/  WARPGROUP.DEPBAR.LE gsb0, 0x0 ;  /* 0x00008000000079c5 */ /* 0x000fc40000010000 */
[----:B------:R-:W-:-:S06]  /*69f0*/  WARPGROUP.ARRIVE ;  /* 0x00000000000079c5 */ /* 0x000fcc0000000000 */
[----:B------:R-:W-:Y:S01]  /*6a00*/  HGMMA.64x16x16.F32.BF16 R192, R24, gdesc[UR12].tnspB, RZ, !UPT, gsb0 ;  /* 0x4020000c18c07df0 */ /* 0x000fe2000c0018ff */
[----:B------:R-:W-:Y:S01]  /*6a10*/  UIADD3 UR14, UR4, 0x1800, URZ ;  /* 0x00001800040e7890 */ /* 0x000fe2000fffe03f */
[----:B------:R-:W-:Y:S01]  /*6a20*/  UMOV UR15, 0xc0000010 ;  /* 0xc0000010000f7882 */ /* 0x000fe20000000000 */
[----:B------:R-:W-:Y:S02]  /*6a30*/  WARPGROUP.DEPBAR.LE gsb0, 0x0 ;  /* 0x00008000000079c5 */ /* 0x000fe40000010000 */
        /* <DEDUP_REMOVED lines=26> */
[----:B------:R-:W-:Y:S01]  /*6be0*/  HGMMA.64x16x16.F32.BF16 R200, R28, gdesc[UR8].tnspB, R200, gsb0 ;  /* 0x402000081cc87df0 */ /* 0x000fe200080018c8 */
        /* <DEDUP_REMOVED lines=504> */
[----:B------:R-:W-:Y:S03]  /*8b70*/  HGMMA.64x16x16.F32.BF16 R176, R84, gdesc[UR20].tnspB, R176, gsb0 ;  /* 0x4020001454b07df0 */ /* 0x000fe600080018b0 */
        /* <DEDUP_REMOVED lines=10> */
[----:B------:R-:W-:Y:S05]  /*8c20*/  @!P0 BRA `(.L_x_21) ;  /* 0x0000000000048947 */ /* 0x000fea0003800000 */
[----:B------:R-:W-:Y:S01]  /*8c30*/  BPT.TRAP 0x1 ;  /* 0x000000040000795c */ /* 0x000fe20000300000 */
.L_x_21:
[----:B------:R-:W-:Y:S01]  /*8c40*/  UISETP.GT.U32.AND UP0, UPT, UR5, 0x1, UPT ;  /* 0x000000010500788c */ /* 0x000fe2000bf04070 */
[----:B-1----:R-:W-:Y:S01]  /*8c50*/  IMAD.MOV.U32 R4, RZ, RZ, RZ ;  /* 0x000000ffff047224 */ /* 0x002fe200078e00ff */
[----:B------:R-:W-:-:S04]  /*8c60*/  UIADD3 UR7, UR36, 0x4d028, URZ ;  /* 0x0004d02824077890 */ /* 0x000fc8000fffe03f */
[----:B------:R-:W-:Y:S01]  /*8c70*/  PLOP3.LUT P1, PT, PT, PT, UP0, 0x80, 0x0 ;  /* 0x000000000000781c */ /* 0x000fe20003f2f008 */
[----:B------:R-:W-:-:S09]  /*8c80*/  UPRMT UR7, URZ, 0x654, UR7 ;  /* 0x000006543f077896 */ /* 0x000fd20008000007 */
[----:B------:R-:W-:Y:S03]  /*8c90*/  SYNCS.ARRIVE.TRANS64.RED.A1T0 RZ, [UR7], RZ ;  /* 0x000000ffffff79a7 */ /* 0x000fe60008100407 */
[----:B------:R-:W-:Y:S05]  /*8ca0*/  @P1 BRA `(.L_x_22) ;  /* 0x0000000000041947 */ /* 0x000fea0003800000 */
[----:B------:R-:W-:Y:S01]  /*8cb0*/  BPT.TRAP 0x1 ;  /* 0x000000040000795c */ /* 0x000fe20000300000 */
.L_x_22:
[C---:B------:R-:W-:Y:S01]  /*8cc0*/  ISETP.GE.AND P2, PT, R8.reuse, 0x3, PT ;  /* 0x000000030800780c */ /* 0x040fe20003f46270 */
[----:B------:R-:W-:Y:S01]  /*8cd0*/  UMOV UR5, 0x1 ;  /* 0x0000000100057882 */ /* 0x000fe20000000000 */
[----:B------:R-:W-:Y:S01]  /*8ce0*/  UMOV UR7, 0x2 ;  /* 0x0000000200077882 */ /* 0x000fe20000000000 */
[----:B------:R-:W-:Y:S02]  /*8cf0*/  IADD3 R3, R3, 0x100, RZ ;  /* 0x0000010003037810 */ /* 0x000fe40007ffe0ff */
[----:B------:R-:W-:-:S08]  /*8d00*/  IADD3 R8, R8, -0x1, RZ ;  /* 0xffffffff08087810 */ /* 0x000fd00007ffe0ff */
[----:B------:R-:W-:Y:S05]  /*8d10*/  @!P2 BRA `(.L_x_23) ;  /* 0x00000068009ca947 */ /* 0x000fea0003800000 */
[----:B------:R-:W-:Y:S01]  /*8d20*/  MOV R13, R7 ;  /* 0x00000007000d7202 */ /* 0x000fe20000000f00 */
[----:B------:R-:W-:Y:S01]  /*8d30*/  IMAD.MOV.U32 R4, RZ, RZ, RZ ;  /* 0x000000ffff047224 */ /* 0x000fe200078e00ff */
[----:B------:R-:W-:Y:S01]  /*8d40*/  MOV R9, R11 ;  /* 0x0000000b00097202 */ /* 0x000fe20000000f00 */
[----:B------:R-:W-:Y:S01]  /*8d50*/  UMOV UR7, 0x2 ;  /* 0x0000000200077882 */ /* 0x000fe20000000000 */
[----:B------:R-:W-:Y:S01]  /*8d60*/  UMOV UR5, 0x1 ;  /* 0x0000000100057882 */ /* 0x000fe20000000000 */
[----:B------:R-:W-:-:S05]  /*8d70*/  ULDC UR39, c[0x0][0x604] ;  /* 0x0001810000277ab9 */ /* 0x000fca0000000800 */
.L_x_34:
[----:B------:R-:W-:-:S13]  /*8d80*/  PLOP3.LUT P3, PT, PT, PT, UP1, 0x80, 0x0 ;  /* 0x000000000000781c */ /* 0x000fda0003f6f018 */
[----:B------:R-:W-:Y:S05]  /*8d90*/  @!P3 BRA `(.L_x_24) ;  /* 0x000000000004b947 */ /* 0x000fea0003800000 */
[----:B------:R-:W-:Y:S01]  /*8da0*/  BPT.TRAP 0x1 ;  /* 0x000000040000795c */ /* 0x000fe20000300000 */
.L_x_24:
[----:B------:R-:W-:Y:S01]  /*8db0*/  ULEA UR10, UR7, UR36, 0x3 ;  /* 0x00000024070a7291 */ /* 0x000fe2000f8e183f */
[----:B------:R-:W-:-:S08]  /*8dc0*/  SHF.L.U32 R7, R4, 0x1f, RZ ;  /* 0x0000001f04077819 */ /* 0x000fd000000006ff */
[----:B------:R-:W1:Y:S02]  /*8dd0*/  SYNCS.PHASECHK.TRANS64.TRYWAIT P2, [UR10+0x4d000], R7 ;  /* 0x04d00007ff0075a7 */ /* 0x000e64000804014a */
[----:B-1----:R-:W-:Y:S05]  /*8de0*/  @!P2 BRA `(.L_x_25) ;  /* 0x0000012400c0a947 */ /* 0x002fea0003800000 */
.L_x_115:
[----:B------:R-:W-:Y:S01]  /*8df0*/  UIMAD UR10, UR7, 0xe00, UR6 ;  /* 0x00000e00070a78a4 */ /* 0x000fe2000f8e0206 */
[----:B------:R-:W-:Y:S01]  /*8e00*/  WARPGROUP.ARRIVE ;  /* 0x00000000000079c5 */ /* 0x000fe20000000000 */
[----:B------:R-:W-:Y:S01]  /*8e10*/  UMOV UR11, 0xc0000010 ;  /* 0xc0000010000b7882 */ /* 0x000fe20000000000 */
[----:B------:R-:W-:Y:S01]  /*8e20*/  UMOV UR15, 0xc0000010 ;  /* 0xc0000010000f7882 */ /* 0x000fe20000000000 */
[----:B------:R-:W-:Y:S02]  /*8e30*/  UIADD3 UR14, UR10, 0x200, URZ ;  /* 0x000002000a0e7890 */ /* 0x000fe4000fffe03f */
[----:B------:R-:W-:Y:S01]  /*8e40*/  UIADD3 UR18, UR10, 0x400, URZ ;  /* 0x000004000a127890 */ /* 0x000fe2000fffe03f */
[----:B------:R-:W-:Y:S02]  /*8e50*/  UMOV UR19, 0xc0000010 ;  /* 0xc000001000137882 */ /* 0x000fe40000000000 */
[----:B------:R-:W-:Y:S01]  /*8e60*/  HGMMA.64x256x16.F32.BF16 R24, gdesc[UR8], RZ, !UPT, gsb0 ;  /* 0x03e00000081879f0 */ /* 0x000fe2000c0018ff */
[----:B------:R-:W-:Y:S01]  /*8e70*/  UIADD3 UR22, UR10, 0x600, URZ ;  /* 0x000006000a167890 */ /* 0x000fe2000fffe03f */
[----:B------:R-:W-:Y:S01]  /*8e80*/  UMOV UR23, 0xc0000010 ;  /* 0xc000001000177882 */ /* 0x000fe20000000000 */
[----:B------:R-:W-:Y:S01]  /*8e90*/  UIADD3 UR26, UR10, 0x800, URZ ;  /* 0x000008000a1a7890 */ /* 0x000fe2000fffe03f */
[----:B------:R-:W-:Y:S01]  /*8ea0*/  UMOV UR27, 0xc0000010 ;  /* 0xc0000010001b7882 */ /* 0x000fe20000000000 */
[----:B------:R-:W-:Y:S01]  /*8eb0*/  UIADD3 UR30, UR10, 0xa00, URZ ;  /* 0x00000a000a1e7890 */ /* 0x000fe2000fffe03f */
[----:B------:R-:W-:Y:S01]  /*8ec0*/  UMOV UR31, 0xc0000010 ;  /* 0xc0000010001f7882 */ /* 0x000fe20000000000 */
[----:B------:R-:W-:Y:S01]  /*8ed0*/  UIADD3 UR34, UR10, 0xc00, URZ ;  /* 0x00000c000a227890 */ /* 0x000fe2000fffe03f */
[----:B------:R-:W-:Y:S01]  /*8ee0*/  UMOV UR35, 0xc0000010 ;  /* 0xc000001000237882 */ /* 0x000fe20000000000 */
[----:B------:R-:W-:-:S04]  /*8ef0*/  UIADD3 UR7, UR7, 0x1, URZ ;  /* 0x0000000107077890 */ /* 0x000fc8000fffe03f */
[----:B------:R-:W-:-:S04]  /*8f00*/  UISETP.NE.AND UP0, UPT, UR7, 0x5, UPT ;  /* 0x000000050700788c */ /* 0x000fc8000bf05270 */
[----:B------:R-:W-:Y:S02]  /*8f10*/  USEL UR10, URZ, 0x1, UP0 ;  /* 0x000000013f0a7887 */ /* 0x000fe40008000000 */
[----:B------:R-:W-:-:S04]  /*8f20*/  USEL UR7, UR7, URZ, UP0 ;  /* 0x0000003f07077287 */ /* 0x000fc80008000000 */
[----:B------:R-:W-:Y:S01]  /*8f30*/  LOP3.LUT R4, R4, UR10, RZ, 0x3c, !PT ;  /* 0x0000000a04047c12 */ /* 0x000fe2000f8e3cff */
[----:B------:R-:W-:Y:S02]  /*8f40*/  WARPGROUP.DEPBAR.LE gsb0, 0x0 ;  /* 0x00008000000079c5 */ /* 0x000fe40000010000 */
[----:B------:R-:W-:-:S06]  /*8f50*/  WARPGROUP.ARRIVE ;  /* 0x00000000000079c5 */ /* 0x000fcc0000000000 */
[----:B------:R-:W-:Y:S03]  /*8f60*/  HGMMA.64x256x16.F32.BF16 R24, gdesc[UR12], R24, gsb0 ;  /* 0x03e000000c1879f0 */ /* 0x000fe60008001818 */
        /* <DEDUP_REMOVED lines=21> */
[----:B------:R-:W-:Y:S05]  /*90c0*/  @!P3 BRA `(.L_x_26) ;  /* 0x000000000004b947 */ /* 0x000fea0003800000 */
[----:B------:R-:W-:Y:S01]  /*90d0*/  BPT.TRAP 0x1 ;  /* 0x000000040000795c */ /* 0x000fe20000300000 */
.L_x_26:
[----:B-1----:R-:W-:Y:S01]  /*90e0*/  FMNMX R10, R24, R13, !PT ;  /* 0x0000000d180a7209 */ /* 0x002fe20007800000 */
[----:B------:R-:W-:-:S03]  /*90f0*/  ULEA UR10, UR7, UR36, 0x3 ;  /* 0x00000024070a7291 */ /* 0x000fc6000f8e183f */
[----:B------:R-:W-:-:S04]  /*9100*/  FMNMX R7, R25, R10, !PT ;  /* 0x0000000a19077209 */ /* 0x000fc80007800000 */
        /* <DEDUP_REMOVED lines=61> */
[----:B------:R-:W-:-:S05]  /*94e0*/  FMNMX R11, R149, R10, !PT ;  /* 0x0000000a950b7209 */ /* 0x000fca0007800000 */
[----:B------:R-:W1:Y:S02]  /*94f0*/  SHFL.BFLY PT, R10, R11, 0x1, 0x1f ;  /* 0x0c201f000b0a7f89 */ /* 0x000e6400000e0000 */
[----:B-1----:R-:W-:-:S05]  /*9500*/  FMNMX R14, R11, R10, !PT ;  /* 0x0000000a0b0e7209 */ /* 0x002fca0007800000 */
[----:B------:R-:W1:Y:S02]  /*9510*/  SHFL.BFLY PT, R7, R14, 0x2, 0x1f ;  /* 0x0c401f000e077f89 */ /* 0x000e6400000e0000 */
[----:B-1----:R-:W-:-:S04]  /*9520*/  FMNMX R7, R14, R7, !PT ;  /* 0x000000070e077209 */ /* 0x002fc80007800000 */
[----:B------:R-:W-:-:S04]  /*9530*/  FSETP.NEU.AND P2, PT, R7, -INF , PT ;  /* 0xff8000000700780b */ /* 0x000fc80003f4d000 */
[----:B------:R-:W-:-:S05]  /*9540*/  FSEL R10, R7, RZ, P2 ;  /* 0x000000ff070a7208 */ /* 0x000fca0001000000 */
[----:B------:R-:W-:-:S04]  /*9550*/  FMUL R12, R10, UR39 ;  /* 0x000000270a0c7c20 */ /* 0x000fc80008400000 */
[--C-:B------:R-:W-:Y:S01]  /*9560*/  FFMA R17, R25, UR39, -R12.reuse ;  /* 0x0000002719117c23 */ /* 0x100fe2000800080c */
[--C-:B------:R-:W-:Y:S01]  /*9570*/  FFMA R16, R29, UR39, -R12.reuse ;  /* 0x000000271d107c23 */ /* 0x100fe2000800080c */
[--C-:B------:R-:W-:Y:S01]  /*9580*/  FFMA R24, R24, UR39, -R12.reuse ;  /* 0x0000002718187c23 */ /* 0x100fe2000800080c */
[--C-:B------:R-:W-:Y:S01]  /*9590*/  FFMA R15, R28, UR39, -R12.reuse ;  /* 0x000000271c0f7c23 */ /* 0x100fe2000800080c */
[--C-:B------:R-:W-:Y:S01]  /*95a0*/  FFMA R18, R32, UR39, -R12.reuse ;  /* 0x0000002720127c23 */ /* 0x100fe2000800080c */
[----:B------:R-:W-:Y:S01]  /*95b0*/  FSETP.GEU.AND P2, PT, R17, -126, PT ;  /* 0xc2fc00001100780b */ /* 0x000fe20003f4e000 */
        /* <DEDUP_REMOVED lines=9> */
[--C-:B------:R-:W-:Y:S01]  /*9650*/  FFMA R25, R44, UR39, -R12.reuse ;  /* 0x000000272c197c23 */ /* 0x100fe2000800080c */
[--C-:B------:R-:W-:Y:S01]  /*9660*/  FFMA R29, R48, UR39, -R12.reuse ;  /* 0x00000027301d7c23 */ /* 0x100fe2000800080c */
[--C-:B------:R-:W-:Y:S01]  /*9670*/  FFMA R33, R52, UR39, -R12.reuse ;  /* 0x0000002734217c23 */ /* 0x100fe2000800080c */
[----:B------:R-:W-:Y:S01]  /*9680*/  @!P2 FMUL R17, R17, 0.5 ;  /* 0x3f0000001111a820 */ /* 0x000fe20000400000 */
[--C-:B------:R-:W-:Y:S01]  /*9690*/  FFMA R37, R56, UR39, -R12.reuse ;  /* 0x0000002738257c23 */ /* 0x100fe2000800080c */
[----:B------:R-:W-:Y:S01]  /*96a0*/  @!P5 FMUL R16, R16, 0.5 ;  /* 0x3f0000001010d820 */ /* 0x000fe20000400000 */
[--C-:B------:R-:W-:Y:S01]  /*96b0*/  FFMA R41, R60, UR39, -R12.reuse ;  /* 0x000000273c297c23 */ /* 0x100fe2000800080c */
[----:B------:R-:W-:Y:S01]  /*96c0*/  @!P3 FMUL R24, R24, 0.5 ;  /* 0x3f0000001818b820 */ /* 0x000fe20000400000 */
[--C-:B------:R-:W-:Y:S01]  /*96d0*/  FFMA R145, R145, UR39, -R12.reuse ;  /* 0x0000002791917c23 */ /* 0x100fe2000800080c */
[----:B------:R-:W1:Y:S01]  /*96e0*/  MUFU.EX2 R17, R17 ;  /* 0x0000001100117308 */ /* 0x000e620000000800 */
[----:B------:R-:W-:Y:S01]  /*96f0*/  @!P6 FMUL R15, R15, 0.5 ;  /* 0x3f0000000f0fe820 */ /* 0x000fe20000400000 */
[----:B------:R-:W-:Y:S01]  /*9700*/  @!P4 FMUL R18, R18, 0.5 ;  /* 0x3f0000001212c820 */ /* 0x000fe20000400000 */
[----:B------:R-:W-:-:S05]  /*9710*/  FFMA R149, R149, UR39, -R12 ;  /* 0x0000002795957c23 */ /* 0x000fca000800080c */
[----:B------:R2:W3:Y:S08]  /*9720*/  MUFU.EX2 R14, R24 ;  /* 0x00000018000e7308 */ /* 0x0004f00000000800 */
[----:B------:R-:W4:Y:S01]  /*9730*/  MUFU.EX2 R16, R16 ;  /* 0x0000001000107308 */ /* 0x000f220000000800 */
[----:B-1----:R-:W-:Y:S01]  /*9740*/  @!P2 FMUL R17, R17, R17 ;  /* 0x000000111111a220 */ /* 0x002fe20000400000 */
[----:B------:R-:W-:-:S02]  /*9750*/  FSETP.GEU.AND P2, PT, R21, -126, PT ;  /* 0xc2fc00001500780b */ /* 0x000fc40003f4e000 */
[----:B--2---:R-:W-:-:S04]  /*9760*/  FMNMX R24, R26, R9, !PT ;  /* 0x000000091a187209 */ /* 0x004fc80007800000 */
[----:B------:R-:W1:Y:S01]  /*9770*/  MUFU.EX2 R15, R15 ;  /* 0x0000000f000f7308 */ /* 0x000e620000000800 */
[----:B---3--:R-:W-:Y:S01]  /*9780*/  @!P3 FMUL R14, R14, R14 ;  /* 0x0000000e0e0eb220 */ /* 0x008fe20000400000 */
[----:B------:R-:W-:Y:S02]  /*9790*/  FSETP.GEU.AND P3, PT, R19, -126, PT ;  /* 0xc2fc00001300780b */ /* 0x000fe40003f6e000 */
[----:B------:R-:W-:Y:S01]  /*97a0*/  FMNMX R11, R27, R24, !PT ;  /* 0x000000181b0b7209 */ /* 0x000fe20007800000 */
[--C-:B------:R-:W-:Y:S01]  /*97b0*/  FFMA R24, R45, UR39, -R12.reuse ;  /* 0x000000272d187c23 */ /* 0x100fe2000800080c */
[----:B------:R-:W-:Y:S01]  /*97c0*/  FFMA R45, R64, UR39, -R12 ;  /* 0x00000027402d7c23 */ /* 0x000fe2000800080c */
[----:B------:R-:W-:Y:S01]  /*97d0*/  @!P2 FMUL R21, R21, 0.5 ;  /* 0x3f0000001515a820 */ /* 0x000fe20000400000 */
[----:B------:R-:W2:Y:S01]  /*97e0*/  MUFU.EX2 R18, R18 ;  /* 0x0000001200127308 */ /* 0x000ea20000000800 */
[----:B----4-:R-:W-:Y:S01]  /*97f0*/  @!P5 FMUL R16, R16, R16 ;  /* 0x000000101010d220 */ /* 0x010fe20000400000 */
[----:B------:R-:W-:-:S02]  /*9800*/  FSETP.GEU.AND P5, PT, R23, -126, PT ;  /* 0xc2fc00001700780b */ /* 0x000fc40003fae000 */
[----:B------:R-:W-:-:S03]  /*9810*/  FMNMX R28, R30, R11, !PT ;  /* 0x0000000b1e1c7209 */ /* 0x000fc60007800000 */
[----:B------:R-:W-:Y:S01]  /*9820*/  @!P3 FMUL R19, R19, 0.5 ;  /* 0x3f0000001313b820 */ /* 0x000fe20000400000 */
[----:B------:R-:W3:Y:S01]  /*9830*/  MUFU.EX2 R21, R21 ;  /* 0x0000001500157308 */ /* 0x000ee20000000800 */
[----:B-1----:R-:W-:Y:S01]  /*9840*/  @!P6 FMUL R15, R15, R15 ;  /* 0x0000000f0f0fe220 */ /* 0x002fe20000400000 */
[----:B------:R-:W-:Y:S02]  /*9850*/  FSETP.GEU.AND P6, PT, R20, -126, PT ;  /* 0xc2fc00001400780b */ /* 0x000fe40003fce000 */
[----:B------:R-:W-:Y:S01]  /*9860*/  FMNMX R11, R31, R28, !PT ;  /* 0x0000001c1f0b7209 */ /* 0x000fe20007800000 */
[--C-:B------:R-:W-:Y:S01]  /*9870*/  FFMA R28, R49, UR39, -R12.reuse ;  /* 0x00000027311c7c23 */ /* 0x100fe2000800080c */
[--C-:B------:R-:W-:Y:S01]  /*9880*/  FFMA R49, R69, UR39, -R12.reuse ;  /* 0x0000002745317c23 */ /* 0x100fe2000800080c */
[----:B------:R-:W-:Y:S01]  /*9890*/  @!P5 FMUL R23, R23, 0.5 ;  /* 0x3f0000001717d820 */ /* 0x000fe20000400000 */
[----:B------:R-:W1:Y:S01]  /*98a0*/  MUFU.EX2 R19, R19 ;  /* 0x0000001300137308 */ /* 0x000e620000000800 */
[----:B--2---:R-:W-:Y:S01]  /*98b0*/  @!P4 FMUL R18, R18, R18 ;  /* 0x000000121212c220 */ /* 0x004fe20000400000 */
[----:B------:R-:W-:Y:S01]  /*98c0*/  FSETP.GEU.AND P4, PT, R22, -126, PT ;  /* 0xc2fc00001600780b */ /* 0x000fe20003f8e000 */
[----:B------:R-:W-:Y:S01]  /*98d0*/  FFMA R69, R85, UR39, -R12 ;  /* 0x0000002755457c23 */ /* 0x000fe2000800080c */
[----:B------:R-:W-:-:S03]  /*98e0*/  FMNMX R32, R34, R11, !PT ;  /* 0x0000000b22207209 */ /* 0x000fc60007800000 */
[----:B------:R-:W-:Y:S01]  /*98f0*/  @!P6 FMUL R20, R20, 0.5 ;  /* 0x3f0000001414e820 */ /* 0x000fe20000400000 */
[----:B------:R-:W2:Y:S01]  /*9900*/  MUFU.EX2 R23, R23 ;  /* 0x0000001700177308 */ /* 0x000ea20000000800 */
[----:B---3--:R-:W-:Y:S01]  /*9910*/  @!P2 FMUL R21, R21, R21 ;  /* 0x000000151515a220 */ /* 0x008fe20000400000 */
[----:B------:R-:W-:Y:S02]  /*9920*/  FSETP.GEU.AND P2, PT, R24, -126, PT ;  /* 0xc2fc00001800780b */ /* 0x000fe40003f4e000 */
[----:B------:R-:W-:-:S03]  /*9930*/  FMNMX R11, R35, R32, !PT ;  /* 0x00000020230b7209 */ /* 0x000fc60007800000 */
[----:B------:R-:W-:Y:S01]  /*9940*/  @!P4 FMUL R22, R22, 0.5 ;  /* 0x3f0000001616c820 */ /* 0x000fe20000400000 */
[----:B------:R-:W3:Y:S01]  /*9950*/  MUFU.EX2 R20, R20 ;  /* 0x0000001400147308 */ /* 0x000ee20000000800 */
[----:B-1----:R-:W-:Y:S01]  /*9960*/  @!P3 FMUL R19, R19, R19 ;  /* 0x000000131313b220 */ /* 0x002fe20000400000 */
[----:B------:R-:W-:Y:S02]  /*9970*/  FSETP.GEU.AND P3, PT, R25, -126, PT ;  /* 0xc2fc00001900780b */ /* 0x000fe40003f6e000 */
[----:B------:R-:W-:-:S03]  /*9980*/  FMNMX R32, R38, R11, !PT ;  /* 0x0000000b26207209 */ /* 0x000fc60007800000 */
[----:B------:R-:W-:Y:S01]  /*9990*/  @!P2 FMUL R24, R24, 0.5 ;  /* 0x3f0000001818a820 */ /* 0x000fe20000400000 */
[----:B------:R-:W1:Y:S01]  /*99a0*/  MUFU.EX2 R22, R22 ;  /* 0x0000001600167308 */ /* 0x000e620000000800 */
[----:B--2---:R-:W-:Y:S01]  /*99b0*/  @!P5 FMUL R23, R23, R23 ;  /* 0x000000171717d220 */ /* 0x004fe20000400000 */
[----:B------:R-:W-:Y:S02]  /*99c0*/  FSETP.GEU.AND P5, PT, R28, -126, PT ;  /* 0xc2fc00001c00780b */ /* 0x000fe40003fae000 */
[----:B------:R-:W-:Y:S01]  /*99d0*/  FMNMX R11, R39, R32, !PT ;  /* 0x00000020270b7209 */ /* 0x000fe20007800000 */
[--C-:B------:R-:W-:Y:S01]  /*99e0*/  FFMA R32, R53, UR39, -R12.reuse ;  /* 0x0000002735207c23 */ /* 0x100fe2000800080c */
[--C-:B------:R-:W-:Y:S01]  /*99f0*/  FFMA R53, R73, UR39, -R12.reuse ;  /* 0x0000002749357c23 */ /* 0x100fe2000800080c */
[----:B------:R-:W-:Y:S01]  /*9a00*/  @!P3 FMUL R25, R25, 0.5 ;  /* 0x3f0000001919b820 */ /* 0x000fe20000400000 */
[----:B------:R-:W2:Y:S01]  /*9a10*/  MUFU.EX2 R24, R24 ;  /* 0x0000001800187308 */ /* 0x000ea20000000800 */
[----:B---3--:R-:W-:Y:S01]  /*9a20*/  @!P6 FMUL R20, R20, R20 ;  /* 0x000000141414e220 */ /* 0x008fe20000400000 */
[----:B------:R-:W-:Y:S01]  /*9a30*/  FSETP.GEU.AND P6, PT, R29, -126, PT ;  /* 0xc2fc00001d00780b */ /* 0x000fe20003fce000 */
[--C-:B------:R-:W-:Y:S01]  /*9a40*/  FFMA R73, R88, UR39, -R12.reuse ;  /* 0x0000002758497c23 */ /* 0x100fe2000800080c */
[----:B------:R-:W-:Y:S01]  /*9a50*/  FMNMX R36, R42, R11, !PT ;  /* 0x0000000b2a247209 */ /* 0x000fe20007800000 */
[--C-:B------:R-:W-:Y:S01]  /*9a60*/  FFMA R88, R97, UR39, -R12.reuse ;  /* 0x0000002761587c23 */ /* 0x100fe2000800080c */
[--C-:B------:R-:W-:Y:S01]  /*9a70*/  FFMA R97, R105, UR39, -R12.reuse ;  /* 0x0000002769617c23 */ /* 0x100fe2000800080c */
[----:B------:R-:W-:Y:S01]  /*9a80*/  @!P5 FMUL R28, R28, 0.5 ;  /* 0x3f0000001c1cd820 */ /* 0x000fe20000400000 */
[----:B------:R-:W3:Y:S01]  /*9a90*/  MUFU.EX2 R25, R25 ;  /* 0x0000001900197308 */ /* 0x000ee20000000800 */
[----:B-1----:R-:W-:Y:S01]  /*9aa0*/  @!P4 FMUL R22, R22, R22 ;  /* 0x000000161616c220 */ /* 0x002fe20000400000 */
[----:B------:R-:W-:Y:S01]  /*9ab0*/  FSETP.GEU.AND P4, PT, R33, -126, PT ;  /* 0xc2fc00002100780b */ /* 0x000fe20003f8e000 */
[--C-:B------:R-:W-:Y:S01]  /*9ac0*/  FFMA R105, R113, UR39, -R12.reuse ;  /* 0x0000002771697c23 */ /* 0x100fe2000800080c */
[----:B------:R-:W-:Y:S01]  /*9ad0*/  FMNMX R11, R43, R36, !PT ;  /* 0x000000242b0b7209 */ /* 0x000fe20007800000 */
[--C-:B------:R-:W-:Y:S01]  /*9ae0*/  FFMA R36, R57, UR39, -R12.reuse ;  /* 0x0000002739247c23 */ /* 0x100fe2000800080c */
[--C-:B------:R-:W-:Y:S01]  /*9af0*/  FFMA R57, R76, UR39, -R12.reuse ;  /* 0x000000274c397c23 */ /* 0x100fe2000800080c */
[----:B------:R-:W-:Y:S01]  /*9b00*/  @!P6 FMUL R29, R29, 0.5 ;  /* 0x3f0000001d1de820 */ /* 0x000fe20000400000 */
[----:B------:R-:W1:Y:S01]  /*9b10*/  MUFU.EX2 R28, R28 ;  /* 0x0000001c001c7308 */ /* 0x000e620000000800 */
[----:B--2---:R-:W-:Y:S01]  /*9b20*/  @!P2 FMUL R24, R24, R24 ;  /* 0x000000181818a220 */ /* 0x004fe20000400000 */
[----:B------:R-:W-:Y:S01]  /*9b30*/  FSETP.GEU.AND P2, PT, R37, -126, PT ;  /* 0xc2fc00002500780b */ /* 0x000fe20003f4e000 */
[--C-:B------:R-:W-:Y:S01]  /*9b40*/  FFMA R113, R121, UR39, -R12.reuse ;  /* 0x0000002779717c23 */ /* 0x100fe2000800080c */
[----:B------:R-:W-:Y:S01]  /*9b50*/  FMNMX R40, R46, R11, !PT ;  /* 0x0000000b2e287209 */ /* 0x000fe20007800000 */
[--C-:B------:R-:W-:Y:S01]  /*9b60*/  FFMA R121, R129, UR39, -R12.reuse ;  /* 0x0000002781797c23 */ /* 0x100fe2000800080c */
[----:B------:R-:W-:Y:S01]  /*9b70*/  FFMA R129, R136, UR39, -R12 ;  /* 0x0000002788817c23 */ /* 0x000fe2000800080c */
[----:B------:R-:W-:Y:S01]  /*9b80*/  @!P4 FMUL R33, R33, 0.5 ;  /* 0x3f0000002121c820 */ /* 0x000fe20000400000 */
[----:B------:R-:W2:Y:S01]  /*9b90*/  MUFU.EX2 R29, R29 ;  /* 0x0000001d001d7308 */ /* 0x000ea20000000800 */
[----:B---3--:R-:W-:Y:S01]  /*9ba0*/  @!P3 FMUL R25, R25, R25 ;  /* 0x000000191919b220 */ /* 0x008fe20000400000 */
[----:B------:R-:W-:-:S02]  /*9bb0*/  FSETP.GEU.AND P3, PT, R32, -126, PT ;  /* 0xc2fc00002000780b */ /* 0x000fc40003f6e000 */
[----:B------:R-:W-:-:S03]  /*9bc0*/  FMNMX R11, R47, R40, !PT ;  /* 0x000000282f0b7209 */ /* 0x000fc60007800000 */
[----:B------:R-:W-:Y:S01]  /*9bd0*/  @!P2 FMUL R37, R37, 0.5 ;  /* 0x3f0000002525a820 */ /* 0x000fe20000400000 */
[----:B------:R-:W-:Y:S01]  /*9be0*/  FMNMX R40, R50, R11, !PT ;  /* 0x0000000b32287209 */ /* 0x000fe20007800000 */
[----:B-1----:R-:W-:Y:S01]  /*9bf0*/  @!P5 FMUL R28, R28, R28 ;  /* 0x0000001c1c1cd220 */ /* 0x002fe20000400000 */
[----:B------:R-:W-:Y:S01]  /*9c00*/  FSETP.GEU.AND P5, PT, R41, -126, PT ;  /* 0xc2fc00002900780b */ /* 0x000fe20003fae000 */
[----:B------:R-:W1:Y:S01]  /*9c10*/  MUFU.EX2 R33, R33 ;  /* 0x0000002100217308 */ /* 0x000e620000000800 */
[----:B------:R-:W-:Y:S01]  /*9c20*/  FMNMX R11, R51, R40, !PT ;  /* 0x00000028330b7209 */ /* 0x000fe20007800000 */
[--C-:B------:R-:W-:Y:S01]  /*9c30*/  FFMA R40, R61, UR39, -R12.reuse ;  /* 0x000000273d287c23 */ /* 0x100fe2000800080c */
[--C-:B------:R-:W-:Y:S01]  /*9c40*/  FFMA R61, R81, UR39, -R12.reuse ;  /* 0x00000027513d7c23 */ /* 0x100fe2000800080c */
[----:B------:R-:W-:Y:S01]  /*9c50*/  @!P3 FMUL R32, R32, 0.5 ;  /* 0x3f0000002020b820 */ /* 0x000fe20000400000 */
[----:B------:R-:W-:Y:S01]  /*9c60*/  FMNMX R44, R54, R11, !PT ;  /* 0x0000000b362c7209 */ /* 0x000fe20007800000 */
[----:B--2---:R-:W-:Y:S01]  /*9c70*/  @!P6 FMUL R29, R29, R29 ;  /* 0x0000001d1d1de220 */ /* 0x004fe20000400000 */
[----:B------:R-:W-:Y:S01]  /*9c80*/  FSETP.GEU.AND P6, PT, R36, -126, PT ;  /* 0xc2fc00002400780b */ /* 0x000fe20003fce000 */
[----:B------:R-:W2:Y:S01]  /*9c90*/  MUFU.EX2 R37, R37 ;  /* 0x0000002500257308 */ /* 0x000ea20000000800 */
[----:B------:R-:W-:Y:S01]  /*9ca0*/  FMNMX R11, R55, R44, !PT ;  /* 0x0000002c370b7209 */ /* 0x000fe20007800000 */
[--C-:B------:R-:W-:Y:S01]  /*9cb0*/  FFMA R44, R65, UR39, -R12.reuse ;  /* 0x00000027412c7c23 */ /* 0x100fe2000800080c */
[--C-:B------:R-:W-:Y:S01]  /*9cc0*/  FFMA R81, R93, UR39, -R12.reuse ;  /* 0x000000275d517c23 */ /* 0x100fe2000800080c */
[----:B------:R-:W-:Y:S01]  /*9cd0*/  @!P5 FMUL R41, R41, 0.5 ;  /* 0x3f0000002929d820 */ /* 0x000fe20000400000 */
[----:B------:R-:W-:Y:S01]  /*9ce0*/  FMNMX R48, R58, R11, !PT ;  /* 0x0000000b3a307209 */ /* 0x000fe20007800000 */
[--C-:B------:R-:W-:Y:S01]  /*9cf0*/  FFMA R93, R101, UR39, -R12.reuse ;  /* 0x00000027655d7c23 */ /* 0x100fe2000800080c */
[--C-:B------:R-:W-:Y:S01]  /*9d00*/  FFMA R101, R109, UR39, -R12.reuse ;  /* 0x000000276d657c23 */ /* 0x100fe2000800080c */
[----:B------:R-:W3:Y:S01]  /*9d10*/  MUFU.EX2 R32, R32 ;  /* 0x0000002000207308 */ /* 0x000ee20000000800 */
[----:B------:R-:W-:Y:S01]  /*9d20*/  FMNMX R11, R59, R48, !PT ;  /* 0x000000303b0b7209 */ /* 0x000fe20007800000 */
[----:B-1----:R-:W-:Y:S01]  /*9d30*/  @!P4 FMUL R33, R33, R33 ;  /* 0x000000212121c220 */ /* 0x002fe20000400000 */
[----:B------:R-:W-:Y:S01]  /*9d40*/  FSETP.GEU.AND P4, PT, R40, -126, PT ;  /* 0xc2fc00002800780b */ /* 0x000fe20003f8e000 */
[----:B------:R-:W-:Y:S01]  /*9d50*/  @!P6 FMUL R36, R36, 0.5 ;  /* 0x3f0000002424e820 */ /* 0x000fe20000400000 */
[----:B------:R-:W-:Y:S01]  /*9d60*/  FMNMX R52, R62, R11, !PT ;  /* 0x0000000b3e347209 */ /* 0x000fe20007800000 */
[--C-:B------:R-:W-:Y:S01]  /*9d70*/  FFMA R48, R68, UR39, -R12.reuse ;  /* 0x0000002744307c23 */ /* 0x100fe2000800080c */
[--C-:B------:R-:W-:Y:S01]  /*9d80*/  FFMA R68, R84, UR39, -R12.reuse ;  /* 0x0000002754447c23 */ /* 0x100fe2000800080c */
[----:B------:R-:W1:Y:S01]  /*9d90*/  MUFU.EX2 R41, R41 ;  /* 0x0000002900297308 */ /* 0x000e620000000800 */
[----:B--2---:R-:W-:Y:S01]  /*9da0*/  @!P2 FMUL R37, R37, R37 ;  /* 0x000000252525a220 */ /* 0x004fe20000400000 */
[----:B------:R-:W-:Y:S01]  /*9db0*/  FSETP.GEU.AND P2, PT, R44, -126, PT ;  /* 0xc2fc00002c00780b */ /* 0x000fe20003f4e000 */
[--C-:B------:R-:W-:Y:S01]  /*9dc0*/  FFMA R109, R117, UR39, -R12.reuse ;  /* 0x00000027756d7c23 */ /* 0x100fe2000800080c */
[----:B------:R-:W-:Y:S01]  /*9dd0*/  FMNMX R11, R63, R52, !PT ;  /* 0x000000343f0b7209 */ /* 0x000fe20007800000 */
[--C-:B------:R-:W-:Y:S01]  /*9de0*/  FFMA R117, R125, UR39, -R12.reuse ;  /* 0x000000277d757c23 */ /* 0x100fe2000800080c */
[--C-:B------:R-:W-:Y:S01]  /*9df0*/  FFMA R125, R132, UR39, -R12.reuse ;  /* 0x00000027847d7c23 */ /* 0x100fe2000800080c */
[----:B------:R-:W-:Y:S01]  /*9e00*/  FFMA R132, R140, UR39, -R12 ;  /* 0x000000278c847c23 */ /* 0x000fe2000800080c */
[----:B------:R-:W2:Y:S01]  /*9e10*/  MUFU.EX2 R36, R36 ;  /* 0x0000002400247308 */ /* 0x000ea20000000800 */
[----:B---3--:R-:W-:Y:S01]  /*9e20*/  @!P3 FMUL R32, R32, R32 ;  /* 0x000000202020b220 */ /* 0x008fe20000400000 */
[----:B------:R-:W-:Y:S01]  /*9e30*/  FSETP.GEU.AND P3, PT, R45, -126, PT ;  /* 0xc2fc00002d00780b */ /* 0x000fe20003f6e000 */
[----:B------:R-:W-:Y:S01]  /*9e40*/  @!P4 FMUL R40, R40, 0.5 ;  /* 0x3f0000002828c820 */ /* 0x000fe20000400000 */
        /* <DEDUP_REMOVED lines=36> */
[--C-:B------:R-:W-:Y:S01]  /*a090*/  FFMA R112, R120, UR39, -R12.reuse ;  /* 0x0000002778707c23 */ /* 0x100fe2000800080c */
[----:B------:R-:W2:Y:S01]  /*a0a0*/  MUFU.EX2 R48, R48 ;  /* 0x0000003000307308 */ /* 0x000ea20000000800 */
[----:B---3--:R-:W-:Y:S01]  /*a0b0*/  @!P3 FMUL R45, R45, R45 ;  /* 0x0000002d2d2db220 */ /* 0x008fe20000400000 */
[----:B------:R-:W-:Y:S01]  /*a0c0*/  FSETP.GEU.AND P3, PT, R53, -126, PT ;  /* 0xc2fc00003500780b */ /* 0x000fe20003f6e000 */
[----:B------:R-:W-:Y:S01]  /*a0d0*/  @!P4 FMUL R52, R52, 0.5 ;  /* 0x3f0000003434c820 */ /* 0x000fe20000400000 */
[----:B------:R-:W-:Y:S01]  /*a0e0*/  FMNMX R11, R83, R64, !PT ;  /* 0x00000040530b7209 */ /* 0x000fe20007800000 */
[--C-:B------:R-:W-:Y:S01]  /*a0f0*/  FFMA R116, R124, UR39, -R12.reuse ;  /* 0x000000277c747c23 */ /* 0x100fe2000800080c */
[--C-:B------:R-:W-:Y:S01]  /*a100*/  FFMA R120, R128, UR39, -R12.reuse ;  /* 0x0000002780787c23 */ /* 0x100fe2000800080c */
        /* <DEDUP_REMOVED lines=18> */
[----:B------:R-:W-:-:S02]  /*a230*/  FFMA R141, R148, UR39, -R12 ;  /* 0x00000027948d7c23 */ /* 0x000fc4000800080c */
[----:B------:R-:W3:Y:S01]  /*a240*/  MUFU.EX2 R53, R53 ;  /* 0x0000003500357308 */ /* 0x000ee20000000800 */
[----:B-1----:R-:W-:Y:S01]  /*a250*/  @!P4 FMUL R52, R52, R52 ;  /* 0x000000343434c220 */ /* 0x002fe20000400000 */
[----:B------:R-:W-:Y:S02]  /*a260*/  FSETP.GEU.AND P4, PT, R61, -126, PT ;  /* 0xc2fc00003d00780b */ /* 0x000fe40003f8e000 */
[----:B------:R-:W-:Y:S01]  /*a270*/  @!P6 FMUL R56, R56, 0.5 ;  /* 0x3f0000003838e820 */ /* 0x000fe20000400000 */
[----:B------:R-:W-:-:S03]  /*a280*/  FMNMX R11, R95, R64, !PT ;  /* 0x000000405f0b7209 */ /* 0x000fc60007800000 */
[----:B------:R-:W1:Y:S01]  /*a290*/  MUFU.EX2 R60, R60 ;  /* 0x0000003c003c7308 */ /* 0x000e620000000800 */
[----:B--2---:R-:W-:Y:S01]  /*a2a0*/  @!P2 FMUL R57, R57, R57 ;  /* 0x000000393939a220 */ /* 0x004fe20000400000 */
[----:B------:R-:W-:Y:S02]  /*a2b0*/  FSETP.GEU.AND P2, PT, R69, -126, PT ;  /* 0xc2fc00004500780b */ /* 0x000fe40003f4e000 */
        /* <DEDUP_REMOVED lines=35> */
[----:B------:R-:W-:Y:S01]  /*a4f0*/  FMNMX R11, R111, R64, !PT ;  /* 0x000000406f0b7209 */ /* 0x000fe20007800000 */
[----:B------:R-:W-:Y:S02]  /*a500*/  FADD R216, R17, R72 ;  /* 0x0000004811d87221 */ /* 0x000fe40000000000 */
[----:B------:R-:W-:Y:S01]  /*a510*/  @!P3 FMUL R81, R81, 0.5 ;  /* 0x3f0000005151b820 */ /* 0x000fe20000400000 */
[----:B------:R-:W3:Y:S01]  /*a520*/  MUFU.EX2 R89, R89 ;  /* 0x0000005900597308 */ /* 0x000ee20000000800 */
[----:B-1----:R-:W-:Y:S01]  /*a530*/  @!P6 FMUL R73, R73, R73 ;  /* 0x000000494949e220 */ /* 0x002fe20000400000 */
[----:B------:R-:W-:-:S02]  /*a540*/  FSETP.GEU.AND P6, PT, R88, -126, PT ;  /* 0xc2fc00005800780b */ /* 0x000fc40003fce000 */
[----:B------:R-:W-:Y:S02]  /*a550*/  FMNMX R64, R114, R11, !PT ;  /* 0x0000000b72407209 */ /* 0x000fe40007800000 */
[----:B------:R-:W-:Y:S01]  /*a560*/  F2FP.BF16.F32.PACK_AB R72, R72, R73 ;  /* 0x000000494848723e */ /* 0x000fe200000010ff */
        /* <DEDUP_REMOVED lines=14> */
[----:B------:R-:W-:Y:S01]  /*a650*/  FMNMX R11, R119, R64, !PT ;  /* 0x00000040770b7209 */ /* 0x000fe20007800000 */
[----:B------:R-:W-:Y:S02]  /*a660*/  FADD R214, R16, R81 ;  /* 0x0000005110d67221 */ /* 0x000fe40000000000 */
[----:B------:R-:W-:Y:S01]  /*a670*/  @!P2 FMUL R97, R97, 0.5 ;  /* 0x3f0000006161a820 */ /* 0x000fe20000400000 */
[----:B------:R-:W1:Y:S01]  /*a680*/  MUFU.EX2 R93, R93 ;  /* 0x0000005d005d7308 */ /* 0x000e620000000800 */
[----:B--2---:R-:W-:Y:S01]  /*a690*/  @!P5 FMUL R92, R92, R92 ;  /* 0x0000005c5c5cd220 */ /* 0x004fe20000400000 */
[----:B------:R-:W-:-:S02]  /*a6a0*/  FSETP.GEU.AND P5, PT, R101, -126, PT ;  /* 0xc2fc00006500780b */ /* 0x000fc40003fae000 */
        /* <DEDUP_REMOVED lines=16> */
[----:B------:R-:W-:Y:S02]  /*a7b0*/  FADD R221, R22, R97 ;  /* 0x0000006116dd7221 */ /* 0x000fe40000000000 */
[----:B------:R-:W-:Y:S01]  /*a7c0*/  @!P4 FMUL R104, R104, 0.5 ;  /* 0x3f0000006868c820 */ /* 0x000fe20000400000 */
[----:B------:R-:W2:Y:S01]  /*a7d0*/  MUFU.EX2 R100, R100 ;  /* 0x0000006400647308 */ /* 0x000ea20000000800 */
[----:B---3--:R-:W-:Y:S01]  /*a7e0*/  @!P3 FMUL R96, R96, R96 ;  /* 0x000000606060b220 */ /* 0x008fe20000400000 */
[----:B------:R-:W-:-:S02]  /*a7f0*/  FSETP.GEU.AND P3, PT, R105, -126, PT ;  /* 0xc2fc00006900780b */ /* 0x000fc40003f6e000 */
[----:B------:R-:W-:Y:S01]  /*a800*/  FMNMX R64, R130, R11, !PT ;  /* 0x0000000b82407209 */ /* 0x000fe20007800000 */
[----:B------:R-:W-:Y:S01]  /*a810*/  FADD R219, R23, R96 ;  /* 0x0000006017db7221 */ /* 0x000fe20000000000 */
[----:B------:R-:W-:Y:S01]  /*a820*/  F2FP.BF16.F32.PACK_AB R96, R97, R96 ;  /* 0x000000606160723e */ /* 0x000fe200000010ff */
[----:B------:R-:W-:Y:S01]  /*a830*/  @!P2 FMUL R108, R108, 0.5 ;  /* 0x3f0000006c6ca820 */ /* 0x000fe20000400000 */
[----:B------:R-:W-:Y:S01]  /*a840*/  FMNMX R11, R131, R64, !PT ;  /* 0x00000040830b7209 */ /* 0x000fe20007800000 */
[----:B-1----:R-:W-:Y:S01]  /*a850*/  @!P5 FMUL R101, R101, R101 ;  /* 0x000000656565d220 */ /* 0x002fe20000400000 */
[----:B------:R-:W-:Y:S01]  /*a860*/  FSETP.GEU.AND P5, PT, R112, -126, PT ;  /* 0xc2fc00007000780b */ /* 0x000fe20003fae000 */
[----:B------:R-:W1:Y:S01]  /*a870*/  MUFU.EX2 R104, R104 ;  /* 0x0000006800687308 */ /* 0x000e620000000800 */
[----:B------:R-:W-:Y:S01]  /*a880*/  FMNMX R64, R134, R11, !PT ;  /* 0x0000000b86407209 */ /* 0x000fe20007800000 */
[----:B------:R-:W-:Y:S02]  /*a890*/  FADD R215, R24, R101 ;  /* 0x0000006518d77221 */ /* 0x000fe40000000000 */
[----:B------:R-:W-:Y:S01]  /*a8a0*/  @!P3 FMUL R105, R105, 0.5 ;  /* 0x3f0000006969b820 */ /* 0x000fe20000400000 */
[----:B------:R-:W-:Y:S01]  /*a8b0*/  FMNMX R11, R135, R64, !PT ;  /* 0x00000040870b7209 */ /* 0x000fe20007800000 */
[----:B--2---:R-:W-:Y:S01]  /*a8c0*/  @!P6 FMUL R100, R100, R100 ;  /* 0x000000646464e220 */ /* 0x004fe20000400000 */
[----:B------:R-:W-:Y:S01]  /*a8d0*/  FSETP.GEU.AND P6, PT, R109, -126, PT ;  /* 0xc2fc00006d00780b */ /* 0x000fe20003fce000 */
[----:B------:R-:W2:Y:S01]  /*a8e0*/  MUFU.EX2 R108, R108 ;  /* 0x0000006c006c7308 */ /* 0x000ea20000000800 */
[----:B------:R-:W-:Y:S01]  /*a8f0*/  FMNMX R64, R138, R11, !PT ;  /* 0x0000000b8a407209 */ /* 0x000fe20007800000 */
[----:B------:R-:W-:-:S02]  /*a900*/  FADD R217, R25, R100 ;  /* 0x0000006419d97221 */ /* 0x000fc40000000000 */
[----:B------:R-:W-:Y:S01]  /*a910*/  @!P5 FMUL R112, R112, 0.5 ;  /* 0x3f0000007070d820 */ /* 0x000fe20000400000 */
[----:B------:R-:W-:-:S03]  /*a920*/  FMNMX R11, R139, R64, !PT ;  /* 0x000000408b0b7209 */ /* 0x000fc60007800000 */
[----:B------:R-:W3:Y:S01]  /*a930*/  MUFU.EX2 R105, R105 ;  /* 0x0000006900697308 */ /* 0x000ee20000000800 */
[----:B------:R-:W-:Y:S01]  /*a940*/  FMNMX R64, R142, R11, !PT ;  /* 0x0000000b8e407209 */ /* 0x000fe20007800000 */
[----:B-1----:R-:W-:Y:S01]  /*a950*/  @!P4 FMUL R104, R104, R104 ;  /* 0x000000686868c220 */ /* 0x002fe20000400000 */
[----:B------:R-:W-:Y:S01]  /*a960*/  FSETP.GEU.AND P4, PT, R113, -126, PT ;  /* 0xc2fc00007100780b */ /* 0x000fe20003f8e000 */
[----:B------:R-:W-:Y:S01]  /*a970*/  @!P6 FMUL R109, R109, 0.5 ;  /* 0x3f0000006d6de820 */ /* 0x000fe20000400000 */
[----:B------:R-:W-:-:S03]  /*a980*/  FMNMX R11, R143, R64, !PT ;  /* 0x000000408f0b7209 */ /* 0x000fc60007800000 */
[----:B------:R-:W1:Y:S01]  /*a990*/  MUFU.EX2 R112, R112 ;  /* 0x0000007000707308 */ /* 0x000e620000000800 */
[----:B--2---:R-:W-:Y:S01]  /*a9a0*/  @!P2 FMUL R108, R108, R108 ;  /* 0x0000006c6c6ca220 */ /* 0x004fe20000400000 */
[----:B------:R-:W-:Y:S02]  /*a9b0*/  FSETP.GEU.AND P2, PT, R117, -126, PT ;  /* 0xc2fc00007500780b */ /* 0x000fe40003f4e000 */
[----:B------:R-:W-:-:S04]  /*a9c0*/  FMNMX R64, R146, R11, !PT ;  /* 0x0000000b92407209 */ /* 0x000fc80007800000 */
        /* <DEDUP_REMOVED lines=10> */
[----:B------:R-:W-:-:S03]  /*aa70*/  FMNMX R64, R151, R64, !PT ;  /* 0x0000004097407209 */ /* 0x000fc60007800000 */
[----:B------:R-:W-:Y:S01]  /*aa80*/  @!P3 FMUL R116, R116, 0.5 ;  /* 0x3f0000007474b820 */ /* 0x000fe20000400000 */
[----:B--2---:R-:W-:Y:S01]  /*aa90*/  @!P6 FMUL R109, R109, R109 ;  /* 0x0000006d6d6de220 */ /* 0x004fe20000400000 */
[----:B------:R-:W-:Y:S02]  /*aaa0*/  FSETP.GEU.AND P6, PT, R120, -126, PT ;  /* 0xc2fc00007800780b */ /* 0x000fe40003fce000 */
[----:B------:R-:W2:Y:S01]  /*aab0*/  MUFU.EX2 R117, R117 ;  /* 0x0000007500757308 */ /* 0x000ea20000000800 */
[----:B------:R-:W3:Y:S03]  /*aac0*/  SHFL.BFLY PT, R11, R64, 0x1, 0x1f ;  /* 0x0c201f00400b7f89 */ /* 0x000ee600000e0000 */
[----:B------:R-:W-:-:S04]  /*aad0*/  @!P5 FMUL R121, R121, 0.5 ;  /* 0x3f0000007979d820 */ /* 0x000fc80000400000 */
[----:B------:R-:W4:Y:S01]  /*aae0*/  MUFU.EX2 R116, R116 ;  /* 0x0000007400747308 */ /* 0x000f220000000800 */
[----:B-1----:R-:W-:Y:S01]  /*aaf0*/  @!P4 FMUL R113, R113, R113 ;  /* 0x000000717171c220 */ /* 0x002fe20000400000 */
[----:B------:R-:W-:Y:S01]  /*ab00*/  FSETP.GEU.AND P4, PT, R125, -126, PT ;  /* 0xc2fc00007d00780b */ /* 0x000fe20003f8e000 */
[----:B------:R-:W-:-:S05]  /*ab10*/  @!P6 FMUL R120, R120, 0.5 ;  /* 0x3f0000007878e820 */ /* 0x000fca0000400000 */
[----:B------:R-:W1:Y:S01]  /*ab20*/  MUFU.EX2 R121, R121 ;  /* 0x0000007900797308 */ /* 0x000e620000000800 */
[----:B--2---:R-:W-:Y:S01]  /*ab30*/  @!P2 FMUL R117, R117, R117 ;  /* 0x000000757575a220 */ /* 0x004fe20000400000 */
[----:B------:R-:W-:-:S05]  /*ab40*/  FSETP.GEU.AND P2, PT, R129, -126, PT ;  /* 0xc2fc00008100780b */ /* 0x000fca0003f4e000 */
[----:B------:R-:W-:Y:S01]  /*ab50*/  @!P4 FMUL R125, R125, 0.5 ;  /* 0x3f0000007d7dc820 */ /* 0x000fe20000400000 */
[----:B------:R-:W2:Y:S01]  /*ab60*/  MUFU.EX2 R120, R120 ;  /* 0x0000007800787308 */ /* 0x000ea20000000800 */
[----:B----4-:R-:W-:Y:S01]  /*ab70*/  @!P3 FMUL R116, R116, R116 ;  /* 0x000000747474b220 */ /* 0x010fe20000400000 */
[----:B------:R-:W-:Y:S02]  /*ab80*/  FSETP.GEU.AND P3, PT, R124, -126, PT ;  /* 0xc2fc00007c00780b */ /* 0x000fe40003f6e000 */
[----:B---3--:R-:W-:-:S03]  /*ab90*/  FMNMX R11, R64, R11, !PT ;  /* 0x0000000b400b7209 */ /* 0x008fc60007800000 */
[----:B------:R-:W-:Y:S01]  /*aba0*/  @!P2 FMUL R129, R129, 0.5 ;  /* 0x3f0000008181a820 */ /* 0x000fe20000400000 */
[----:B------:R-:W3:Y:S01]  /*abb0*/  MUFU.EX2 R125, R125 ;  /* 0x0000007d007d7308 */ /* 0x000ee20000000800 */
[----:B-1----:R-:W-:Y:S01]  /*abc0*/  @!P5 FMUL R121, R121, R121 ;  /* 0x000000797979d220 */ /* 0x002fe20000400000 */
[----:B------:R-:W-:Y:S01]  /*abd0*/  FSETP.GEU.AND P5, PT, R132, -126, PT ;  /* 0xc2fc00008400780b */ /* 0x000fe20003fae000 */
[----:B------:R-:W1:Y:S04]  /*abe0*/  SHFL.BFLY PT, R64, R11, 0x2, 0x1f ;  /* 0x0c401f000b407f89 */ /* 0x000e6800000e0000 */
[----:B------:R-:W-:Y:S01]  /*abf0*/  @!P3 FMUL R124, R124, 0.5 ;  /* 0x3f0000007c7cb820 */ /* 0x000fe20000400000 */
[----:B------:R-:W4:Y:S01]  /*ac00*/  MUFU.EX2 R129, R129 ;  /* 0x0000008100817308 */ /* 0x000f220000000800 */
        /* <DEDUP_REMOVED lines=8> */
[----:B----4-:R-:W-:Y:S01]  /*ac90*/  @!P2 FMUL R129, R129, R129 ;  /* 0x000000818181a220 */ /* 0x010fe20000400000 */
[----:B------:R-:W-:Y:S02]  /*aca0*/  FSETP.GEU.AND P2, PT, R145, -126, PT ;  /* 0xc2fc00009100780b */ /* 0x000fe40003f4e000 */
[----:B-1----:R-:W-:-:S03]  /*acb0*/  FMNMX R11, R11, R64, !PT ;  /* 0x000000400b0b7209 */ /* 0x002fc60007800000 */
        /* <DEDUP_REMOVED lines=11> */
[----:B------:R-:W-:-:S04]  /*ad70*/  FSETP.NEU.AND P6, PT, R11, -INF , PT ;  /* 0xff8000000b00780b */ /* 0x000fc80003fcd000 */
[----:B------:R-:W-:Y:S01]  /*ad80*/  FSEL R64, R11, RZ, P6 ;  /* 0x000000ff0b407208 */ /* 0x000fe20003000000 */
[----:B------:R-:W-:Y:S01]  /*ad90*/  @!P5 FMUL R149, R149, 0.5 ;  /* 0x3f0000009595d820 */ /* 0x000fe20000400000 */
[----:B------:R-:W1:Y:S01]  /*ada0*/  MUFU.EX2 R137, R137 ;  /* 0x0000008900897308 */ /* 0x000e620000000800 */
[----:B--2---:R-:W-:Y:S01]  /*adb0*/  @!P4 FMUL R133, R133, R133 ;  /* 0x000000858585c220 */ /* 0x004fe20000400000 */
[----:B------:R-:W-:Y:S01]  /*adc0*/  FSETP.GEU.AND P6, PT, R141, -126, PT ;  /* 0xc2fc00008d00780b */ /* 0x000fe20003fce000 */
[C---:B------:R-:W-:Y:S01]  /*add0*/  FMUL R65, R64.reuse, UR39 ;  /* 0x0000002740417c20 */ /* 0x040fe20008400000 */
[----:B------:R-:W-:-:S03]  /*ade0*/  FADD R64, -R64, R9 ;  /* 0x0000000940407221 */ /* 0x000fc60000000100 */
[--C-:B------:R-:W-:Y:S01]  /*adf0*/  FFMA R77, R26, UR39, -R65.reuse ;  /* 0x000000271a4d7c23 */ /* 0x100fe20008000841 */
[--C-:B------:R-:W-:Y:S01]  /*ae00*/  FFMA R76, R30, UR39, -R65.reuse ;  /* 0x000000271e4c7c23 */ /* 0x100fe20008000841 */
[----:B------:R-:W2:Y:S01]  /*ae10*/  MUFU.EX2 R26, R149 ;  /* 0x00000095001a7308 */ /* 0x000ea20000000800 */
[----:B---3--:R-:W-:Y:S01]  /*ae20*/  @!P2 FMUL R12, R12, R12 ;  /* 0x0000000c0c0ca220 */ /* 0x008fe20000400000 */
[--C-:B------:R-:W-:Y:S01]  /*ae30*/  FFMA R34, R34, UR39, -R65.reuse ;  /* 0x0000002722227c23 */ /* 0x100fe20008000841 */
[--C-:B------:R-:W-:Y:S01]  /*ae40*/  FFMA R27, R27, UR39, -R65.reuse ;  /* 0x000000271b1b7c23 */ /* 0x100fe20008000841 */
[----:B------:R-:W-:Y:S01]  /*ae50*/  FSETP.GEU.AND P2, PT, R76, -126, PT ;  /* 0xc2fc00004c00780b */ /* 0x000fe20003f4e000 */
[--C-:B------:R-:W-:Y:S01]  /*ae60*/  FFMA R213, R31, UR39, -R65.reuse ;  /* 0x000000271fd57c23 */ /* 0x100fe20008000841 */
[----:B------:R-:W-:Y:S01]  /*ae70*/  FSETP.GEU.AND P4, PT, R77, -126, PT ;  /* 0xc2fc00004d00780b */ /* 0x000fe20003f8e000 */
[----:B------:R-:W-:Y:S01]  /*ae80*/  @!P6 FMUL R141, R141, 0.5 ;  /* 0x3f0000008d8de820 */ /* 0x000fe20000400000 */
[----:B-1----:R-:W-:Y:S01]  /*ae90*/  @!P3 FMUL R137, R137, R137 ;  /* 0x000000898989b220 */ /* 0x002fe20000400000 */
[----:B------:R-:W-:Y:S01]  /*aea0*/  FSETP.GEU.AND P3, PT, R27, -126, PT ;  /* 0xc2fc00001b00780b */ /* 0x000fe20003f6e000 */
[--C-:B------:R-:W-:Y:S01]  /*aeb0*/  FFMA R39, R39, UR39, -R65.reuse ;  /* 0x0000002727277c23 */ /* 0x100fe20008000841 */
[--C-:B------:R-:W-:Y:S01]  /*aec0*/  FFMA R43, R43, UR39, -R65.reuse ;  /* 0x000000272b2b7c23 */ /* 0x100fe20008000841 */
[--C-:B------:R-:W-:Y:S01]  /*aed0*/  FFMA R38, R38, UR39, -R65.reuse ;  /* 0x0000002726267c23 */ /* 0x100fe20008000841 */
[----:B------:R-:W1:Y:S01]  /*aee0*/  MUFU.EX2 R141, R141 ;  /* 0x0000008d008d7308 */ /* 0x000e620000000800 */
[--C-:B------:R-:W-:Y:S01]  /*aef0*/  FFMA R35, R35, UR39, -R65.reuse ;  /* 0x0000002723237c23 */ /* 0x100fe20008000841 */
[--C-:B------:R-:W-:Y:S01]  /*af00*/  FFMA R50, R50, UR39, -R65.reuse ;  /* 0x0000002732327c23 */ /* 0x100fe20008000841 */
[--C-:B------:R-:W-:Y:S01]  /*af10*/  FFMA R54, R54, UR39, -R65.reuse ;  /* 0x0000002736367c23 */ /* 0x100fe20008000841 */
[----:B--2---:R-:W-:Y:S01]  /*af20*/  @!P5 FMUL R26, R26, R26 ;  /* 0x0000001a1a1ad220 */ /* 0x004fe20000400000 */
[----:B------:R-:W-:Y:S01]  /*af30*/  FSETP.GEU.AND P5, PT, R34, -126, PT ;  /* 0xc2fc00002200780b */ /* 0x000fe20003fae000 */
[----:B------:R-:W-:Y:S01]  /*af40*/  @!P2 FMUL R76, R76, 0.5 ;  /* 0x3f0000004c4ca820 */ /* 0x000fe20000400000 */
[----:B------:R-:W-:Y:S01]  /*af50*/  @!P4 FMUL R77, R77, 0.5 ;  /* 0x3f0000004d4dc820 */ /* 0x000fe20000400000 */
[--C-:B------:R-:W-:Y:S01]  /*af60*/  FFMA R47, R47, UR39, -R65.reuse ;  /* 0x000000272f2f7c23 */ /* 0x100fe20008000841 */
[----:B------:R-:W-:Y:S01]  /*af70*/  @!P3 FMUL R27, R27, 0.5 ;  /* 0x3f0000001b1bb820 */ /* 0x000fe20000400000 */
[--C-:B------:R-:W-:Y:S01]  /*af80*/  FFMA R46, R46, UR39, -R65.reuse ;  /* 0x000000272e2e7c23 */ /* 0x100fe20008000841 */
[----:B------:R-:W2:Y:S01]  /*af90*/  MUFU.EX2 R30, R77 ;  /* 0x0000004d001e7308 */ /* 0x000ea20000000800 */
[--C-:B------:R-:W-:Y:S01]  /*afa0*/  FFMA R42, R42, UR39, -R65.reuse ;  /* 0x000000272a2a7c23 */ /* 0x100fe20008000841 */
[--C-:B------:R-:W-:Y:S01]  /*afb0*/  FFMA R59, R59, UR39, -R65.reuse ;  /* 0x000000273b3b7c23 */ /* 0x100fe20008000841 */
[--C-:B------:R-:W-:Y:S01]  /*afc0*/  FFMA R51, R51, UR39, -R65.reuse ;  /* 0x0000002733337c23 */ /* 0x100fe20008000841 */
[--C-:B------:R-:W-:Y:S01]  /*afd0*/  FFMA R67, R67, UR39, -R65.reuse ;  /* 0x0000002743437c23 */ /* 0x100fe20008000841 */
[--C-:B------:R-:W-:Y:S01]  /*afe0*/  FFMA R79, R79, UR39, -R65.reuse ;  /* 0x000000274f4f7c23 */ /* 0x100fe20008000841 */
[----:B-1----:R-:W-:Y:S01]  /*aff0*/  @!P6 FMUL R141, R141, R141 ;  /* 0x0000008d8d8de220 */ /* 0x002fe20000400000 */
[----:B------:R-:W-:Y:S01]  /*b000*/  @!P5 FMUL R34, R34, 0.5 ;  /* 0x3f0000002222d820 */ /* 0x000fe20000400000 */
[----:B------:R-:W1:Y:S01]  /*b010*/  MUFU.EX2 R76, R76 ;  /* 0x0000004c004c7308 */ /* 0x000e620000000800 */
[----:B------:R-:W-:Y:S01]  /*b020*/  FSETP.GEU.AND P6, PT, R213, -126, PT ;  /* 0xc2fc0000d500780b */ /* 0x000fe20003fce000 */
[--C-:B------:R-:W-:Y:S01]  /*b030*/  FFMA R83, R83, UR39, -R65.reuse ;  /* 0x0000002753537c23 */ /* 0x100fe20008000841 */
[--C-:B------:R-:W-:Y:S01]  /*b040*/  FFMA R115, R115, UR39, -R65.reuse ;  /* 0x0000002773737c23 */ /* 0x100fe20008000841 */
[--C-:B------:R-:W-:Y:S01]  /*b050*/  FFMA R127, R127, UR39, -R65.reuse ;  /* 0x000000277f7f7c23 */ /* 0x100fe20008000841 */
[--C-:B------:R-:W-:Y:S01]  /*b060*/  FFMA R131, R131, UR39, -R65.reuse ;  /* 0x0000002783837c23 */ /* 0x100fe20008000841 */
[--C-:B------:R-:W-:Y:S01]  /*b070*/  FFMA R55, R55, UR39, -R65.reuse ;  /* 0x0000002737377c23 */ /* 0x100fe20008000841 */
[----:B------:R-:W-:Y:S01]  /*b080*/  FFMA R87, R87, UR39, -R65 ;  /* 0x0000002757577c23 */ /* 0x000fe20008000841 */
[----:B------:R3:W4:Y:S01]  /*b090*/  MUFU.EX2 R77, R34 ;  /* 0x00000022004d7308 */ /* 0x0007220000000800 */
[----:B--2---:R-:W-:Y:S01]  /*b0a0*/  @!P4 FMUL R30, R30, R30 ;  /* 0x0000001e1e1ec220 */ /* 0x004fe20000400000 */
[----:B------:R-:W-:Y:S01]  /*b0b0*/  FSETP.GEU.AND P4, PT, R35, -126, PT ;  /* 0xc2fc00002300780b */ /* 0x000fe20003f8e000 */
[----:B------:R-:W-:-:S03]  /*b0c0*/  FMUL R64, R64, UR39 ;  /* 0x0000002740407c20 */ /* 0x000fc60008400000 */
[----:B------:R-:W-:Y:S02]  /*b0d0*/  @!P6 FMUL R213, R213, 0.5 ;  /* 0x3f000000d5d5e820 */ /* 0x000fe40000400000 */
[----:B------:R2:W5:Y:S01]  /*b0e0*/  MUFU.EX2 R31, R27 ;  /* 0x0000001b001f7308 */ /* 0x0005620000000800 */
[----:B-1----:R-:W-:Y:S01]  /*b0f0*/  @!P2 FMUL R76, R76, R76 ;  /* 0x0000004c4c4ca220 */ /* 0x002fe20000400000 */
[----:B------:R-:W-:Y:S01]  /*b100*/  FSETP.GEU.AND P2, PT, R39, -126, PT ;  /* 0xc2fc00002700780b */ /* 0x000fe20003f4e000 */
[--C-:B---3--:R-:W-:Y:S01]  /*b110*/  FFMA R34, R98, UR39, -R65.reuse ;  /* 0x0000002762227c23 */ /* 0x108fe20008000841 */
[--C-:B------:R-:W-:Y:S01]  /*b120*/  FFMA R98, R107, UR39, -R65.reuse ;  /* 0x000000276b627c23 */ /* 0x100fe20008000841 */
[--C-:B------:R-:W-:Y:S01]  /*b130*/  FFMA R107, R118, UR39, -R65.reuse ;  /* 0x00000027766b7c23 */ /* 0x100fe20008000841 */
[--C-:B------:R-:W-:Y:S01]  /*b140*/  FFMA R118, R147, UR39, -R65.reuse ;  /* 0x0000002793767c23 */ /* 0x100fe20008000841 */
[----:B------:R-:W-:Y:S01]  /*b150*/  @!P4 FMUL R35, R35, 0.5 ;  /* 0x3f0000002323c820 */ /* 0x000fe20000400000 */
[----:B------:R-:W1:Y:S01]  /*b160*/  MUFU.EX2 R213, R213 ;  /* 0x000000d500d57308 */ /* 0x000e620000000800 */
[----:B----4-:R-:W-:Y:S01]  /*b170*/  @!P5 FMUL R77, R77, R77 ;  /* 0x0000004d4d4dd220 */ /* 0x010fe20000400000 */
[----:B------:R-:W-:Y:S01]  /*b180*/  FSETP.GEU.AND P5, PT, R43, -126, PT ;  /* 0xc2fc00002b00780b */ /* 0x000fe20003fae000 */
[--C-:B--2---:R-:W-:Y:S01]  /*b190*/  FFMA R27, R71, UR39, -R65.reuse ;  /* 0x00000027471b7c23 */ /* 0x104fe20008000841 */
[--C-:B------:R-:W-:Y:S01]  /*b1a0*/  FFMA R71, R75, UR39, -R65.reuse ;  /* 0x000000274b477c23 */ /* 0x100fe20008000841 */
[--C-:B------:R-:W-:Y:S01]  /*b1b0*/  FFMA R75, R94, UR39, -R65.reuse ;  /* 0x000000275e4b7c23 */ /* 0x100fe20008000841 */
[--C-:B------:R-:W-:Y:S01]  /*b1c0*/  FFMA R94, R103, UR39, -R65.reuse ;  /* 0x00000027675e7c23 */ /* 0x100fe20008000841 */
[----:B------:R-:W-:Y:S01]  /*b1d0*/  @!P2 FMUL R39, R39, 0.5 ;  /* 0x3f0000002727a820 */ /* 0x000fe20000400000 */
[----:B------:R2:W3:Y:S01]  /*b1e0*/  MUFU.EX2 R148, R35 ;  /* 0x0000002300947308 */ /* 0x0004e20000000800 */
[----:B-----5:R-:W-:Y:S01]  /*b1f0*/  @!P3 FMUL R31, R31, R31 ;  /* 0x0000001f1f1fb220 */ /* 0x020fe20000400000 */
[----:B------:R-:W-:Y:S01]  /*b200*/  FSETP.GEU.AND P3, PT, R38, -126, PT ;  /* 0xc2fc00002600780b */ /* 0x000fe20003f6e000 */
[----:B------:R-:W-:Y:S01]  /*b210*/  FFMA R103, R143, UR39, -R65 ;  /* 0x000000278f677c23 */ /* 0x000fe20008000841 */
[----:B------:R-:W-:-:S03]  /*b220*/  FADD R143, R68, R141 ;  /* 0x0000008d448f7221 */ /* 0x000fc60000000000 */
[----:B------:R-:W-:Y:S01]  /*b230*/  @!P5 FMUL R43, R43, 0.5 ;  /* 0x3f0000002b2bd820 */ /* 0x000fe20000400000 */
[----:B------:R4:W5:Y:S01]  /*b240*/  MUFU.EX2 R85, R39 ;  /* 0x0000002700557308 */ /* 0x0009620000000800 */
[----:B-1----:R-:W-:Y:S01]  /*b250*/  @!P6 FMUL R213, R213, R213 ;  /* 0x000000d5d5d5e220 */ /* 0x002fe20000400000 */
[----:B------:R-:W-:Y:S01]  /*b260*/  FSETP.GEU.AND P6, PT, R42, -126, PT ;  /* 0xc2fc00002a00780b */ /* 0x000fe20003fce000 */
[----:B--2---:R-:W-:Y:S01]  /*b270*/  FFMA R35, R106, UR39, -R65 ;  /* 0x000000276a237c23 */ /* 0x004fe20008000841 */
[C---:B------:R-:W-:Y:S01]  /*b280*/  FADD R106, R44.reuse, R121 ;  /* 0x000000792c6a7221 */ /* 0x040fe20000000000 */
[----:B------:R-:W-:Y:S02]  /*b290*/  F2FP.BF16.F32.PACK_AB R44, R44, R45 ;  /* 0x0000002d2c2c723e */ /* 0x000fe400000010ff */
[----:B------:R-:W-:Y:S01]  /*b2a0*/  @!P3 FMUL R38, R38, 0.5 ;  /* 0x3f0000002626b820 */ /* 0x000fe20000400000 */
[----:B------:R1:W2:Y:S01]  /*b2b0*/  MUFU.EX2 R209, R43 ;  /* 0x0000002b00d17308 */ /* 0x0002a20000000800 */
[----:B---3--:R-:W-:Y:S01]  /*b2c0*/  @!P4 FMUL R148, R148, R148 ;  /* 0x000000949494c220 */ /* 0x008fe20000400000 */
[----:B------:R-:W-:Y:S01]  /*b2d0*/  FSETP.GEU.AND P4, PT, R46, -126, PT ;  /* 0xc2fc00002e00780b */ /* 0x000fe20003f8e000 */
[--C-:B----4-:R-:W-:Y:S01]  /*b2e0*/  FFMA R39, R62, UR39, -R65.reuse ;  /* 0x000000273e277c23 */ /* 0x110fe20008000841 */
[--C-:B------:R-:W-:Y:S01]  /*b2f0*/  FFMA R62, R63, UR39, -R65.reuse ;  /* 0x000000273f3e7c23 */ /* 0x100fe20008000841 */
[----:B------:R-:W-:Y:S01]  /*b300*/  FFMA R63, R86, UR39, -R65 ;  /* 0x00000027563f7c23 */ /* 0x000fe20008000841 */
[----:B------:R-:W-:Y:S01]  /*b310*/  FADD R86, R56, R133 ;  /* 0x0000008538567221 */ /* 0x000fe20000000000 */
[----:B------:R-:W-:Y:S01]  /*b320*/  @!P6 FMUL R42, R42, 0.5 ;  /* 0x3f0000002a2ae820 */ /* 0x000fe20000400000 */
[----:B------:R3:W4:Y:S01]  /*b330*/  MUFU.EX2 R84, R38 ;  /* 0x0000002600547308 */ /* 0x0007220000000800 */
[----:B-----5:R-:W-:Y:S01]  /*b340*/  @!P2 FMUL R85, R85, R85 ;  /* 0x000000555555a220 */ /* 0x020fe20000400000 */
[----:B------:R-:W-:Y:S01]  /*b350*/  FSETP.GEU.AND P2, PT, R50, -126, PT ;  /* 0xc2fc00003200780b */ /* 0x000fe20003f4e000 */
[----:B-1----:R-:W-:Y:S01]  /*b360*/  FFMA R43, R66, UR39, -R65 ;  /* 0x00000027422b7c23 */ /* 0x002fe20008000841 */
[----:B------:R-:W-:Y:S01]  /*b370*/  FADD R66, -R10, R13 ;  /* 0x0000000d0a427221 */ /* 0x000fe20000000100 */
[--C-:B------:R-:W-:Y:S01]  /*b380*/  FFMA R13, R122, UR39, -R65.reuse ;  /* 0x000000277a0d7c23 */ /* 0x100fe20008000841 */
[--C-:B------:R-:W-:Y:S01]  /*b390*/  FFMA R122, R130, UR39, -R65.reuse ;  /* 0x00000027827a7c23 */ /* 0x100fe20008000841 */
[----:B------:R-:W-:Y:S01]  /*b3a0*/  @!P4 FMUL R46, R46, 0.5 ;  /* 0x3f0000002e2ec820 */ /* 0x000fe20000400000 */
[----:B------:R1:W5:Y:S01]  /*b3b0*/  MUFU.EX2 R136, R42 ;  /* 0x0000002a00887308 */ /* 0x0003620000000800 */
[----:B--2---:R-:W-:Y:S01]  /*b3c0*/  @!P5 FMUL R209, R209, R209 ;  /* 0x000000d1d1d1d220 */ /* 0x004fe20000400000 */
[----:B------:R-:W-:Y:S01]  /*b3d0*/  FSETP.GEU.AND P5, PT, R54, -126, PT ;  /* 0xc2fc00003600780b */ /* 0x000fe20003fae000 */
[--C-:B---3--:R-:W-:Y:S01]  /*b3e0*/  FFMA R38, R58, UR39, -R65.reuse ;  /* 0x000000273a267c23 */ /* 0x108fe20008000841 */
[--C-:B------:R-:W-:Y:S01]  /*b3f0*/  FFMA R58, R82, UR39, -R65.reuse ;  /* 0x00000027523a7c23 */ /* 0x100fe20008000841 */
[--C-:B------:R-:W-:Y:S01]  /*b400*/  FFMA R82, R95, UR39, -R65.reuse ;  /* 0x000000275f527c23 */ /* 0x100fe20008000841 */
[--C-:B------:R-:W-:Y:S01]  /*b410*/  FFMA R130, R134, UR39, -R65.reuse ;  /* 0x0000002786827c23 */ /* 0x100fe20008000841 */
[----:B------:R-:W-:Y:S01]  /*b420*/  @!P2 FMUL R50, R50, 0.5 ;  /* 0x3f0000003232a820 */ /* 0x000fe20000400000 */
[----:B------:R-:W2:Y:S01]  /*b430*/  MUFU.EX2 R46, R46 ;  /* 0x0000002e002e7308 */ /* 0x000ea20000000800 */
[----:B----4-:R-:W-:Y:S01]  /*b440*/  @!P3 FMUL R84, R84, R84 ;  /* 0x000000545454b220 */ /* 0x010fe20000400000 */
[----:B------:R-:W-:Y:S01]  /*b450*/  FSETP.GEU.AND P3, PT, R47, -126, PT ;  /* 0xc2fc00002f00780b */ /* 0x000fe20003f6e000 */
[--C-:B-1----:R-:W-:Y:S01]  /*b460*/  FFMA R42, R114, UR39, -R65.reuse ;  /* 0x00000027722a7c23 */ /* 0x102fe20008000841 */
[--C-:B------:R-:W-:Y:S01]  /*b470*/  FFMA R114, R123, UR39, -R65.reuse ;  /* 0x000000277b727c23 */ /* 0x100fe20008000841 */
[--C-:B------:R-:W-:Y:S01]  /*b480*/  FFMA R10, R119, UR39, -R65.reuse ;  /* 0x00000027770a7c23 */ /* 0x100fe20008000841 */
[--C-:B------:R-:W-:Y:S01]  /*b490*/  FFMA R119, R138, UR39, -R65.reuse ;  /* 0x000000278a777c23 */ /* 0x100fe20008000841 */
[----:B------:R-:W-:Y:S01]  /*b4a0*/  @!P5 FMUL R54, R54, 0.5 ;  /* 0x3f0000003636d820 */ /* 0x000fe20000400000 */
[----:B------:R1:W3:Y:S01]  /*b4b0*/  MUFU.EX2 R145, R50 ;  /* 0x0000003200917308 */ /* 0x0002e20000000800 */
[----:B-----5:R-:W-:Y:S01]  /*b4c0*/  @!P6 FMUL R136, R136, R136 ;  /* 0x000000888888e220 */ /* 0x020fe20000400000 */
[----:B------:R-:W-:Y:S01]  /*b4d0*/  FSETP.GEU.AND P6, PT, R51, -126, PT ;  /* 0xc2fc00003300780b */ /* 0x000fe20003fce000 */
[--C-:B------:R-:W-:Y:S01]  /*b4e0*/  FFMA R95, R150, UR39, -R65.reuse ;  /* 0x00000027965f7c23 */ /* 0x100fe20008000841 */
[--C-:B------:R-:W-:Y:S01]  /*b4f0*/  FFMA R123, R135, UR39, -R65.reuse ;  /* 0x00000027877b7c23 */ /* 0x100fe20008000841 */
[----:B------:R-:W-:Y:S01]  /*b500*/  FADD R138, R15, R80 ;  /* 0x000000500f8a7221 */ /* 0x000fe20000000000 */
[----:B------:R-:W-:Y:S01]  /*b510*/  FADD R215, R215, R86 ;  /* 0x00000056d7d77221 */ /* 0x000fe20000000000 */
[----:B------:R-:W-:Y:S01]  /*b520*/  @!P3 FMUL R47, R47, 0.5 ;  /* 0x3f0000002f2fb820 */ /* 0x000fe20000400000 */
[----:B------:R-:W4:Y:S01]  /*b530*/  MUFU.EX2 R54, R54 ;  /* 0x0000003600367308 */ /* 0x000f220000000800 */
[----:B--2---:R-:W-:Y:S01]  /*b540*/  @!P4 FMUL R46, R46, R46 ;  /* 0x0000002e2e2ec220 */ /* 0x004fe20000400000 */
[----:B------:R-:W-:Y:S01]  /*b550*/  FSETP.GEU.AND P4, PT, R38, -126, PT ;  /* 0xc2fc00002600780b */ /* 0x000fe20003f8e000 */
[----:B-1----:R-:W-:Y:S01]  /*b560*/  FFMA R50, R74, UR39, -R65 ;  /* 0x000000274a327c23 */ /* 0x002fe20008000841 */
[----:B------:R-:W-:Y:S01]  /*b570*/  FADD R86, R29, R104 ;  /* 0x000000681d567221 */ /* 0x000fe20000000000 */
[----:B------:R-:W-:Y:S01]  /*b580*/  FADD R135, R61, R12 ;  /* 0x0000000c3d877221 */ /* 0x000fe20000000000 */
[----:B------:R-:W-:Y:S01]  /*b590*/  FMUL R66, R66, UR39 ;  /* 0x0000002742427c20 */ /* 0x000fe20008400000 */
[----:B------:R-:W-:Y:S01]  /*b5a0*/  @!P6 FMUL R51, R51, 0.5 ;  /* 0x3f0000003333e820 */ /* 0x000fe20000400000 */
[----:B------:R1:W2:Y:S01]  /*b5b0*/  MUFU.EX2 R211, R47 ;  /* 0x0000002f00d37308 */ /* 0x0002a20000000800 */
[----:B---3--:R-:W-:Y:S01]  /*b5c0*/  @!P2 FMUL R145, R145, R145 ;  /* 0x000000919191a220 */ /* 0x008fe20000400000 */
[----:B------:R-:W-:-:S02]  /*b5d0*/  FSETP.GEU.AND P2, PT, R39, -126, PT ;  /* 0xc2fc00002700780b */ /* 0x000fc40003f4e000 */
[----:B------:R-:W-:-:S03]  /*b5e0*/  F2FP.BF16.F32.PACK_AB R104, R105, R104 ;  /* 0x000000686968723e */ /* 0x000fc600000010ff */
[----:B------:R-:W-:Y:S01]  /*b5f0*/  @!P4 FMUL R38, R38, 0.5 ;  /* 0x3f0000002626c820 */ /* 0x000fe20000400000 */
[----:B------:R3:W5:Y:S01]  /*b600*/  MUFU.EX2 R208, R51 ;  /* 0x0000003300d07308 */ /* 0x0007620000000800 */
[----:B----4-:R-:W-:Y:S01]  /*b610*/  @!P5 FMUL R54, R54, R54 ;  /* 0x000000363636d220 */ /* 0x010fe20000400000 */
[----:B------:R-:W-:Y:S01]  /*b620*/  FSETP.GEU.AND P5, PT, R43, -126, PT ;  /* 0xc2fc00002b00780b */ /* 0x000fe20003fae000 */
[--C-:B-1----:R-:W-:Y:S01]  /*b630*/  FFMA R47, R70, UR39, -R65.reuse ;  /* 0x00000027462f7c23 */ /* 0x102fe20008000841 */
[--C-:B------:R-:W-:Y:S01]  /*b640*/  FFMA R70, R91, UR39, -R65.reuse ;  /* 0x000000275b467c23 */ /* 0x100fe20008000841 */
[--C-:B------:R-:W-:Y:S01]  /*b650*/  FFMA R91, R102, UR39, -R65.reuse ;  /* 0x00000027665b7c23 */ /* 0x100fe20008000841 */
[--C-:B------:R-:W-:Y:S01]  /*b660*/  FFMA R102, R111, UR39, -R65.reuse ;  /* 0x000000276f667c23 */ /* 0x100fe20008000841 */
[----:B------:R-:W-:Y:S01]  /*b670*/  @!P2 FMUL R39, R39, 0.5 ;  /* 0x3f0000002727a820 */ /* 0x000fe20000400000 */
[----:B------:R-:W1:Y:S01]  /*b680*/  MUFU.EX2 R38, R38 ;  /* 0x0000002600267308 */ /* 0x000e620000000800 */
[----:B--2---:R-:W-:Y:S01]  /*b690*/  @!P3 FMUL R211, R211, R211 ;  /* 0x000000d3d3d3b220 */ /* 0x004fe20000400000 */
[----:B------:R-:W-:Y:S01]  /*b6a0*/  FSETP.GEU.AND P3, PT, R59, -126, PT ;  /* 0xc2fc00003b00780b */ /* 0x000fe20003f6e000 */
[--C-:B---3--:R-:W-:Y:S01]  /*b6b0*/  FFMA R51, R78, UR39, -R65.reuse ;  /* 0x000000274e337c23 */ /* 0x108fe20008000841 */
[----:B------:R-:W-:Y:S01]  /*b6c0*/  FFMA R111, R146, UR39, -R65 ;  /* 0x00000027926f7c23 */ /* 0x000fe20008000841 */
[----:B------:R-:W-:Y:S01]  /*b6d0*/  FADD R78, R52, R129 ;  /* 0x00000081344e7221 */ /* 0x000fe20000000000 */
[----:B------:R-:W-:Y:S01]  /*b6e0*/  FADD R146, R69, R26 ;  /* 0x0000001a45927221 */ /* 0x000fe20000000000 */
[----:B------:R-:W-:Y:S01]  /*b6f0*/  @!P5 FMUL R43, R43, 0.5 ;  /* 0x3f0000002b2bd820 */ /* 0x000fe20000400000 */
[----:B------:R-:W2:Y:S01]  /*b700*/  MUFU.EX2 R39, R39 ;  /* 0x0000002700277308 */ /* 0x000ea20000000800 */
[----:B-----5:R-:W-:Y:S01]  /*b710*/  @!P6 FMUL R208, R208, R208 ;  /* 0x000000d0d0d0e220 */ /* 0x020fe20000400000 */
[----:B------:R-:W-:Y:S01]  /*b720*/  FSETP.GEU.AND P6, PT, R62, -126, PT ;  /* 0xc2fc00003e00780b */ /* 0x000fe20003fce000 */
[----:B------:R-:W-:Y:S01]  /*b730*/  FADD R219, R219, R78 ;  /* 0x0000004edbdb7221 */ /* 0x000fe20000000000 */
[C---:B------:R-:W-:Y:S01]  /*b740*/  FADD R78, R53.reuse, R128 ;  /* 0x00000080354e7221 */ /* 0x040fe20000000000 */
[----:B------:R-:W-:-:S02]  /*b750*/  F2FP.BF16.F32.PACK_AB R52, R53, R52 ;  /* 0x000000343534723e */ /* 0x000fc400000010ff */
[----:B------:R-:W-:Y:S01]  /*b760*/  @!P3 FMUL R59, R59, 0.5 ;  /* 0x3f0000003b3bb820 */ /* 0x000fe20000400000 */
[----:B------:R-:W3:Y:S01]  /*b770*/  MUFU.EX2 R43, R43 ;  /* 0x0000002b002b7308 */ /* 0x000ee20000000800 */
[----:B-1----:R-:W-:Y:S01]  /*b780*/  @!P4 FMUL R38, R38, R38 ;  /* 0x000000262626c220 */ /* 0x002fe20000400000 */
[----:B------:R-:W-:Y:S01]  /*b790*/  FSETP.GEU.AND P4, PT, R67, -126, PT ;  /* 0xc2fc00004300780b */ /* 0x000fe20003f8e000 */
[----:B------:R-:W-:Y:S01]  /*b7a0*/  FADD R221, R221, R78 ;  /* 0x0000004edddd7221 */ /* 0x000fe20000000000 */
[----:B------:R-:W-:Y:S01]  /*b7b0*/  FADD R78, R57, R132 ;  /* 0x00000084394e7221 */ /* 0x000fe20000000000 */
[----:B------:R-:W-:Y:S02]  /*b7c0*/  F2FP.BF16.F32.PACK_AB R26, R26, R141 ;  /* 0x0000008d1a1a723e */ /* 0x000fe400000010ff */
[----:B------:R-:W-:Y:S01]  /*b7d0*/  @!P6 FMUL R62, R62, 0.5 ;  /* 0x3f0000003e3ee820 */ /* 0x000fe20000400000 */
[----:B------:R1:W4:Y:S01]  /*b7e0*/  MUFU.EX2 R149, R59 ;  /* 0x0000003b00957308 */ /* 0x0003220000000800 */
[----:B--2---:R-:W-:Y:S01]  /*b7f0*/  @!P2 FMUL R39, R39, R39 ;  /* 0x000000272727a220 */ /* 0x004fe20000400000 */
[----:B------:R-:W-:Y:S01]  /*b800*/  FSETP.GEU.AND P2, PT, R27, -126, PT ;  /* 0xc2fc00001b00780b */ /* 0x000fe20003f4e000 */
[----:B------:R-:W-:Y:S01]  /*b810*/  FADD R217, R217, R78 ;  /* 0x0000004ed9d97221 */ /* 0x000fe20000000000 */
[----:B------:R-:W-:Y:S01]  /*b820*/  FADD R78, R45, R120 ;  /* 0x000000782d4e7221 */ /* 0x000fe20000000000 */
[----:B------:R-:W-:-:S02]  /*b830*/  F2FP.BF16.F32.PACK_AB R120, R121, R120 ;  /* 0x000000787978723e */ /* 0x000fc400000010ff */
[----:B------:R-:W-:Y:S01]  /*b840*/  @!P4 FMUL R67, R67, 0.5 ;  /* 0x3f0000004343c820 */ /* 0x000fe20000400000 */
[----:B------:R-:W2:Y:S01]  /*b850*/  MUFU.EX2 R62, R62 ;  /* 0x0000003e003e7308 */ /* 0x000ea20000000800 */
[----:B---3--:R-:W-:Y:S01]  /*b860*/  @!P5 FMUL R43, R43, R43 ;  /* 0x0000002b2b2bd220 */ /* 0x008fe20000400000 */
[----:B------:R-:W-:Y:S01]  /*b870*/  FSETP.GEU.AND P5, PT, R71, -126, PT ;  /* 0xc2fc00004700780b */ /* 0x000fe20003fae000 */
[--C-:B-1----:R-:W-:Y:S01]  /*b880*/  FFMA R59, R99, UR39, -R65.reuse ;  /* 0x00000027633b7c23 */ /* 0x102fe20008000841 */
[--C-:B------:R-:W-:Y:S01]  /*b890*/  FFMA R99, R110, UR39, -R65.reuse ;  /* 0x000000276e637c23 */ /* 0x100fe20008000841 */
[----:B------:R-:W-:Y:S01]  /*b8a0*/  FFMA R110, R142, UR39, -R65 ;  /* 0x000000278e6e7c23 */ /* 0x000fe20008000841 */
[----:B------:R-:W-:Y:S01]  /*b8b0*/  FADD R142, R20, R93 ;  /* 0x0000005d148e7221 */ /* 0x000fe20000000000 */
[----:B------:R-:W-:Y:S01]  /*b8c0*/  @!P2 FMUL R27, R27, 0.5 ;  /* 0x3f0000001b1ba820 */ /* 0x000fe20000400000 */
[----:B------:R1:W3:Y:S01]  /*b8d0*/  MUFU.EX2 R140, R67 ;  /* 0x00000043008c7308 */ /* 0x0002e20000000800 */
[----:B----4-:R-:W-:Y:S01]  /*b8e0*/  @!P3 FMUL R149, R149, R149 ;  /* 0x000000959595b220 */ /* 0x010fe20000400000 */
[----:B------:R-:W-:-:S05]  /*b8f0*/  FSETP.GEU.AND P3, PT, R47, -126, PT ;  /* 0xc2fc00002f00780b */ /* 0x000fca0003f6e000 */
[----:B------:R-:W-:Y:S01]  /*b900*/  @!P5 FMUL R71, R71, 0.5 ;  /* 0x3f0000004747d820 */ /* 0x000fe20000400000 */
[----:B------:R4:W5:Y:S01]  /*b910*/  MUFU.EX2 R74, R27 ;  /* 0x0000001b004a7308 */ /* 0x0009620000000800 */
[----:B--2---:R-:W-:Y:S01]  /*b920*/  @!P6 FMUL R62, R62, R62 ;  /* 0x0000003e3e3ee220 */ /* 0x004fe20000400000 */
[----:B------:R-:W-:Y:S01]  /*b930*/  FSETP.GEU.AND P6, PT, R50, -126, PT ;  /* 0xc2fc00003200780b */ /* 0x000fe20003fce000 */
[----:B-1----:R-:W-:Y:S01]  /*b940*/  FADD R67, R37, R112 ;  /* 0x0000007025437221 */ /* 0x002fe20000000000 */
[----:B------:R-:W-:-:S03]  /*b950*/  F2FP.BF16.F32.PACK_AB R112, R113, R112 ;  /* 0x000000707170723e */ /* 0x000fc600000010ff */
[----:B------:R-:W-:Y:S01]  /*b960*/  @!P3 FMUL R47, R47, 0.5 ;  /* 0x3f0000002f2fb820 */ /* 0x000fe20000400000 */
[----:B------:R-:W1:Y:S01]  /*b970*/  MUFU.EX2 R71, R71 ;  /* 0x0000004700477308 */ /* 0x000e620000000800 */
[----:B---3--:R-:W-:Y:S01]  /*b980*/  @!P4 FMUL R140, R140, R140 ;  /* 0x0000008c8c8cc220 */ /* 0x008fe20000400000 */
[----:B------:R-:W-:Y:S01]  /*b990*/  FSETP.GEU.AND P4, PT, R51, -126, PT ;  /* 0xc2fc00003300780b */ /* 0x000fe20003f8e000 */
[----:B----4-:R-:W-:Y:S01]  /*b9a0*/  FFMA R27, R90, UR39, -R65 ;  /* 0x000000275a1b7c23 */ /* 0x010fe20008000841 */
[----:B------:R-:W-:Y:S02]  /*b9b0*/  FADD R90, R14, R73 ;  /* 0x000000490e5a7221 */ /* 0x000fe40000000000 */
[----:B------:R-:W-:Y:S01]  /*b9c0*/  F2FP.BF16.F32.PACK_AB R45, R140, R43 ;  /* 0x0000002b8c2d723e */ /* 0x000fe200000010ff */
        /* <DEDUP_REMOVED lines=13> */
[----:B------:R-:W-:Y:S01]  /*baa0*/  FADD R219, R90, R219 ;  /* 0x000000db5adb7221 */ /* 0x000fe20000000000 */
[----:B------:R-:W-:Y:S01]  /*bab0*/  F2FP.BF16.F32.PACK_AB R37, R149, R38 ;  /* 0x000000269525723e */ /* 0x000fe200000010ff */
[----:B------:R-:W-:Y:S01]  /*bac0*/  @!P2 FMUL R58, R58, 0.5 ;  /* 0x3f0000003a3aa820 */ /* 0x000fe20000400000 */
[----:B------:R-:W1:Y:S01]  /*bad0*/  MUFU.EX2 R51, R51 ;  /* 0x0000003300337308 */ /* 0x000e620000000800 */
[----:B--2---:R-:W-:Y:S01]  /*bae0*/  @!P3 FMUL R47, R47, R47 ;  /* 0x0000002f2f2fb220 */ /* 0x004fe20000400000 */
[----:B------:R-:W-:Y:S01]  /*baf0*/  FSETP.GEU.AND P3, PT, R79, -126, PT ;  /* 0xc2fc00004f00780b */ /* 0x000fe20003f6e000 */
[----:B------:R-:W-:Y:S01]  /*bb00*/  FADD R138, R138, R67 ;  /* 0x000000438a8a7221 */ /* 0x000fe20000000000 */
[----:B------:R-:W-:Y:S01]  /*bb10*/  FADD R216, R216, R221 ;  /* 0x000000ddd8d87221 */ /* 0x000fe20000000000 */
[----:B------:R-:W-:-:S02]  /*bb20*/  FADD R67, R18, R89 ;  /* 0x0000005912437221 */ /* 0x000fc40000000000 */
[----:B------:R-:W-:Y:S01]  /*bb30*/  @!P5 FMUL R63, R63, 0.5 ;  /* 0x3f0000003f3fd820 */ /* 0x000fe20000400000 */
[----:B------:R-:W2:Y:S01]  /*bb40*/  MUFU.EX2 R58, R58 ;  /* 0x0000003a003a7308 */ /* 0x000ea20000000800 */
[----:B---3--:R-:W-:Y:S01]  /*bb50*/  @!P6 FMUL R50, R50, R50 ;  /* 0x000000323232e220 */ /* 0x008fe20000400000 */
[----:B------:R-:W-:Y:S01]  /*bb60*/  FSETP.GEU.AND P6, PT, R83, -126, PT ;  /* 0xc2fc00005300780b */ /* 0x000fe20003fce000 */
[----:B------:R-:W-:Y:S01]  /*bb70*/  FADD R217, R138, R217 ;  /* 0x000000d98ad97221 */ /* 0x000fe20000000000 */
[----:B------:R-:W-:Y:S01]  /*bb80*/  FADD R67, R67, R78 ;  /* 0x0000004e43437221 */ /* 0x000fe20000000000 */
[C---:B------:R-:W-:Y:S01]  /*bb90*/  FADD R78, R28.reuse, R105 ;  /* 0x000000691c4e7221 */ /* 0x040fe20000000000 */
[----:B------:R-:W-:Y:S01]  /*bba0*/  F2FP.BF16.F32.PACK_AB R28, R28, R29 ;  /* 0x0000001d1c1c723e */ /* 0x000fe200000010ff */
[----:B------:R-:W-:Y:S01]  /*bbb0*/  @!P3 FMUL R79, R79, 0.5 ;  /* 0x3f0000004f4fb820 */ /* 0x000fe20000400000 */
[----:B------:R-:W3:Y:S01]  /*bbc0*/  MUFU.EX2 R63, R63 ;  /* 0x0000003f003f7308 */ /* 0x000ee20000000800 */
[----:B-1----:R-:W-:Y:S01]  /*bbd0*/  @!P4 FMUL R51, R51, R51 ;  /* 0x000000333333c220 */ /* 0x002fe20000400000 */
[----:B------:R-:W-:Y:S01]  /*bbe0*/  FSETP.GEU.AND P4, PT, R27, -126, PT ;  /* 0xc2fc00001b00780b */ /* 0x000fe20003f8e000 */
[----:B------:R-:W-:Y:S01]  /*bbf0*/  FADD R78, R78, R135 ;  /* 0x000000874e4e7221 */ /* 0x000fe20000000000 */
[----:B------:R-:W-:Y:S01]  /*bc00*/  FADD R135, R32, R109 ;  /* 0x0000006d20877221 */ /* 0x000fe20000000000 */
[----:B------:R-:W-:-:S02]  /*bc10*/  F2FP.BF16.F32.PACK_AB R29, R208, R145 ;  /* 0x00000091d01d723e */ /* 0x000fc400000010ff */
[----:B------:R-:W-:Y:S01]  /*bc20*/  @!P6 FMUL R83, R83, 0.5 ;  /* 0x3f0000005353e820 */ /* 0x000fe20000400000 */
[----:B------:R1:W4:Y:S01]  /*bc30*/  MUFU.EX2 R144, R79 ;  /* 0x0000004f00907308 */ /* 0x0003220000000800 */
[----:B--2---:R-:W-:Y:S01]  /*bc40*/  @!P2 FMUL R58, R58, R58 ;  /* 0x0000003a3a3aa220 */ /* 0x004fe20000400000 */
[----:B------:R-:W-:Y:S01]  /*bc50*/  FSETP.GEU.AND P2, PT, R75, -126, PT ;  /* 0xc2fc00004b00780b */ /* 0x000fe20003f4e000 */
[----:B------:R-:W-:Y:S01]  /*bc60*/  FADD R135, R135, R146 ;  /* 0x0000009287877221 */ /* 0x000fe20000000000 */
[----:B------:R-:W-:-:S03]  /*bc70*/  F2FP.BF16.F32.PACK_AB R53, R71, R50 ;  /* 0x000000324735723e */ /* 0x000fc600000010ff */
        /* <DEDUP_REMOVED lines=9> */
[----:B------:R-:W1:Y:S01]  /*bd10*/  MUFU.EX2 R27, R27 ;  /* 0x0000001b001b7308 */ /* 0x000e620000000800 */
[----:B----4-:R-:W-:Y:S01]  /*bd20*/  @!P3 FMUL R144, R144, R144 ;  /* 0x000000909090b220 */ /* 0x010fe20000400000 */
[----:B------:R-:W-:Y:S01]  /*bd30*/  FSETP.GEU.AND P3, PT, R70, -126, PT ;  /* 0xc2fc00004600780b */ /* 0x000fe20003f6e000 */
[----:B------:R-:W-:-:S04]  /*bd40*/  FADD R142, R142, R139 ;  /* 0x0000008b8e8e7221 */ /* 0x000fc80000000000 */
[----:B------:R-:W-:Y:S01]  /*bd50*/  @!P5 FMUL R34, R34, 0.5 ;  /* 0x3f0000002222d820 */ /* 0x000fe20000400000 */
[----:B------:R-:W3:Y:S01]  /*bd60*/  MUFU.EX2 R75, R75 ;  /* 0x0000004b004b7308 */ /* 0x000ee20000000800 */
[----:B--2---:R-:W-:Y:S01]  /*bd70*/  @!P6 FMUL R83, R83, R83 ;  /* 0x000000535353e220 */ /* 0x004fe20000400000 */
[----:B------:R-:W-:Y:S01]  /*bd80*/  FSETP.GEU.AND P6, PT, R82, -126, PT ;  /* 0xc2fc00005200780b */ /* 0x000fe20003fce000 */
[----:B------:R-:W-:-:S04]  /*bd90*/  FADD R135, R142, R135 ;  /* 0x000000878e877221 */ /* 0x000fc80000000000 */
[----:B------:R-:W-:Y:S01]  /*bda0*/  @!P3 FMUL R70, R70, 0.5 ;  /* 0x3f0000004646b820 */ /* 0x000fe20000400000 */
[----:B------:R-:W2:Y:S01]  /*bdb0*/  MUFU.EX2 R34, R34 ;  /* 0x0000002200227308 */ /* 0x000ea20000000800 */
[----:B-1----:R-:W-:Y:S01]  /*bdc0*/  @!P4 FMUL R27, R27, R27 ;  /* 0x0000001b1b1bc220 */ /* 0x002fe20000400000 */
[----:B------:R-:W-:-:S03]  /*bdd0*/  FSETP.GEU.AND P4, PT, R59, -126, PT ;  /* 0xc2fc00003b00780b */ /* 0x000fc60003f8e000 */
[----:B------:R-:W-:Y:S02]  /*bde0*/  FADD R139, R30, R27 ;  /* 0x0000001b1e8b7221 */ /* 0x000fe40000000000 */
        /* <DEDUP_REMOVED lines=11> */
[----:B------:R-:W-:-:S04]  /*bea0*/  FSETP.GEU.AND P3, PT, R91, -126, PT ;  /* 0xc2fc00005b00780b */ /* 0x000fc80003f6e000 */
[----:B------:R-:W-:Y:S01]  /*beb0*/  F2FP.BF16.F32.PACK_AB R73, R70, R27 ;  /* 0x0000001b4649723e */ /* 0x000fe200000010ff */
        /* <DEDUP_REMOVED lines=23> */
[----:B------:R-:W-:-:S03]  /*c030*/  FSETP.GEU.AND P6, PT, R115, -126, PT ;  /* 0xc2fc00007300780b */ /* 0x000fc60003fce000 */
[----:B------:R-:W-:Y:S01]  /*c040*/  FADD R146, R136, R35 ;  /* 0x0000002388927221 */ /* 0x000fe20000000000 */
        /* <DEDUP_REMOVED lines=8> */
[----:B------:R-:W-:-:S03]  /*c0d0*/  FSETP.GEU.AND P2, PT, R79, -126, PT ;  /* 0xc2fc00004f00780b */ /* 0x000fc60003f4e000 */
[----:B------:R-:W-:Y:S02]  /*c0e0*/  FADD R221, R145, R42 ;  /* 0x0000002a91dd7221 */ /* 0x000fe40000000000 */
        /* <DEDUP_REMOVED lines=9> */
[----:B------:R3:W4:Y:S01]  /*c180*/  MUFU.EX2 R134, R79 ;  /* 0x0000004f00867308 */ /* 0x0007220000000800 */
[----:B--2---:R-:W-:Y:S01]  /*c190*/  @!P6 FMUL R9, R9, R9 ;  /* 0x000000090909e220 */ /* 0x004fe20000400000 */
[----:B------:R-:W-:-:S04]  /*c1a0*/  FSETP.GEU.AND P6, PT, R127, -126, PT ;  /* 0xc2fc00007f00780b */ /* 0x000fc80003fce000 */
[----:B------:R-:W-:Y:S01]  /*c1b0*/  F2FP.BF16.F32.PACK_AB R105, R9, R42 ;  /* 0x0000002a0969723e */ /* 0x000fe200000010ff */
[----:B------:R-:W-:Y:S01]  /*c1c0*/  @!P3 FMUL R114, R114, 0.5 ;  /* 0x3f0000007272b820 */ /* 0x000fe20000400000 */
[----:B------:R-:W2:Y:S01]  /*c1d0*/  MUFU.EX2 R122, R122 ;  /* 0x0000007a007a7308 */ /* 0x000ea20000000800 */
[----:B-1----:R-:W-:Y:S01]  /*c1e0*/  @!P4 FMUL R13, R13, R13 ;  /* 0x0000000d0d0dc220 */ /* 0x002fe20000400000 */
[----:B------:R-:W-:Y:S01]  /*c1f0*/  FSETP.GEU.AND P4, PT, R131, -126, PT ;  /* 0xc2fc00008300780b */ /* 0x000fe20003f8e000 */
[----:B---3--:R-:W-:Y:S02]  /*c200*/  FADD R79, R40, R117 ;  /* 0x00000075284f7221 */ /* 0x008fe40000000000 */
[----:B------:R-:W-:Y:S01]  /*c210*/  FADD R150, R38, R13 ;  /* 0x0000000d26967221 */ /* 0x000fe20000000000 */
[----:B------:R-:W-:Y:S01]  /*c220*/  F2FP.BF16.F32.PACK_AB R38, R40, R41 ;  /* 0x000000292826723e */ /* 0x000fe200000010ff */
[----:B------:R-:W-:Y:S01]  /*c230*/  @!P6 FMUL R127, R127, 0.5 ;  /* 0x3f0000007f7fe820 */ /* 0x000fe20000400000 */
[----:B------:R-:W1:Y:S01]  /*c240*/  MUFU.EX2 R114, R114 ;  /* 0x0000007200727308 */ /* 0x000e620000000800 */
[----:B----4-:R-:W-:Y:S01]  /*c250*/  @!P2 FMUL R134, R134, R134 ;  /* 0x000000868686a220 */ /* 0x010fe20000400000 */
[----:B------:R-:W-:Y:S01]  /*c260*/  FSETP.GEU.AND P2, PT, R119, -126, PT ;  /* 0xc2fc00007700780b */ /* 0x000fe20003f4e000 */
        /* <DEDUP_REMOVED lines=8> */
[----:B------:R-:W-:Y:S01]  /*c2f0*/  FADD R86, R86, R79 ;  /* 0x0000004f56567221 */ /* 0x000fe20000000000 */
[----:B------:R-:W-:Y:S01]  /*c300*/  FADD R79, R21, R92 ;  /* 0x0000005c154f7221 */ /* 0x000fe20000000000 */
[----:B------:R-:W-:Y:S01]  /*c310*/  FADD R214, R214, R215 ;  /* 0x000000d7d6d67221 */ /* 0x000fe20000000000 */
[----:B------:R-:W-:Y:S01]  /*c320*/  FADD R150, R46, R99 ;  /* 0x000000632e967221 */ /* 0x000fe20000000000 */
[----:B------:R-:W-:Y:S01]  /*c330*/  @!P2 FMUL R119, R119, 0.5 ;  /* 0x3f0000007777a820 */ /* 0x000fe20000400000 */
[----:B------:R2:W4:Y:S01]  /*c340*/  MUFU.EX2 R127, R131 ;  /* 0x00000083007f7308 */ /* 0x0005220000000800 */
[----:B-1----:R-:W-:Y:S01]  /*c350*/  @!P3 FMUL R114, R114, R114 ;  /* 0x000000727272b220 */ /* 0x002fe20000400000 */
[----:B------:R-:W-:Y:S01]  /*c360*/  FSETP.GEU.AND P3, PT, R130, -126, PT ;  /* 0xc2fc00008200780b */ /* 0x000fe20003f6e000 */
[----:B------:R-:W-:Y:S01]  /*c370*/  FADD R86, R67, R86 ;  /* 0x0000005643567221 */ /* 0x000fe20000000000 */
[----:B------:R-:W-:Y:S01]  /*c380*/  FADD R67, R84, R91 ;  /* 0x0000005b54437221 */ /* 0x000fe20000000000 */
[----:B------:R-:W-:Y:S01]  /*c390*/  FADD R210, R149, R114 ;  /* 0x0000007295d27221 */ /* 0x000fe20000000000 */
[----:B------:R-:W-:Y:S01]  /*c3a0*/  FADD R214, R214, R135 ;  /* 0x00000087d6d67221 */ /* 0x000fe20000000000 */
[----:B------:R-:W-:Y:S01]  /*c3b0*/  @!P5 FMUL R110, R110, 0.5 ;  /* 0x3f0000006e6ed820 */ /* 0x000fe20000400000 */
[----:B------:R-:W1:Y:S01]  /*c3c0*/  MUFU.EX2 R119, R119 ;  /* 0x0000007700777308 */ /* 0x000e620000000800 */
[----:B---3--:R-:W-:Y:S01]  /*c3d0*/  @!P6 FMUL R115, R115, R115 ;  /* 0x000000737373e220 */ /* 0x008fe20000400000 */
[----:B------:R-:W-:Y:S01]  /*c3e0*/  FSETP.GEU.AND P6, PT, R126, -126, PT ;  /* 0xc2fc00007e00780b */ /* 0x000fe20003fce000 */
[----:B--2---:R-:W-:Y:S01]  /*c3f0*/  FADD R131, R19, R88 ;  /* 0x0000005813837221 */ /* 0x004fe20000000000 */
[----:B------:R-:W-:Y:S01]  /*c400*/  FADD R86, R219, R86 ;  /* 0x00000056db567221 */ /* 0x000fe20000000000 */
[----:B------:R-:W-:-:S02]  /*c410*/  F2FP.BF16.F32.PACK_AB R39, R62, R39 ;  /* 0x000000273e27723e */ /* 0x000fc400000010ff */
[----:B------:R-:W-:Y:S01]  /*c420*/  @!P3 FMUL R130, R130, 0.5 ;  /* 0x3f0000008282b820 */ /* 0x000fe20000400000 */
[----:B------:R-:W2:Y:S01]  /*c430*/  MUFU.EX2 R110, R110 ;  /* 0x0000006e006e7308 */ /* 0x000ea20000000800 */
[----:B----4-:R-:W-:Y:S01]  /*c440*/  @!P4 FMUL R127, R127, R127 ;  /* 0x0000007f7f7fc220 */ /* 0x010fe20000400000 */
[----:B------:R-:W-:Y:S01]  /*c450*/  FSETP.GEU.AND P4, PT, R103, -126, PT ;  /* 0xc2fc00006700780b */ /* 0x000fe20003f8e000 */
[----:B------:R-:W-:Y:S01]  /*c460*/  FADD R131, R131, R106 ;  /* 0x0000006a83837221 */ /* 0x000fe20000000000 */
[----:B------:R-:W-:Y:S01]  /*c470*/  FADD R106, R48, R125 ;  /* 0x0000007d306a7221 */ /* 0x000fe20000000000 */
[----:B------:R-:W-:Y:S02]  /*c480*/  F2FP.BF16.F32.PACK_AB R60, R61, R60 ;  /* 0x0000003c3d3c723e */ /* 0x000fe400000010ff */
[----:B------:R-:W-:Y:S01]  /*c490*/  @!P6 FMUL R126, R126, 0.5 ;  /* 0x3f0000007e7ee820 */ /* 0x000fe20000400000 */
[----:B------:R-:W3:Y:S01]  /*c4a0*/  MUFU.EX2 R130, R130 ;  /* 0x0000008200827308 */ /* 0x000ee20000000800 */
        /* <DEDUP_REMOVED lines=8> */
[----:B--2---:R-:W-:Y:S01]  /*c530*/  @!P5 FMUL R110, R110, R110 ;  /* 0x0000006e6e6ed220 */ /* 0x004fe20000400000 */
[----:B------:R-:W-:Y:S01]  /*c540*/  FSETP.GEU.AND P5, PT, R95, -126, PT ;  /* 0xc2fc00005f00780b */ /* 0x000fe20003fae000 */
[----:B------:R-:W-:Y:S01]  /*c550*/  FADD R106, R106, R143 ;  /* 0x0000008f6a6a7221 */ /* 0x000fe20000000000 */
[----:B------:R-:W-:Y:S01]  /*c560*/  FADD R147, R50, R119 ;  /* 0x0000007732937221 */ /* 0x000fe20000000000 */
[----:B------:R-:W-:Y:S01]  /*c570*/  FADD R143, R31, R70 ;  /* 0x000000461f8f7221 */ /* 0x000fe20000000000 */
[----:B------:R-:W-:Y:S01]  /*c580*/  FADD R223, R51, R110 ;  /* 0x0000006e33df7221 */ /* 0x000fe20000000000 */
[----:B------:R-:W-:Y:S01]  /*c590*/  @!P2 FMUL R118, R118, 0.5 ;  /* 0x3f0000007676a820 */ /* 0x000fe20000400000 */
[----:B------:R-:W2:Y:S01]  /*c5a0*/  MUFU.EX2 R103, R103 ;  /* 0x0000006700677308 */ /* 0x000ea20000000800 */
[----:B---3--:R-:W-:Y:S01]  /*c5b0*/  @!P3 FMUL R130, R130, R130 ;  /* 0x000000828282b220 */ /* 0x008fe20000400000 */
[----:B------:R-:W-:Y:S01]  /*c5c0*/  FSETP.GEU.AND P3, PT, R111, -126, PT ;  /* 0xc2fc00006f00780b */ /* 0x000fe20003f6e000 */
[----:B------:R-:W-:Y:S01]  /*c5d0*/  FADD R146, R146, R147 ;  /* 0x0000009392927221 */ /* 0x000fe20000000000 */
[----:B------:R-:W-:Y:S01]  /*c5e0*/  FADD R143, R143, R210 ;  /* 0x000000d28f8f7221 */ /* 0x000fe20000000000 */
[----:B------:R-:W-:Y:S01]  /*c5f0*/  FADD R222, R47, R130 ;  /* 0x000000822fde7221 */ /* 0x000fe20000000000 */
[----:B------:R-:W-:Y:S01]  /*c600*/  FADD R210, R209, R98 ;  /* 0x00000062d1d27221 */ /* 0x000fe20000000000 */
        /* <DEDUP_REMOVED lines=33> */
[----:B------:R1:W4:Y:S01]  /*c820*/  MUFU.EX2 R90, R87 ;  /* 0x00000057005a7308 */ /* 0x0003220000000800 */
        /* <DEDUP_REMOVED lines=8> */
[----:B------:R-:W-:Y:S01]  /*c8b0*/  FADD R221, R221, R220 ;  /* 0x000000dcdddd7221 */ /* 0x000fe20000000000 */
[----:B-1----:R-:W-:Y:S01]  /*c8c0*/  FADD R87, R148, R59 ;  /* 0x0000003b94577221 */ /* 0x002fe20000000000 */
[----:B------:R-:W-:Y:S01]  /*c8d0*/  FADD R220, R140, R127 ;  /* 0x0000007f8cdc7221 */ /* 0x000fe20000000000 */
[----:B---3--:R-:W-:Y:S01]  /*c8e0*/  @!P6 FMUL R55, R55, R55 ;  /* 0x000000373737e220 */ /* 0x008fe20000400000 */
[----:B------:R-:W-:Y:S01]  /*c8f0*/  FADD R147, R147, R150 ;  /* 0x0000009693937221 */ /* 0x000fe20000000000 */
[----:B------:R-:W-:Y:S01]  /*c900*/  FADD R151, R212, R151 ;  /* 0x00000097d4977221 */ /* 0x000fe20000000000 */
[----:B------:R-:W-:Y:S01]  /*c910*/  @!P3 FMUL R10, R10, 0.5 ;  /* 0x3f0000000a0ab820 */ /* 0x000fe20000400000 */
[----:B------:R-:W-:Y:S01]  /*c920*/  FADD R87, R87, R220 ;  /* 0x000000dc57577221 */ /* 0x000fe20000000000 */
[----:B------:R-:W-:Y:S01]  /*c930*/  FADD R220, R208, R9 ;  /* 0x00000009d0dc7221 */ /* 0x000fe20000000000 */
[----:B----4-:R-:W-:Y:S01]  /*c940*/  @!P4 FMUL R90, R90, R90 ;  /* 0x0000005a5a5ac220 */ /* 0x010fe20000400000 */
[----:B------:R-:W1:Y:S01]  /*c950*/  MUFU.EX2 R138, R10 ;  /* 0x0000000a008a7308 */ /* 0x000e620000000800 */
[----:B------:R-:W-:Y:S01]  /*c960*/  FADD R218, R218, R221 ;  /* 0x000000dddada7221 */ /* 0x000fe20000000000 */
[----:B------:R-:W-:Y:S01]  /*c970*/  FADD R220, R220, R215 ;  /* 0x000000d7dcdc7221 */ /* 0x000fe20000000000 */
[----:B------:R-:W-:Y:S01]  /*c980*/  FADD R215, R63, R95 ;  /* 0x0000005f3fd77221 */ /* 0x000fe20000000000 */
[----:B------:R-:W-:Y:S01]  /*c990*/  FADD R131, R216, R131 ;  /* 0x00000083d8837221 */ /* 0x000fe20000000000 */
[----:B------:R-:W-:Y:S01]  /*c9a0*/  FADD R217, R217, R106 ;  /* 0x0000006ad9d97221 */ /* 0x000fe20000000000 */
[----:B--2---:R-:W-:Y:S01]  /*c9b0*/  @!P2 FMUL R123, R123, R123 ;  /* 0x0000007b7b7ba220 */ /* 0x004fe20000400000 */
[----:B------:R-:W-:Y:S01]  /*c9c0*/  FSETP.GEU.AND P2, PT, R66, -126, PT ;  /* 0xc2fc00004200780b */ /* 0x000fe20003f4e000 */
[----:B------:R2:W3:Y:S01]  /*c9d0*/  MUFU.EX2 R10, R65 ;  /* 0x00000041000a7308 */ /* 0x0004e20000000800 */
        /* <DEDUP_REMOVED lines=8> */
[----:B-1----:R-:W-:Y:S01]  /*ca60*/  @!P3 FMUL R138, R138, R138 ;  /* 0x0000008a8a8ab220 */ /* 0x002fe20000400000 */
[----:B------:R-:W-:Y:S01]  /*ca70*/  FSETP.GEU.AND P3, PT, R64, -126, PT ;  /* 0xc2fc00004000780b */ /* 0x000fe20003f6e000 */
[----:B--2---:R-:W-:Y:S01]  /*ca80*/  FADD R65, R74, R123 ;  /* 0x0000007b4a417221 */ /* 0x004fe20000000000 */
[----:B------:R-:W-:Y:S01]  /*ca90*/  @!P2 FMUL R66, R66, 0.5 ;  /* 0x3f0000004242a820 */ /* 0x000fe20000400000 */
[----:B------:R-:W-:Y:S01]  /*caa0*/  FADD R222, R147, R222 ;  /* 0x000000de93de7221 */ /* 0x000fe20000000000 */
[----:B------:R-:W-:Y:S01]  /*cab0*/  FADD R86, R86, R131 ;  /* 0x0000008356567221 */ /* 0x000fe20000000000 */
[----:B------:R-:W-:Y:S01]  /*cac0*/  FADD R79, R78, R65 ;  /* 0x000000414e4f7221 */ /* 0x000fe20000000000 */
[----:B------:R-:W-:Y:S01]  /*cad0*/  FADD R65, R55, R138 ;  /* 0x0000008a37417221 */ /* 0x000fe20000000000 */
[----:B---3--:R-:W-:Y:S01]  /*cae0*/  @!P5 FMUL R10, R10, R10 ;  /* 0x0000000a0a0ad220 */ /* 0x008fe20000400000 */
[----:B------:R-:W-:Y:S01]  /*caf0*/  FADD R139, R139, R222 ;  /* 0x000000de8b8b7221 */ /* 0x000fe20000000000 */
[----:B------:R-:W-:-:S02]  /*cb00*/  F2FP.BF16.F32.PACK_AB R67, R213, R76 ;  /* 0x0000004cd543723e */ /* 0x000fc400000010ff */
[----:B------:R-:W-:Y:S01]  /*cb10*/  FADD R78, R90, R10 ;  /* 0x0000000a5a4e7221 */ /* 0x000fe20000000000 */
[----:B------:R-:W-:Y:S01]  /*cb20*/  F2FP.BF16.F32.PACK_AB R87, R211, R46 ;  /* 0x0000002ed357723e */ /* 0x000fe200000010ff */
[----:B------:R-:W-:Y:S01]  /*cb30*/  @!P3 FMUL R64, R64, 0.5 ;  /* 0x3f0000004040b820 */ /* 0x000fe20000400000 */
[----:B------:R-:W-:Y:S01]  /*cb40*/  F2FP.BF16.F32.PACK_AB R47, R74, R47 ;  /* 0x0000002f4a2f723e */ /* 0x000fe200000010ff */
[----:B------:R-:W-:Y:S01]  /*cb50*/  FADD R78, R65, R78 ;  /* 0x0000004e414e7221 */ /* 0x000fe20000000000 */
[----:B------:R-:W-:Y:S01]  /*cb60*/  F2FP.BF16.F32.PACK_AB R63, R90, R63 ;  /* 0x0000003f5a3f723e */ /* 0x000fe200000010ff */
[----:B------:R1:W2:Y:S01]  /*cb70*/  MUFU.EX2 R65, R66 ;  /* 0x0000004200417308 */ /* 0x0002a20000000800 */
[----:B------:R-:W-:Y:S01]  /*cb80*/  F2FP.BF16.F32.PACK_AB R88, R88, R89 ;  /* 0x000000595858723e */ /* 0x000fe200000010ff */
[----:B------:R-:W-:Y:S01]  /*cb90*/  FADD R142, R79, R78 ;  /* 0x0000004e4f8e7221 */ /* 0x000fe20000000000 */
[----:B------:R-:W-:Y:S02]  /*cba0*/  F2FP.BF16.F32.PACK_AB R79, R85, R84 ;  /* 0x00000054554f723e */ /* 0x000fe400000010ff */
[----:B------:R-:W-:Y:S01]  /*cbb0*/  F2FP.BF16.F32.PACK_AB R98, R101, R100 ;  /* 0x000000646562723e */ /* 0x000fe200000010ff */
[----:B------:R-:W-:Y:S01]  /*cbc0*/  FADD R142, R151, R142 ;  /* 0x0000008e978e7221 */ /* 0x000fe20000000000 */
[----:B------:R-:W-:Y:S01]  /*cbd0*/  F2FP.BF16.F32.PACK_AB R99, R102, R99 ;  /* 0x000000636663723e */ /* 0x000fe200000010ff */
[----:B------:R3:W4:Y:S01]  /*cbe0*/  MUFU.EX2 R78, R64 ;  /* 0x00000040004e7308 */ /* 0x0007220000000800 */
[----:B------:R-:W-:Y:S01]  /*cbf0*/  F2FP.BF16.F32.PACK_AB R113, R114, R13 ;  /* 0x0000000d7271723e */ /* 0x000fe200000010ff */
[----:B------:R-:W-:Y:S01]  /*cc00*/  FADD R142, R143, R142 ;  /* 0x0000008e8f8e7221 */ /* 0x000fe20000000000 */
[----:B------:R-:W-:-:S02]  /*cc10*/  F2FP.BF16.F32.PACK_AB R121, R127, R122 ;  /* 0x0000007a7f79723e */ /* 0x000fc400000010ff */
[----:B-1----:R-:W-:Y:S01]  /*cc20*/  F2FP.BF16.F32.PACK_AB R66, R16, R15 ;  /* 0x0000000f1042723e */ /* 0x002fe200000010ff */
[----:B------:R-:W-:Y:S01]  /*cc30*/  FADD R139, R139, R142 ;  /* 0x0000008e8b8b7221 */ /* 0x000fe20000000000 */
[----:B------:R-:W-:Y:S02]  /*cc40*/  F2FP.BF16.F32.PACK_AB R76, R19, R18 ;  /* 0x00000012134c723e */ /* 0x000fe400000010ff */
[----:B---3--:R-:W-:Y:S01]  /*cc50*/  F2FP.BF16.F32.PACK_AB R64, R17, R14 ;  /* 0x0000000e1140723e */ /* 0x008fe200000010ff */
[----:B--2---:R-:W-:Y:S01]  /*cc60*/  @!P2 FMUL R65, R65, R65 ;  /* 0x000000414141a220 */ /* 0x004fe20000400000 */
[----:B------:R-:W-:Y:S02]  /*cc70*/  SHF.L.U32 R14, R4, 0x1f, RZ ;  /* 0x0000001f040e7819 */ /* 0x000fe400000006ff */
[----:B------:R-:W-:Y:S01]  /*cc80*/  F2FP.BF16.F32.PACK_AB R77, R148, R77 ;  /* 0x0000004d944d723e */ /* 0x000fe200000010ff */
[----:B------:R-:W-:Y:S01]  /*cc90*/  FFMA R6, R65, R6, R86 ;  /* 0x0000000641067223 */ /* 0x000fe20000000056 */
[-C--:B------:R-:W-:Y:S01]  /*cca0*/  FMUL R200, R200, R65.reuse ;  /* 0x00000041c8c87220 */ /* 0x080fe20000400000 */
[-C--:B------:R-:W-:Y:S01]  /*ccb0*/  FMUL R201, R201, R65.reuse ;  /* 0x00000041c9c97220 */ /* 0x080fe20000400000 */
[----:B----4-:R-:W-:Y:S01]  /*ccc0*/  @!P3 FMUL R78, R78, R78 ;  /* 0x0000004e4e4eb220 */ /* 0x010fe20000400000 */
[-C--:B------:R-:W-:Y:S01]  /*ccd0*/  FMUL R204, R204, R65.reuse ;  /* 0x00000041cccc7220 */ /* 0x080fe20000400000 */
        /* <DEDUP_REMOVED lines=24> */
[----:B------:R-:W-:Y:S01]  /*ce60*/  FMUL R157, R157, R65 ;  /* 0x000000419d9d7220 */ /* 0x000fe20000400000 */
[----:B------:R1:W2:Y:S01]  /*ce70*/  SYNCS.PHASECHK.TRANS64.TRYWAIT P2, [UR10+0x4d000], R14 ;  /* 0x04d0000eff0075a7 */ /* 0x0002a2000804014a */
[----:B------:R-:W-:Y:S01]  /*ce80*/  F2FP.BF16.F32.PACK_AB R65, R31, R30 ;  /* 0x0000001e1f41723e */ /* 0x000fe200000010ff */
[----:B------:R-:W-:Y:S01]  /*ce90*/  FFMA R5, R78, R5, R139 ;  /* 0x000000054e057223 */ /* 0x000fe2000000008b */
        /* <DEDUP_REMOVED lines=56> */
[----:B-12---:R-:W-:Y:S06]  /*d220*/  @!P0 BRA `(.L_x_27) ;  /* 0x0000000000048947 */ /* 0x006fec0003800000 */
[----:B------:R-:W-:Y:S01]  /*d230*/  BPT.TRAP 0x1 ;  /* 0x000000040000795c */ /* 0x000fe20000300000 */
.L_x_27:
[----:B------:R-:W-:Y:S05]  /*d240*/  @P2 BRA `(.L_x_28) ;  /* 0x0000000000082947 */ /* 0x000fea0003800000 */
[----:B------:R-:W1:Y:S02]  /*d250*/  SYNCS.PHASECHK.TRANS64.TRYWAIT P2, [UR10+0x4d000], R14 ;  /* 0x04d0000eff0075a7 */ /* 0x000e64000804014a */
[----:B-1----:R-:W-:Y:S05]  /*d260*/  @!P2 BRA `(.L_x_29) ;  /* 0x000000e000b8a947 */ /* 0x002fea0003800000 */
.L_x_28:
[----:B------:R-:W-:Y:S01]  /*d270*/  UIMAD UR10, UR7, 0xe00, UR4 ;  /* 0x00000e00070a78a4 */ /* 0x000fe2000f8e0204 */
[----:B------:R-:W-:Y:S01]  /*d280*/  WARPGROUP.ARRIVE ;  /* 0x00000000000079c5 */ /* 0x000fe20000000000 */
[----:B------:R-:W-:Y:S01]  /*d290*/  UMOV UR11, 0xc0000010 ;  /* 0xc0000010000b7882 */ /* 0x000fe20000000000 */
[----:B------:R-:W-:Y:S01]  /*d2a0*/  UMOV UR15, 0xc0000010 ;  /* 0xc0000010000f7882 */ /* 0x000fe20000000000 */
[----:B------:R-:W-:Y:S01]  /*d2b0*/  UIADD3 UR14, UR10, 0x200, URZ ;  /* 0x000002000a0e7890 */ /* 0x000fe2000fffe03f */
[----:B------:R-:W-:Y:S01]  /*d2c0*/  F2FP.BF16.F32.PACK_AB R27, R10, R95 ;  /* 0x0000005f0a1b723e */ /* 0x000fe200000010ff */
[----:B------:R-:W-:Y:S01]  /*d2d0*/  UIADD3 UR18, UR10, 0x400, URZ ;  /* 0x000004000a127890 */ /* 0x000fe2000fffe03f */
[----:B------:R-:W-:Y:S02]  /*d2e0*/  UMOV UR19, 0xc0000010 ;  /* 0xc000001000137882 */ /* 0x000fe40000000000 */
[----:B------:R-:W-:Y:S01]  /*d2f0*/  HGMMA.64x16x16.F32.BF16 R200, R64, gdesc[UR8].tnspB, R200, gsb0 ;  /* 0x4020000840c87df0 */ /* 0x000fe200080018c8 */
[----:B------:R-:W-:Y:S01]  /*d300*/  UIADD3 UR22, UR10, 0x600, URZ ;  /* 0x000006000a167890 */ /* 0x000fe2000fffe03f */
[----:B------:R-:W-:Y:S01]  /*d310*/  UMOV UR23, 0xc0000010 ;  /* 0xc000001000177882 */ /* 0x000fe20000000000 */
[----:B------:R-:W-:Y:S01]  /*d320*/  UIADD3 UR26, UR10, 0x800, URZ ;  /* 0x000008000a1a7890 */ /* 0x000fe2000fffe03f */
[----:B------:R-:W-:Y:S01]  /*d330*/  UMOV UR27, 0xc0000010 ;  /* 0xc0000010001b7882 */ /* 0x000fe20000000000 */
[----:B------:R-:W-:Y:S01]  /*d340*/  UMOV UR11, 0xc0000010 ;  /* 0xc0000010000b7882 */ /* 0x000fe20000000000 */
[----:B------:R-:W-:-:S02]  /*d350*/  WARPGROUP.DEPBAR.LE gsb0, 0x0 ;  /* 0x00008000000079c5 */ /* 0x000fc40000010000 */
        /* <DEDUP_REMOVED lines=529> */
[----:B------:R-:W-:Y:S01]  /*f470*/  UIADD3 UR10, UR10, 0xde0, URZ ;  /* 0x00000de00a0a7890 */ /* 0x000fe2000fffe03f */
        /* <DEDUP_REMOVED lines=18> */
.L_x_30:
[----:B------:R-:W-:-:S04]  /*f5a0*/  ULEA UR10, UR5, UR36, 0x3 ;  /* 0x00000024050a7291 */ /* 0x000fc8000f8e183f */
[----:B------:R-:W-:-:S04]  /*f5b0*/  UIADD3 UR10, UR10, 0x4d028, URZ ;  /* 0x0004d0280a0a7890 */ /* 0x000fc8000fffe03f */
[----:B------:R-:W-:-:S09]  /*f5c0*/  UPRMT UR10, URZ, 0x654, UR10 ;  /* 0x000006543f0a7896 */ /* 0x000fd2000800000a */
[----:B------:R-:W-:Y:S01]  /*f5d0*/  SYNCS.ARRIVE.TRANS64.RED.A1T0 RZ, [UR10], RZ ;  /* 0x000000ffffff79a7 */ /* 0x000fe2000810040a */
[----:B------:R-:W-:Y:S05]  /*f5e0*/  @P1 BRA `(.L_x_31) ;  /* 0x0000000000041947 */ /* 0x000fea0003800000 */
[----:B------:R-:W-:Y:S01]  /*f5f0*/  BPT.TRAP 0x1 ;  /* 0x000000040000795c */ /* 0x000fe20000300000 */
.L_x_31:
[----:B------:R-:W-:-:S04]  /*f600*/  UIADD3 UR5, UR5, 0x1, URZ ;  /* 0x0000000105057890 */ /* 0x000fc8000fffe03f */
[----:B------:R-:W-:-:S04]  /*f610*/  UISETP.NE.AND UP0, UPT, UR5, 0x5, UPT ;  /* 0x000000050500788c */ /* 0x000fc8000bf05270 */
[----:B------:R-:W-:Y:S01]  /*f620*/  USEL UR10, UR5, URZ, UP0 ;  /* 0x0000003f050a7287 */ /* 0x000fe20008000000 */
[----:B------:R-:W-:Y:S11]  /*f630*/  @!P0 BRA `(.L_x_32) ;  /* 0x0000000000048947 */ /* 0x000ff60003800000 */
[----:B------:R-:W-:Y:S01]  /*f640*/  BPT.TRAP 0x1 ;  /* 0x000000040000795c */ /* 0x000fe20000300000 */
.L_x_32:
[----:B------:R-:W-:-:S04]  /*f650*/  ULEA UR5, UR10, UR36, 0x3 ;  /* 0x000000240a057291 */ /* 0x000fc8000f8e183f */
[----:B------:R-:W-:-:S04]  /*f660*/  UIADD3 UR5, UR5, 0x4d028, URZ ;  /* 0x0004d02805057890 */ /* 0x000fc8000fffe03f */
[----:B------:R-:W-:-:S09]  /*f670*/  UPRMT UR5, URZ, 0x654, UR5 ;  /* 0x000006543f057896 */ /* 0x000fd20008000005 */
[----:B------:R-:W-:Y:S01]  /*f680*/  SYNCS.ARRIVE.TRANS64.RED.A1T0 RZ, [UR5], RZ ;  /* 0x000000ffffff79a7 */ /* 0x000fe20008100405 */
[----:B------:R-:W-:Y:S05]  /*f690*/  @P1 BRA `(.L_x_33) ;  /* 0x0000000000041947 */ /* 0x000fea0003800000 */
[----:B------:R-:W-:Y:S01]  /*f6a0*/  BPT.TRAP 0x1 ;  /* 0x000000040000795c */ /* 0x000fe20000300000 */
.L_x_33:
[----:B------:R-:W-:Y:S01]  /*f6b0*/  UIADD3 UR7, UR7, 0x1, URZ ;  /* 0x0000000107077890 */ /* 0x000fe2000fffe03f */
[C---:B------:R-:W-:Y:S01]  /*f6c0*/  ISETP.GT.AND P2, PT, R8.reuse, 0x2, PT ;  /* 0x000000020800780c */ /* 0x040fe20003f44270 */
[----:B------:R-:W-:Y:S01]  /*f6d0*/  UIADD3 UR5, UR10, 0x1, URZ ;  /* 0x000000010a057890 */ /* 0x000fe2000fffe03f */
[----:B------:R-:W-:Y:S01]  /*f6e0*/  IADD3 R8, R8, -0x1, RZ ;  /* 0xffffffff08087810 */ /* 0x000fe20007ffe0ff */
[----:B------:R-:W-:Y:S01]  /*f6f0*/  UISETP.NE.AND UP2, UPT, UR7, 0x5, UPT ;  /* 0x000000050700788c */ /* 0x000fe2000bf45270 */
[----:B------:R-:W-:Y:S01]  /*f700*/  IADD3 R3, R3, 0x100, RZ ;  /* 0x0000010003037810 */ /* 0x000fe20007ffe0ff */
[----:B------:R-:W-:Y:S01]  /*f710*/  UISETP.NE.AND UP0, UPT, UR5, 0x5, UPT ;  /* 0x000000050500788c */ /* 0x000fe2000bf05270 */
[----:B------:R-:W-:Y:S01]  /*f720*/  MOV R13, R7 ;  /* 0x00000007000d7202 */ /* 0x000fe20000000f00 */
[----:B------:R-:W-:Y:S01]  /*f730*/  USEL UR10, URZ, 0x1, UP2 ;  /* 0x000000013f0a7887 */ /* 0x000fe20009000000 */
[----:B-1----:R-:W-:Y:S01]  /*f740*/  MOV R9, R11 ;  /* 0x0000000b00097202 */ /* 0x002fe20000000f00 */
[----:B------:R-:W-:-:S02]  /*f750*/  USEL UR5, UR5, URZ, UP0 ;  /* 0x0000003f05057287 */ /* 0x000fc40008000000 */
[----:B------:R-:W-:Y:S02]  /*f760*/  USEL UR7, UR7, URZ, UP2 ;  /* 0x0000003f07077287 */ /* 0x000fe40009000000 */
[----:B------:R-:W-:Y:S01]  /*f770*/  LOP3.LUT R4, R4, UR10, RZ, 0x3c, !PT ;  /* 0x0000000a04047c12 */ /* 0x000fe2000f8e3cff */
[----:B------:R-:W-:Y:S09]  /*f780*/  @P2 BRA `(.L_x_34) ;  /* 0xffffff94007c2947 */ /* 0x000ff2000383ffff */
.L_x_23:
[----:B------:R-:W-:-:S13]  /*f790*/  ISETP.GE.AND P2, PT, R8, 0x1, PT ;  /* 0x000000010800780c */ /* 0x000fda0003f46270 */
[----:B------:R-:W-:Y:S05]  /*f7a0*/  @!P2 BRA `(.L_x_35) ;  /* 0x0000007c0088a947 */ /* 0x000fea0003800000 */
[----:B------:R-:W-:Y:S01]  /*f7b0*/  IMAD.MOV.U32 R10, RZ, RZ, R7 ;  /* 0x000000ffff0a7224 */ /* 0x000fe200078e0007 */
[----:B------:R-:W-:Y:S01]  /*f7c0*/  MOV R9, R11 ;  /* 0x0000000b00097202 */ /* 0x000fe20000000f00 */
[----:B------:R-:W-:-:S06]  /*f7d0*/  ULDC UR39, c[0x0][0x604] ;  /* 0x0001810000277ab9 */ /* 0x000fcc0000000800 */
.L_x_46:
[----:B-1----:R-:W-:Y:S05]  /*f7e0*/  @!P0 BRA `(.L_x_36) ;  /* 0x0000000000048947 */ /* 0x002fea0003800000 */
[----:B------:R-:W-:Y:S01]  /*f7f0*/  BPT.TRAP 0x1 ;  /* 0x000000040000795c */ /* 0x000fe20000300000 */
.L_x_36:
[----:B------:R-:W-:Y:S01]  /*f800*/  ULEA UR10, UR7, UR36, 0x3 ;  /* 0x00000024070a7291 */ /* 0x000fe2000f8e183f */
[----:B------:R-:W-:-:S08]  /*f810*/  SHF.L.U32 R7, R4, 0x1f, RZ ;  /* 0x0000001f04077819 */ /* 0x000fd000000006ff */
[----:B------:R-:W1:Y:S02]  /*f820*/  SYNCS.PHASECHK.TRANS64.TRYWAIT P2, [UR10+0x4d000], R7 ;  /* 0x04d00007ff0075a7 */ /* 0x000e64000804014a */
[----:B-1----:R-:W-:Y:S05]  /*f830*/  @!P2 BRA `(.L_x_37) ;  /* 0x000000bc005ca947 */ /* 0x002fea0003800000 */
.L_x_116:
        /* <DEDUP_REMOVED lines=47> */
.L_x_38:
[C---:B-1----:R-:W-:Y:S01]  /*fb30*/  IADD3 R7, R3.reuse, 0x1, RZ ;  /* 0x0000000103077810 */ /* 0x042fe20007ffe0ff */
[C---:B------:R-:W-:Y:S01]  /*fb40*/  VIADD R19, R3.reuse, 0x71 ;  /* 0x0000007103137836 */ /* 0x040fe20000000000 */
[C---:B------:R-:W-:Y:S01]  /*fb50*/  IADD3 R11, R3.reuse, 0x8, RZ ;  /* 0x00000008030b7810 */ /* 0x040fe20007ffe0ff */
[C---:B------:R-:W-:Y:S01]  /*fb60*/  VIADD R223, R3.reuse, 0x99 ;  /* 0x0000009903df7836 */ /* 0x040fe20000000000 */
[-C--:B------:R-:W-:Y:S01]  /*fb70*/  ISETP.GE.AND P2, PT, R0, R7.reuse, PT ;  /* 0x000000070000720c */ /* 0x080fe20003f46270 */
[----:B------:R-:W-:Y:S01]  /*fb80*/  ULEA UR10, UR7, UR36, 0x3 ;  /* 0x00000024070a7291 */ /* 0x000fe2000f8e183f */
[----:B------:R-:W-:Y:S02]  /*fb90*/  ISETP.GE.AND P4, PT, R2, R7, PT ;  /* 0x000000070200720c */ /* 0x000fe40003f86270 */
[----:B------:R-:W-:Y:S02]  /*fba0*/  IADD3 R7, R3, 0x9, RZ ;  /* 0x0000000903077810 */ /* 0x000fe40007ffe0ff */
[----:B------:R-:W-:-:S02]  /*fbb0*/  FSEL R25, R25, -INF , P2 ;  /* 0xff80000019197808 */ /* 0x000fc40001000000 */
[----:B------:R-:W-:Y:S02]  /*fbc0*/  ISETP.GE.AND P6, PT, R2, R11, PT ;  /* 0x0000000b0200720c */ /* 0x000fe40003fc6270 */
[-C--:B------:R-:W-:Y:S02]  /*fbd0*/  ISETP.GE.AND P5, PT, R0, R7.reuse, PT ;  /* 0x000000070000720c */ /* 0x080fe40003fa6270 */
[----:B------:R-:W-:Y:S02]  /*fbe0*/  ISETP.GE.AND P2, PT, R2, R7, PT ;  /* 0x000000070200720c */ /* 0x000fe40003f46270 */
[C---:B------:R-:W-:Y:S02]  /*fbf0*/  IADD3 R7, R3.reuse, 0x11, RZ ;  /* 0x0000001103077810 */ /* 0x040fe40007ffe0ff */
[----:B------:R-:W-:Y:S01]  /*fc00*/  ISETP.GE.AND P3, PT, R0, R11, PT ;  /* 0x0000000b0000720c */ /* 0x000fe20003f66270 */
[----:B------:R-:W-:Y:S01]  /*fc10*/  VIADD R11, R3, 0x10 ;  /* 0x00000010030b7836 */ /* 0x000fe20000000000 */
[----:B------:R-:W-:-:S02]  /*fc20*/  FSEL R30, R30, -INF , P6 ;  /* 0xff8000001e1e7808 */ /* 0x000fc40003000000 */
[----:B------:R-:W-:Y:S02]  /*fc30*/  FSEL R29, R29, -INF , P5 ;  /* 0xff8000001d1d7808 */ /* 0x000fe40002800000 */
[-C--:B------:R-:W-:Y:S02]  /*fc40*/  ISETP.GE.AND P6, PT, R0, R7.reuse, PT ;  /* 0x000000070000720c */ /* 0x080fe40003fc6270 */
[----:B------:R-:W-:Y:S02]  /*fc50*/  ISETP.GE.AND P5, PT, R2, R7, PT ;  /* 0x000000070200720c */ /* 0x000fe40003fa6270 */
[----:B------:R-:W-:Y:S02]  /*fc60*/  IADD3 R7, R3, 0x19, RZ ;  /* 0x0000001903077810 */ /* 0x000fe40007ffe0ff */
[----:B------:R-:W-:Y:S02]  /*fc70*/  FSEL R27, R27, -INF , P4 ;  /* 0xff8000001b1b7808 */ /* 0x000fe40002000000 */
[----:B------:R-:W-:-:S02]  /*fc80*/  FSEL R28, R28, -INF , P3 ;  /* 0xff8000001c1c7808 */ /* 0x000fc40001800000 */
[-C--:B------:R-:W-:Y:S02]  /*fc90*/  ISETP.GE.AND P4, PT, R0, R11.reuse, PT ;  /* 0x0000000b0000720c */ /* 0x080fe40003f86270 */
[C---:B------:R-:W-:Y:S02]  /*fca0*/  ISETP.GE.AND P3, PT, R2.reuse, R11, PT ;  /* 0x0000000b0200720c */ /* 0x040fe40003f66270 */
[----:B------:R-:W-:Y:S02]  /*fcb0*/  IADD3 R11, R3, 0x18, RZ ;  /* 0x00000018030b7810 */ /* 0x000fe40007ffe0ff */
[----:B------:R-:W-:Y:S02]  /*fcc0*/  FSEL R33, R33, -INF , P6 ;  /* 0xff80000021217808 */ /* 0x000fe40003000000 */
[----:B------:R-:W-:Y:S02]  /*fcd0*/  ISETP.GE.AND P6, PT, R2, R7, PT ;  /* 0x000000070200720c */ /* 0x000fe40003fc6270 */
[----:B------:R-:W-:-:S02]  /*fce0*/  FSEL R31, R31, -INF , P2 ;  /* 0xff8000001f1f7808 */ /* 0x000fc40001000000 */
[----:B------:R-:W-:Y:S02]  /*fcf0*/  FSEL R32, R32, -INF , P4 ;  /* 0xff80000020207808 */ /* 0x000fe40002000000 */
[----:B------:R-:W-:Y:S02]  /*fd00*/  FSEL R34, R34, -INF , P3 ;  /* 0xff80000022227808 */ /* 0x000fe40001800000 */
[-C--:B------:R-:W-:Y:S02]  /*fd10*/  ISETP.GE.AND P2, PT, R0, R11.reuse, PT ;  /* 0x0000000b0000720c */ /* 0x080fe40003f46270 */
[----:B------:R-:W-:Y:S02]  /*fd20*/  ISETP.GE.AND P4, PT, R2, R11, PT ;  /* 0x0000000b0200720c */ /* 0x000fe40003f86270 */
[----:B------:R-:W-:Y:S01]  /*fd30*/  ISETP.GE.AND P3, PT, R0, R7, PT ;  /* 0x000000070000720c */ /* 0x000fe20003f66270 */
[C---:B------:R-:W-:Y:S01]  /*fd40*/  VIADD R7, R3.reuse, 0x21 ;  /* 0x0000002103077836 */ /* 0x040fe20000000000 */
[----:B------:R-:W-:-:S02]  /*fd50*/  IADD3 R11, R3, 0x20, RZ ;  /* 0x00000020030b7810 */ /* 0x000fc40007ffe0ff */
[----:B------:R-:W-:Y:S02]  /*fd60*/  FSEL R39, R39, -INF , P6 ;  /* 0xff80000027277808 */ /* 0x000fe40003000000 */
[----:B------:R-:W-:Y:S02]  /*fd70*/  ISETP.GE.AND P6, PT, R0, R3, PT ;  /* 0x000000030000720c */ /* 0x000fe40003fc6270 */
[----:B------:R-:W-:Y:S02]  /*fd80*/  FSEL R35, R35, -INF , P5 ;  /* 0xff80000023237808 */ /* 0x000fe40002800000 */
[----:B------:R-:W-:Y:S02]  /*fd90*/  FSEL R36, R36, -INF , P2 ;  /* 0xff80000024247808 */ /* 0x000fe40001000000 */
[-C--:B------:R-:W-:Y:S02]  /*fda0*/  ISETP.GE.AND P5, PT, R0, R11.reuse, PT ;  /* 0x0000000b0000720c */ /* 0x080fe40003fa6270 */
[----:B------:R-:W-:-:S02]  /*fdb0*/  ISETP.GE.AND P2, PT, R2, R11, PT ;  /* 0x0000000b0200720c */ /* 0x000fc40003f46270 */
[----:B------:R-:W-:Y:S02]  /*fdc0*/  FSEL R38, R38, -INF , P4 ;  /* 0xff80000026267808 */ /* 0x000fe40002000000 */
[----:B------:R-:W-:Y:S02]  /*fdd0*/  FSEL R37, R37, -INF , P3 ;  /* 0xff80000025257808 */ /* 0x000fe40001800000 */
[-C--:B------:R-:W-:Y:S02]  /*fde0*/  ISETP.GE.AND P4, PT, R0, R7.reuse, PT ;  /* 0x000000070000720c */ /* 0x080fe40003f86270 */
[----:B------:R-:W-:Y:S02]  /*fdf0*/  ISETP.GE.AND P3, PT, R2, R7, PT ;  /* 0x000000070200720c */ /* 0x000fe40003f66270 */
[----:B------:R-:W-:Y:S02]  /*fe00*/  FSEL R11, R24, -INF , P6 ;  /* 0xff800000180b7808 */ /* 0x000fe40003000000 */
[----:B------:R-:W-:-:S02]  /*fe10*/  IADD3 R7, R3, 0x28, RZ ;  /* 0x0000002803077810 */ /* 0x000fc40007ffe0ff */
[----:B------:R-:W-:Y:S02]  /*fe20*/  FSEL R40, R40, -INF , P5 ;  /* 0xff80000028287808 */ /* 0x000fe40002800000 */
[----:B------:R-:W-:Y:S02]  /*fe30*/  FSEL R42, R42, -INF , P2 ;  /* 0xff8000002a2a7808 */ /* 0x000fe40001000000 */
[----:B------:R-:W-:Y:S02]  /*fe40*/  FMNMX R12, R11, R10, !PT ;  /* 0x0000000a0b0c7209 */ /* 0x000fe40007800000 */
[-C--:B------:R-:W-:Y:S02]  /*fe50*/  ISETP.GE.AND P5, PT, R0, R7.reuse, PT ;  /* 0x000000070000720c */ /* 0x080fe40003fa6270 */
[----:B------:R-:W-:Y:S02]  /*fe60*/  ISETP.GE.AND P2, PT, R2, R7, PT ;  /* 0x000000070200720c */ /* 0x000fe40003f46270 */
[----:B------:R-:W-:-:S02]  /*fe70*/  IADD3 R7, R3, 0x29, RZ ;  /* 0x0000002903077810 */ /* 0x000fc40007ffe0ff */
[----:B------:R-:W-:Y:S02]  /*fe80*/  FMNMX R15, R25, R12, !PT ;  /* 0x0000000c190f7209 */ /* 0x000fe40007800000 */
[----:B------:R-:W-:Y:S02]  /*fe90*/  FSEL R41, R41, -INF , P4 ;  /* 0xff80000029297808 */ /* 0x000fe40002000000 */
[-C--:B------:R-:W-:Y:S02]  /*fea0*/  ISETP.GE.AND P6, PT, R0, R7.reuse, PT ;  /* 0x000000070000720c */ /* 0x080fe40003fc6270 */
[----:B------:R-:W-:Y:S02]  /*feb0*/  ISETP.GE.AND P4, PT, R2, R7, PT ;  /* 0x000000070200720c */ /* 0x000fe40003f86270 */
[----:B------:R-:W-:Y:S02]  /*fec0*/  IADD3 R7, R3, 0x31, RZ ;  /* 0x0000003103077810 */ /* 0x000fe40007ffe0ff */
[----:B------:R-:W-:-:S02]  /*fed0*/  FMNMX R12, R28, R15, !PT ;  /* 0x0000000f1c0c7209 */ /* 0x000fc40007800000 */
[----:B------:R-:W-:Y:S02]  /*fee0*/  FSEL R46, R46, -INF , P2 ;  /* 0xff8000002e2e7808 */ /* 0x000fe40001000000 */
[----:B------:R-:W-:Y:S02]  /*fef0*/  FSEL R45, R45, -INF , P6 ;  /* 0xff8000002d2d7808 */ /* 0x000fe40003000000 */
[-C--:B------:R-:W-:Y:S02]  /*ff00*/  ISETP.GE.AND P2, PT, R0, R7.reuse, PT ;  /* 0x000000070000720c */ /* 0x080fe40003f46270 */
[----:B------:R-:W-:Y:S02]  /*ff10*/  ISETP.GE.AND P6, PT, R2, R7, PT ;  /* 0x000000070200720c */ /* 0x000fe40003fc6270 */
[----:B------:R-:W-:Y:S02]  /*ff20*/  FMNMX R7, R29, R12, !PT ;  /* 0x0000000c1d077209 */ /* 0x000fe40007800000 */
[----:B------:R-:W-:-:S02]  /*ff30*/  IADD3 R13, R3, 0x30, RZ ;  /* 0x00000030030d7810 */ /* 0x000fc40007ffe0ff */
[----:B------:R-:W-:Y:S02]  /*ff40*/  FMNMX R12, R32, R7, !PT ;  /* 0x00000007200c7209 */ /* 0x000fe40007800000 */
[----:B------:R-:W-:Y:S02]  /*ff50*/  FSEL R43, R43, -INF , P3 ;  /* 0xff8000002b2b7808 */ /* 0x000fe40001800000 */
[----:B------:R-:W-:Y:S02]  /*ff60*/  FMNMX R15, R33, R12, !PT ;  /* 0x0000000c210f7209 */ /* 0x000fe40007800000 */
[----:B------:R-:W-:Y:S02]  /*ff70*/  FSEL R44, R44, -INF , P5 ;  /* 0xff8000002c2c7808 */ /* 0x000fe40002800000 */
[----:B------:R-:W-:Y:S02]  /*ff80*/  FMNMX R12, R36, R15, !PT ;  /* 0x0000000f240c7209 */ /* 0x000fe40007800000 */
[----:B------:R-:W-:-:S02]  /*ff90*/  ISETP.GE.AND P3, PT, R0, R13, PT ;  /* 0x0000000d0000720c */ /* 0x000fc40003f66270 */
[----:B------:R-:W-:Y:S02]  /*ffa0*/  FMNMX R15, R37, R12, !PT ;  /* 0x0000000c250f7209 */ /* 0x000fe40007800000 */
[----:B------:R-:W-:Y:S01]  /*ffb0*/  ISETP.GE.AND P5, PT, R2, R13, PT ;  /* 0x0000000d0200720c */ /* 0x000fe20003fa6270 */
[C---:B------:R-:W-:Y:S01]  /*ffc0*/  VIADD R13, R3.reuse, 0x38 ;  /* 0x00000038030d7836 */ /* 0x040fe20000000000 */
[----:B------:R-:W-:Y:S02]  /*ffd0*/  FMNMX R12, R40, R15, !PT ;  /* 0x0000000f280c7209 */ /* 0x000fe40007800000 */
[----:B------:R-:W-:Y:S02]  /*ffe0*/  IADD3 R7, R3, 0x39, RZ ;  /* 0x0000003903077810 */ /* 0x000fe40007ffe0ff */
[----:B------:R-:W-:Y:S02]  /*fff0*/  FMNMX R15, R41, R12, !PT ;  /* 0x0000000c290f7209 */ /* 0x000fe40007800000 */
[----:B------:R-:W-:-:S02]  /*10000*/  FSEL R48, R48, -INF , P3 ;  /* 0xff80000030307808 */ /* 0x000fc40001800000 */
[----:B------:R-:W-:Y:S02]  /*10010*/  FSEL R50, R50, -INF , P5 ;  /* 0xff80000032327808 */ /* 0x000fe40002800000 */
[----:B------:R-:W-:Y:S02]  /*10020*/  FSEL R49, R49, -INF , P2 ;  /* 0xff80000031317808 */ /* 0x000fe40001000000 */
[----:B------:R-:W-:Y:S02]  /*10030*/  FSEL R47, R47, -INF , P4 ;  /* 0xff8000002f2f7808 */ /* 0x000fe40002000000 */
[----:B------:R-:W-:Y:S02]  /*10040*/  ISETP.GE.AND P3, PT, R2, R13, PT ;  /* 0x0000000d0200720c */ /* 0x000fe40003f66270 */
[-C--:B------:R-:W-:Y:S02]  /*10050*/  ISETP.GE.AND P5, PT, R0, R7.reuse, PT ;  /* 0x000000070000720c */ /* 0x080fe40003fa6270 */
[----:B------:R-:W-:-:S02]  /*10060*/  ISETP.GE.AND P2, PT, R2, R7, PT ;  /* 0x000000070200720c */ /* 0x000fc40003f46270 */
[----:B------:R-:W-:Y:S02]  /*10070*/  FMNMX R12, R44, R15, !PT ;  /* 0x0000000f2c0c7209 */ /* 0x000fe40007800000 */
[----:B------:R-:W-:Y:S02]  /*10080*/  ISETP.GE.AND P4, PT, R0, R13, PT ;  /* 0x0000000d0000720c */ /* 0x000fe40003f86270 */
[C---:B------:R-:W-:Y:S02]  /*10090*/  IADD3 R7, R3.reuse, 0x41, RZ ;  /* 0x0000004103077810 */ /* 0x040fe40007ffe0ff */
[----:B------:R-:W-:Y:S02]  /*100a0*/  IADD3 R13, R3, 0x40, RZ ;  /* 0x00000040030d7810 */ /* 0x000fe40007ffe0ff */
[----:B------:R-:W-:Y:S02]  /*100b0*/  FSEL R54, R54, -INF , P3 ;  /* 0xff80000036367808 */ /* 0x000fe40001800000 */
[----:B------:R-:W-:-:S02]  /*100c0*/  FSEL R53, R53, -INF , P5 ;  /* 0xff80000035357808 */ /* 0x000fc40002800000 */
[----:B------:R-:W-:Y:S02]  /*100d0*/  FMNMX R15, R45, R12, !PT ;  /* 0x0000000c2d0f7209 */ /* 0x000fe40007800000 */
[----:B------:R-:W-:Y:S02]  /*100e0*/  FSEL R52, R52, -INF , P4 ;  /* 0xff80000034347808 */ /* 0x000fe40002000000 */
[-C--:B------:R-:W-:Y:S02]  /*100f0*/  ISETP.GE.AND P3, PT, R0, R7.reuse, PT ;  /* 0x000000070000720c */ /* 0x080fe40003f66270 */
[C---:B------:R-:W-:Y:S01]  /*10100*/  ISETP.GE.AND P5, PT, R2.reuse, R7, PT ;  /* 0x000000070200720c */ /* 0x040fe20003fa6270 */
[----:B------:R-:W-:Y:S01]  /*10110*/  VIADD R7, R3, 0x49 ;  /* 0x0000004903077836 */ /* 0x000fe20000000000 */
[----:B------:R-:W-:Y:S02]  /*10120*/  ISETP.GE.AND P4, PT, R2, R13, PT ;  /* 0x0000000d0200720c */ /* 0x000fe40003f86270 */
[----:B------:R-:W-:-:S02]  /*10130*/  FMNMX R12, R48, R15, !PT ;  /* 0x0000000f300c7209 */ /* 0x000fc40007800000 */
[----:B------:R-:W-:Y:S02]  /*10140*/  FSEL R58, R58, -INF , P4 ;  /* 0xff8000003a3a7808 */ /* 0x000fe40002000000 */
[----:B------:R-:W-:Y:S02]  /*10150*/  FSEL R57, R57, -INF , P3 ;  /* 0xff80000039397808 */ /* 0x000fe40001800000 */
[-C--:B------:R-:W-:Y:S02]  /*10160*/  ISETP.GE.AND P4, PT, R0, R7.reuse, PT ;  /* 0x000000070000720c */ /* 0x080fe40003f86270 */
[----:B------:R-:W-:Y:S02]  /*10170*/  ISETP.GE.AND P3, PT, R2, R7, PT ;  /* 0x000000070200720c */ /* 0x000fe40003f66270 */
        /* <DEDUP_REMOVED lines=8> */
[----:B------:R-:W-:Y:S02]  /*10200*/  ISETP.GE.AND P2, PT, R0, R13, PT ;  /* 0x0000000d0000720c */ /* 0x000fe40003f46270 */
[----:B------:R-:W-:Y:S02]  /*10210*/  FMNMX R12, R56, R15, !PT ;  /* 0x0000000f380c7209 */ /* 0x000fe40007800000 */
[----:B------:R-:W-:Y:S02]  /*10220*/  ISETP.GE.AND P6, PT, R2, R13, PT ;  /* 0x0000000d0200720c */ /* 0x000fe40003fc6270 */
[----:B------:R-:W-:Y:S02]  /*10230*/  IADD3 R13, R3, 0x50, RZ ;  /* 0x00000050030d7810 */ /* 0x000fe40007ffe0ff */
[----:B------:R-:W-:Y:S02]  /*10240*/  FSEL R60, R60, -INF , P2 ;  /* 0xff8000003c3c7808 */ /* 0x000fe40001000000 */
[----:B------:R-:W-:-:S02]  /*10250*/  FMNMX R15, R57, R12, !PT ;  /* 0x0000000c390f7209 */ /* 0x000fc40007800000 */
[----:B------:R-:W-:Y:S02]  /*10260*/  FSEL R59, R59, -INF , P5 ;  /* 0xff8000003b3b7808 */ /* 0x000fe40002800000 */
[----:B------:R-:W-:Y:S02]  /*10270*/  ISETP.GE.AND P5, PT, R0, R13, PT ;  /* 0x0000000d0000720c */ /* 0x000fe40003fa6270 */
[----:B------:R-:W-:Y:S02]  /*10280*/  IADD3 R7, R3, 0x51, RZ ;  /* 0x0000005103077810 */ /* 0x000fe40007ffe0ff */
[----:B------:R-:W-:Y:S02]  /*10290*/  FSEL R61, R61, -INF , P4 ;  /* 0xff8000003d3d7808 */ /* 0x000fe40002000000 */
[----:B------:R-:W-:Y:S02]  /*102a0*/  FMNMX R12, R60, R15, !PT ;  /* 0x0000000f3c0c7209 */ /* 0x000fe40007800000 */
[----:B------:R-:W-:-:S02]  /*102b0*/  ISETP.GE.AND P2, PT, R2, R13, PT ;  /* 0x0000000d0200720c */ /* 0x000fc40003f46270 */
[----:B------:R-:W-:Y:S02]  /*102c0*/  FSEL R62, R62, -INF , P6 ;  /* 0xff8000003e3e7808 */ /* 0x000fe40003000000 */
[----:B------:R-:W-:Y:S02]  /*102d0*/  IADD3 R13, R3, 0x58, RZ ;  /* 0x00000058030d7810 */ /* 0x000fe40007ffe0ff */
[-C--:B------:R-:W-:Y:S02]  /*102e0*/  ISETP.GE.AND P6, PT, R0, R7.reuse, PT ;  /* 0x000000070000720c */ /* 0x080fe40003fc6270 */
[----:B------:R-:W-:Y:S02]  /*102f0*/  FSEL R64, R64, -INF , P5 ;  /* 0xff80000040407808 */ /* 0x000fe40002800000 */
[----:B------:R-:W-:Y:S02]  /*10300*/  FMNMX R15, R61, R12, !PT ;  /* 0x0000000c3d0f7209 */ /* 0x000fe40007800000 */
[----:B------:R-:W-:-:S02]  /*10310*/  ISETP.GE.AND P4, PT, R2, R7, PT ;  /* 0x000000070200720c */ /* 0x000fc40003f86270 */
[----:B------:R-:W-:Y:S02]  /*10320*/  FSEL R63, R63, -INF , P3 ;  /* 0xff8000003f3f7808 */ /* 0x000fe40001800000 */
[----:B------:R-:W-:Y:S02]  /*10330*/  ISETP.GE.AND P3, PT, R0, R13, PT ;  /* 0x0000000d0000720c */ /* 0x000fe40003f66270 */
[----:B------:R-:W-:Y:S02]  /*10340*/  IADD3 R7, R3, 0x59, RZ ;  /* 0x0000005903077810 */ /* 0x000fe40007ffe0ff */
[----:B------:R-:W-:Y:S02]  /*10350*/  FSEL R65, R65, -INF , P6 ;  /* 0xff80000041417808 */ /* 0x000fe40003000000 */
[----:B------:R-:W-:Y:S02]  /*10360*/  FMNMX R12, R64, R15, !PT ;  /* 0x0000000f400c7209 */ /* 0x000fe40007800000 */
[----:B------:R-:W-:Y:S01]  /*10370*/  ISETP.GE.AND P5, PT, R2, R13, PT ;  /* 0x0000000d0200720c */ /* 0x000fe20003fa6270 */
[----:B------:R-:W-:Y:S01]  /*10380*/  VIADD R13, R3, 0x60 ;  /* 0x00000060030d7836 */ /* 0x000fe20000000000 */
[----:B------:R-:W-:-:S02]  /*10390*/  FSEL R66, R66, -INF , P2 ;  /* 0xff80000042427808 */ /* 0x000fc40001000000 */
[----:B------:R-:W-:Y:S02]  /*103a0*/  ISETP.GE.AND P2, PT, R0, R7, PT ;  /* 0x000000070000720c */ /* 0x000fe40003f46270 */
[----:B------:R-:W-:Y:S02]  /*103b0*/  FSEL R68, R68, -INF , P3 ;  /* 0xff80000044447808 */ /* 0x000fe40001800000 */
[----:B------:R-:W-:Y:S02]  /*103c0*/  FMNMX R17, R65, R12, !PT ;  /* 0x0000000c41117209 */ /* 0x000fe40007800000 */
[----:B------:R-:W-:Y:S02]  /*103d0*/  FSEL R67, R67, -INF , P4 ;  /* 0xff80000043437808 */ /* 0x000fe40002000000 */
[----:B------:R-:W-:Y:S02]  /*103e0*/  ISETP.GE.AND P4, PT, R0, R13, PT ;  /* 0x0000000d0000720c */ /* 0x000fe40003f86270 */
[----:B------:R-:W-:-:S02]  /*103f0*/  IADD3 R15, R3, 0x61, RZ ;  /* 0x00000061030f7810 */ /* 0x000fc40007ffe0ff */
[----:B------:R-:W-:Y:S02]  /*10400*/  FSEL R69, R69, -INF , P2 ;  /* 0xff80000045457808 */ /* 0x000fe40001000000 */
[----:B------:R-:W-:Y:S02]  /*10410*/  FMNMX R12, R68, R17, !PT ;  /* 0x00000011440c7209 */ /* 0x000fe40007800000 */
[----:B------:R-:W-:Y:S02]  /*10420*/  ISETP.GE.AND P3, PT, R2, R13, PT ;  /* 0x0000000d0200720c */ /* 0x000fe40003f66270 */
[----:B------:R-:W-:Y:S02]  /*10430*/  IADD3 R13, R3, 0x68, RZ ;  /* 0x00000068030d7810 */ /* 0x000fe40007ffe0ff */
[----:B------:R-:W-:Y:S02]  /*10440*/  ISETP.GE.AND P2, PT, R0, R15, PT ;  /* 0x0000000f0000720c */ /* 0x000fe40003f46270 */
[----:B------:R-:W-:-:S02]  /*10450*/  FSEL R72, R72, -INF , P4 ;  /* 0xff80000048487808 */ /* 0x000fc40002000000 */
[----:B------:R-:W-:Y:S02]  /*10460*/  FMNMX R21, R69, R12, !PT ;  /* 0x0000000c45157209 */ /* 0x000fe40007800000 */
[----:B------:R-:W-:Y:S02]  /*10470*/  ISETP.GE.AND P6, PT, R2, R7, PT ;  /* 0x000000070200720c */ /* 0x000fe40003fc6270 */
[----:B------:R-:W-:Y:S02]  /*10480*/  IADD3 R7, R3, 0x69, RZ ;  /* 0x0000006903077810 */ /* 0x000fe40007ffe0ff */
[----:B------:R-:W-:Y:S02]  /*10490*/  ISETP.GE.AND P4, PT, R0, R13, PT ;  /* 0x0000000d0000720c */ /* 0x000fe40003f86270 */
[----:B------:R-:W-:Y:S02]  /*104a0*/  FSEL R73, R73, -INF , P2 ;  /* 0xff80000049497808 */ /* 0x000fe40001000000 */
[----:B------:R-:W-:-:S02]  /*104b0*/  FMNMX R12, R72, R21, !PT ;  /* 0x00000015480c7209 */ /* 0x000fc40007800000 */
[----:B------:R-:W-:Y:S02]  /*104c0*/  IADD3 R17, R3, 0x70, RZ ;  /* 0x0000007003117810 */ /* 0x000fe40007ffe0ff */
[----:B------:R-:W-:Y:S02]  /*104d0*/  ISETP.GE.AND P2, PT, R0, R7, PT ;  /* 0x000000070000720c */ /* 0x000fe40003f46270 */
[----:B------:R-:W-:Y:S02]  /*104e0*/  FSEL R76, R76, -INF , P4 ;  /* 0xff8000004c4c7808 */ /* 0x000fe40002000000 */
[----:B------:R-:W-:Y:S02]  /*104f0*/  FMNMX R209, R73, R12, !PT ;  /* 0x0000000c49d17209 */ /* 0x000fe40007800000 */
[----:B------:R-:W-:Y:S02]  /*10500*/  ISETP.GE.AND P4, PT, R0, R17, PT ;  /* 0x000000110000720c */ /* 0x000fe40003f86270 */
[----:B------:R-:W-:-:S02]  /*10510*/  FSEL R77, R77, -INF , P2 ;  /* 0xff8000004d4d7808 */ /* 0x000fc40001000000 */
[----:B------:R-:W-:Y:S02]  /*10520*/  FMNMX R12, R76, R209, !PT ;  /* 0x000000d14c0c7209 */ /* 0x000fe40007800000 */
[----:B------:R-:W-:Y:S02]  /*10530*/  IADD3 R21, R3, 0x78, RZ ;  /* 0x0000007803157810 */ /* 0x000fe40007ffe0ff */
[----:B------:R-:W-:Y:S02]  /*10540*/  ISETP.GE.AND P2, PT, R0, R19, PT ;  /* 0x000000130000720c */ /* 0x000fe40003f46270 */
[----:B------:R-:W-:Y:S02]  /*10550*/  FSEL R80, R80, -INF , P4 ;  /* 0xff80000050507808 */ /* 0x000fe40002000000 */
[----:B------:R-:W-:Y:S02]  /*10560*/  FMNMX R213, R77, R12, !PT ;  /* 0x0000000c4dd57209 */ /* 0x000fe40007800000 */
[----:B------:R-:W-:-:S02]  /*10570*/  IADD3 R23, R3, 0x79, RZ ;  /* 0x0000007903177810 */ /* 0x000fc40007ffe0ff */
[----:B------:R-:W-:Y:S02]  /*10580*/  ISETP.GE.AND P4, PT, R0, R21, PT ;  /* 0x000000150000720c */ /* 0x000fe40003f86270 */
[----:B------:R-:W-:Y:S02]  /*10590*/  FSEL R81, R81, -INF , P2 ;  /* 0xff80000051517808 */ /* 0x000fe40001000000 */
[----:B------:R-:W-:Y:S01]  /*105a0*/  FMNMX R12, R80, R213, !PT ;  /* 0x000000d5500c7209 */ /* 0x000fe20007800000 */
[C---:B------:R-:W-:Y:S01]  /*105b0*/  VIADD R213, R3.reuse, 0x88 ;  /* 0x0000008803d57836 */ /* 0x040fe20000000000 */
[----:B------:R-:W-:Y:S02]  /*105c0*/  IADD3 R209, R3, 0x80, RZ ;  /* 0x0000008003d17810 */ /* 0x000fe40007ffe0ff */
[----:B------:R-:W-:Y:S02]  /*105d0*/  ISETP.GE.AND P2, PT, R0, R23, PT ;  /* 0x000000170000720c */ /* 0x000fe40003f46270 */
[----:B------:R-:W-:-:S02]  /*105e0*/  FSEL R84, R84, -INF , P4 ;  /* 0xff80000054547808 */ /* 0x000fc40002000000 */
[----:B------:R-:W-:Y:S02]  /*105f0*/  FMNMX R217, R81, R12, !PT ;  /* 0x0000000c51d97209 */ /* 0x000fe40007800000 */
[----:B------:R-:W-:Y:S02]  /*10600*/  IADD3 R211, R3, 0x81, RZ ;  /* 0x0000008103d37810 */ /* 0x000fe40007ffe0ff */
[----:B------:R-:W-:Y:S02]  /*10610*/  ISETP.GE.AND P4, PT, R0, R209, PT ;  /* 0x000000d10000720c */ /* 0x000fe40003f86270 */
[----:B------:R-:W-:Y:S02]  /*10620*/  FSEL R85, R85, -INF , P2 ;  /* 0xff80000055557808 */ /* 0x000fe40001000000 */
[----:B------:R-:W-:Y:S02]  /*10630*/  FMNMX R12, R84, R217, !PT ;  /* 0x000000d9540c7209 */ /* 0x000fe40007800000 */
[----:B------:R-:W-:-:S02]  /*10640*/  ISETP.GE.AND P2, PT, R0, R211, PT ;  /* 0x000000d30000720c */ /* 0x000fc40003f46270 */
[----:B------:R-:W-:Y:S02]  /*10650*/  FSEL R88, R88, -INF , P4 ;  /* 0xff80000058587808 */ /* 0x000fe40002000000 */
[----:B------:R-:W-:Y:S02]  /*10660*/  FMNMX R221, R85, R12, !PT ;  /* 0x0000000c55dd7209 */ /* 0x000fe40007800000 */
        /* <DEDUP_REMOVED lines=8> */
[----:B------:R-:W-:Y:S02]  /*106f0*/  IADD3 R219, R3, 0x91, RZ ;  /* 0x0000009103db7810 */ /* 0x000fe40007ffe0ff */
[----:B------:R-:W-:-:S02]  /*10700*/  ISETP.GE.AND P4, PT, R0, R217, PT ;  /* 0x000000d90000720c */ /* 0x000fc40003f86270 */
[----:B------:R-:W-:Y:S02]  /*10710*/  FSEL R93, R93, -INF , P2 ;  /* 0xff8000005d5d7808 */ /* 0x000fe40001000000 */
[----:B------:R-:W-:Y:S02]  /*10720*/  FMNMX R12, R92, R225, !PT ;  /* 0x000000e15c0c7209 */ /* 0x000fe40007800000 */
[----:B------:R-:W-:Y:S02]  /*10730*/  IADD3 R221, R3, 0x98, RZ ;  /* 0x0000009803dd7810 */ /* 0x000fe40007ffe0ff */
[----:B------:R-:W-:Y:S02]  /*10740*/  ISETP.GE.AND P2, PT, R0, R219, PT ;  /* 0x000000db0000720c */ /* 0x000fe40003f46270 */
[----:B------:R-:W-:Y:S02]  /*10750*/  FSEL R96, R96, -INF , P4 ;  /* 0xff80000060607808 */ /* 0x000fe40002000000 */
[----:B------:R-:W-:-:S02]  /*10760*/  FMNMX R229, R93, R12, !PT ;  /* 0x0000000c5de57209 */ /* 0x000fc40007800000 */
[----:B------:R-:W-:Y:S02]  /*10770*/  ISETP.GE.AND P4, PT, R0, R221, PT ;  /* 0x000000dd0000720c */ /* 0x000fe40003f86270 */
[----:B------:R-:W-:Y:S02]  /*10780*/  FSEL R97, R97, -INF , P2 ;  /* 0xff80000061617808 */ /* 0x000fe40001000000 */
[----:B------:R-:W-:Y:S02]  /*10790*/  FMNMX R12, R96, R229, !PT ;  /* 0x000000e5600c7209 */ /* 0x000fe40007800000 */
[----:B------:R-:W-:Y:S02]  /*107a0*/  IADD3 R225, R3, 0xa0, RZ ;  /* 0x000000a003e17810 */ /* 0x000fe40007ffe0ff */
[----:B------:R-:W-:Y:S02]  /*107b0*/  ISETP.GE.AND P2, PT, R0, R223, PT ;  /* 0x000000df0000720c */ /* 0x000fe40003f46270 */
[----:B------:R-:W-:-:S02]  /*107c0*/  FSEL R100, R100, -INF , P4 ;  /* 0xff80000064647808 */ /* 0x000fc40002000000 */
[----:B------:R-:W-:Y:S02]  /*107d0*/  FMNMX R233, R97, R12, !PT ;  /* 0x0000000c61e97209 */ /* 0x000fe40007800000 */
[----:B------:R-:W-:Y:S02]  /*107e0*/  IADD3 R227, R3, 0xa1, RZ ;  /* 0x000000a103e37810 */ /* 0x000fe40007ffe0ff */
[----:B------:R-:W-:Y:S02]  /*107f0*/  ISETP.GE.AND P4, PT, R0, R225, PT ;  /* 0x000000e10000720c */ /* 0x000fe40003f86270 */
[----:B------:R-:W-:Y:S02]  /*10800*/  FSEL R101, R101, -INF , P2 ;  /* 0xff80000065657808 */ /* 0x000fe40001000000 */
[----:B------:R-:W-:Y:S01]  /*10810*/  FMNMX R12, R100, R233, !PT ;  /* 0x000000e9640c7209 */ /* 0x000fe20007800000 */
[C---:B------:R-:W-:Y:S01]  /*10820*/  VIADD R233, R3.reuse, 0xb0 ;  /* 0x000000b003e97836 */ /* 0x040fe20000000000 */
[----:B------:R-:W-:-:S02]  /*10830*/  IADD3 R229, R3, 0xa8, RZ ;  /* 0x000000a803e57810 */ /* 0x000fc40007ffe0ff */
[----:B------:R-:W-:Y:S02]  /*10840*/  ISETP.GE.AND P2, PT, R0, R227, PT ;  /* 0x000000e30000720c */ /* 0x000fe40003f46270 */
[----:B------:R-:W-:Y:S02]  /*10850*/  FSEL R104, R104, -INF , P4 ;  /* 0xff80000068687808 */ /* 0x000fe40002000000 */
[----:B------:R-:W-:Y:S02]  /*10860*/  FMNMX R237, R101, R12, !PT ;  /* 0x0000000c65ed7209 */ /* 0x000fe40007800000 */
[----:B------:R-:W-:Y:S02]  /*10870*/  IADD3 R231, R3, 0xa9, RZ ;  /* 0x000000a903e77810 */ /* 0x000fe40007ffe0ff */
[----:B------:R-:W-:Y:S02]  /*10880*/  ISETP.GE.AND P4, PT, R0, R229, PT ;  /* 0x000000e50000720c */ /* 0x000fe40003f86270 */
[----:B------:R-:W-:-:S02]  /*10890*/  FSEL R105, R105, -INF , P2 ;  /* 0xff80000069697808 */ /* 0x000fc40001000000 */
[----:B------:R-:W-:Y:S02]  /*108a0*/  FMNMX R12, R104, R237, !PT ;  /* 0x000000ed680c7209 */ /* 0x000fe40007800000 */
        /* <DEDUP_REMOVED lines=23> */
[----:B------:R-:W-:Y:S02]  /*10a20*/  FSEL R120, R120, -INF , P4 ;  /* 0xff80000078787808 */ /* 0x000fe40002000000 */
[----:B------:R-:W-:-:S02]  /*10a30*/  ISETP.GE.AND P4, PT, R0, R16, PT ;  /* 0x000000100000720c */ /* 0x000fc40003f86270 */
[----:B------:R-:W-:Y:S02]  /*10a40*/  IADD3 R18, R3, 0xc8, RZ ;  /* 0x000000c803127810 */ /* 0x000fe40007ffe0ff */
[----:B------:R-:W-:Y:S02]  /*10a50*/  FMNMX R20, R117, R20, !PT ;  /* 0x0000001475147209 */ /* 0x000fe40007800000 */
[----:B------:R-:W-:Y:S02]  /*10a60*/  FSEL R121, R121, -INF , P4 ;  /* 0xff80000079797808 */ /* 0x000fe40002000000 */
[----:B------:R-:W-:Y:S02]  /*10a70*/  ISETP.GE.AND P2, PT, R2, R15, PT ;  /* 0x0000000f0200720c */ /* 0x000fe40003f46270 */
[----:B------:R-:W-:Y:S02]  /*10a80*/  ISETP.GE.AND P4, PT, R0, R18, PT ;  /* 0x000000120000720c */ /* 0x000fe40003f86270 */
[----:B------:R-:W-:-:S02]  /*10a90*/  IADD3 R15, R3, 0xc9, RZ ;  /* 0x000000c9030f7810 */ /* 0x000fc40007ffe0ff */
[----:B------:R-:W-:Y:S02]  /*10aa0*/  FMNMX R20, R120, R20, !PT ;  /* 0x0000001478147209 */ /* 0x000fe40007800000 */
[----:B------:R-:W-:Y:S02]  /*10ab0*/  FSEL R124, R124, -INF , P4 ;  /* 0xff8000007c7c7808 */ /* 0x000fe40002000000 */
[----:B------:R-:W-:Y:S02]  /*10ac0*/  ISETP.GE.AND P4, PT, R0, R15, PT ;  /* 0x0000000f0000720c */ /* 0x000fe40003f86270 */
[----:B------:R-:W-:Y:S02]  /*10ad0*/  FMNMX R24, R121, R20, !PT ;  /* 0x0000001479187209 */ /* 0x000fe40007800000 */
[----:B------:R-:W-:Y:S02]  /*10ae0*/  IADD3 R20, R3, 0xd0, RZ ;  /* 0x000000d003147810 */ /* 0x000fe40007ffe0ff */
[----:B------:R-:W-:-:S02]  /*10af0*/  FSEL R22, R125, -INF , P4 ;  /* 0xff8000007d167808 */ /* 0x000fc40002000000 */
[----:B------:R-:W-:Y:S02]  /*10b00*/  ISETP.GE.AND P4, PT, R0, R20, PT ;  /* 0x000000140000720c */ /* 0x000fe40003f86270 */
[----:B------:R-:W-:Y:S02]  /*10b10*/  FMNMX R24, R124, R24, !PT ;  /* 0x000000187c187209 */ /* 0x000fe40007800000 */
[C---:B------:R-:W-:Y:S02]  /*10b20*/  IADD3 R125, R3.reuse, 0xd1, RZ ;  /* 0x000000d1037d7810 */ /* 0x040fe40007ffe0ff */
[----:B------:R-:W-:Y:S02]  /*10b30*/  FSEL R128, R128, -INF , P4 ;  /* 0xff80000080807808 */ /* 0x000fe40002000000 */
[----:B------:R-:W-:Y:S01]  /*10b40*/  FMNMX R208, R22, R24, !PT ;  /* 0x0000001816d07209 */ /* 0x000fe20007800000 */
[----:B------:R-:W-:Y:S01]  /*10b50*/  VIADD R24, R3, 0xd8 ;  /* 0x000000d803187836 */ /* 0x000fe20000000000 */
[----:B------:R-:W-:-:S02]  /*10b60*/  ISETP.GE.AND P4, PT, R0, R125, PT ;  /* 0x0000007d0000720c */ /* 0x000fc40003f86270 */
[----:B------:R-:W-:Y:S02]  /*10b70*/  FMNMX R212, R128, R208, !PT ;  /* 0x000000d080d47209 */ /* 0x000fe40007800000 */
[----:B------:R-:W-:Y:S02]  /*10b80*/  FSEL R129, R129, -INF , P4 ;  /* 0xff80000081817808 */ /* 0x000fe40002000000 */
[----:B------:R-:W-:Y:S02]  /*10b90*/  ISETP.GE.AND P4, PT, R0, R24, PT ;  /* 0x000000180000720c */ /* 0x000fe40003f86270 */
[----:B------:R-:W-:Y:S02]  /*10ba0*/  IADD3 R208, R3, 0xd9, RZ ;  /* 0x000000d903d07810 */ /* 0x000fe40007ffe0ff */
[----:B------:R-:W-:Y:S02]  /*10bb0*/  FSEL R210, R132, -INF , P4 ;  /* 0xff80000084d27808 */ /* 0x000fe40002000000 */
[----:B------:R-:W-:-:S02]  /*10bc0*/  ISETP.GE.AND P4, PT, R0, R208, PT ;  /* 0x000000d00000720c */ /* 0x000fc40003f86270 */
[----:B------:R-:W-:Y:S02]  /*10bd0*/  IADD3 R132, R3, 0xe0, RZ ;  /* 0x000000e003847810 */ /* 0x000fe40007ffe0ff */
[----:B------:R-:W-:Y:S02]  /*10be0*/  FMNMX R214, R129, R212, !PT ;  /* 0x000000d481d67209 */ /* 0x000fe40007800000 */
[----:B------:R-:W-:Y:S02]  /*10bf0*/  FSEL R212, R133, -INF , P4 ;  /* 0xff80000085d47808 */ /* 0x000fe40002000000 */
[----:B------:R-:W-:Y:S02]  /*10c00*/  ISETP.GE.AND P4, PT, R0, R132, PT ;  /* 0x000000840000720c */ /* 0x000fe40003f86270 */
[----:B------:R-:W-:Y:S02]  /*10c10*/  FMNMX R216, R210, R214, !PT ;  /* 0x000000d6d2d87209 */ /* 0x000fe40007800000 */
[----:B------:R-:W-:-:S02]  /*10c20*/  IADD3 R133, R3, 0xe1, RZ ;  /* 0x000000e103857810 */ /* 0x000fc40007ffe0ff */
[----:B------:R-:W-:Y:S02]  /*10c30*/  FSEL R214, R136, -INF , P4 ;  /* 0xff80000088d67808 */ /* 0x000fe40002000000 */
[----:B------:R-:W-:Y:S02]  /*10c40*/  ISETP.GE.AND P4, PT, R0, R133, PT ;  /* 0x000000850000720c */ /* 0x000fe40003f86270 */
[----:B------:R-:W-:Y:S02]  /*10c50*/  FMNMX R216, R212, R216, !PT ;  /* 0x000000d8d4d87209 */ /* 0x000fe40007800000 */
[----:B------:R-:W-:Y:S02]  /*10c60*/  IADD3 R136, R3, 0xe8, RZ ;  /* 0x000000e803887810 */ /* 0x000fe40007ffe0ff */
[----:B------:R-:W-:Y:S02]  /*10c70*/  FSEL R137, R137, -INF , P4 ;  /* 0xff80000089897808 */ /* 0x000fe40002000000 */
[----:B------:R-:W-:Y:S01]  /*10c80*/  FMNMX R220, R214, R216, !PT ;  /* 0x000000d8d6dc7209 */ /* 0x000fe20007800000 */
[----:B------:R-:W-:Y:S01]  /*10c90*/  VIADD R216, R3, 0xe9 ;  /* 0x000000e903d87836 */ /* 0x000fe20000000000 */
[----:B------:R-:W-:-:S02]  /*10ca0*/  ISETP.GE.AND P4, PT, R0, R136, PT ;  /* 0x000000880000720c */ /* 0x000fc40003f86270 */
[----:B------:R-:W-:Y:S02]  /*10cb0*/  FMNMX R222, R137, R220, !PT ;  /* 0x000000dc89de7209 */ /* 0x000fe40007800000 */
[----:B------:R-:W-:Y:S02]  /*10cc0*/  FSEL R218, R140, -INF , P4 ;  /* 0xff8000008cda7808 */ /* 0x000fe40002000000 */
[C---:B------:R-:W-:Y:S02]  /*10cd0*/  ISETP.GE.AND P4, PT, R0.reuse, R216, PT ;  /* 0x000000d80000720c */ /* 0x040fe40003f86270 */
[----:B------:R-:W-:Y:S02]  /*10ce0*/  IADD3 R140, R3, 0xf0, RZ ;  /* 0x000000f0038c7810 */ /* 0x000fe40007ffe0ff */
[----:B------:R-:W-:Y:S02]  /*10cf0*/  FSEL R220, R141, -INF , P4 ;  /* 0xff8000008ddc7808 */ /* 0x000fe40002000000 */
[----:B------:R-:W-:-:S02]  /*10d00*/  ISETP.GE.AND P4, PT, R0, R140, PT ;  /* 0x0000008c0000720c */ /* 0x000fc40003f86270 */
[----:B------:R-:W-:Y:S02]  /*10d10*/  FMNMX R222, R218, R222, !PT ;  /* 0x000000dedade7209 */ /* 0x000fe40007800000 */
[C---:B------:R-:W-:Y:S02]  /*10d20*/  IADD3 R141, R3.reuse, 0xf1, RZ ;  /* 0x000000f1038d7810 */ /* 0x040fe40007ffe0ff */
        /* <DEDUP_REMOVED lines=9> */
[----:B------:R-:W-:-:S02]  /*10dc0*/  ISETP.GE.AND P4, PT, R0, R224, PT ;  /* 0x000000e00000720c */ /* 0x000fc40003f86270 */
[----:B------:R-:W-:Y:S02]  /*10dd0*/  FMNMX R226, R145, R226, !PT ;  /* 0x000000e291e27209 */ /* 0x000fe40007800000 */
[----:B------:R-:W-:Y:S02]  /*10de0*/  FSEL R149, R149, -INF , P4 ;  /* 0xff80000095957808 */ /* 0x000fe40002000000 */
[----:B------:R-:W-:Y:S02]  /*10df0*/  FMNMX R226, R148, R226, !PT ;  /* 0x000000e294e27209 */ /* 0x000fe40007800000 */
[----:B------:R-:W-:Y:S02]  /*10e00*/  ISETP.GE.AND P4, PT, R2, R13, PT ;  /* 0x0000000d0200720c */ /* 0x000fe40003f86270 */
[----:B------:R-:W-:Y:S02]  /*10e10*/  FMNMX R13, R149, R226, !PT ;  /* 0x000000e2950d7209 */ /* 0x000fe40007800000 */
[----:B------:R-:W-:-:S02]  /*10e20*/  FSEL R70, R70, -INF , P5 ;  /* 0xff80000046467808 */ /* 0x000fc40002800000 */
[C---:B------:R-:W-:Y:S01]  /*10e30*/  ISETP.GE.AND P5, PT, R2.reuse, R7, PT ;  /* 0x000000070200720c */ /* 0x040fe20003fa6270 */
[----:B------:R-:W1:Y:S01]  /*10e40*/  SHFL.BFLY PT, R226, R13, 0x1, 0x1f ;  /* 0x0c201f000de27f89 */ /* 0x000e6200000e0000 */
[----:B------:R-:W-:Y:S02]  /*10e50*/  FSEL R71, R71, -INF , P6 ;  /* 0xff80000047477808 */ /* 0x000fe40003000000 */
[----:B------:R-:W-:Y:S02]  /*10e60*/  ISETP.GE.AND P6, PT, R2, R17, PT ;  /* 0x000000110200720c */ /* 0x000fe40003fc6270 */
[----:B------:R-:W-:Y:S02]  /*10e70*/  FSEL R74, R74, -INF , P3 ;  /* 0xff8000004a4a7808 */ /* 0x000fe40001800000 */
[----:B------:R-:W-:Y:S02]  /*10e80*/  FSEL R82, R82, -INF , P6 ;  /* 0xff80000052527808 */ /* 0x000fe40003000000 */
[----:B------:R-:W-:-:S02]  /*10e90*/  ISETP.GE.AND P6, PT, R2, R211, PT ;  /* 0x000000d30200720c */ /* 0x000fc40003fc6270 */
[C---:B------:R-:W-:Y:S02]  /*10ea0*/  ISETP.GE.AND P3, PT, R2.reuse, R19, PT ;  /* 0x000000130200720c */ /* 0x040fe40003f66270 */
[----:B------:R-:W-:Y:S02]  /*10eb0*/  FSEL R91, R91, -INF , P6 ;  /* 0xff8000005b5b7808 */ /* 0x000fe40003000000 */
[----:B------:R-:W-:Y:S02]  /*10ec0*/  ISETP.GE.AND P6, PT, R2, R221, PT ;  /* 0x000000dd0200720c */ /* 0x000fe40003fc6270 */
[----:B------:R-:W-:Y:S02]  /*10ed0*/  FSEL R78, R78, -INF , P4 ;  /* 0xff8000004e4e7808 */ /* 0x000fe40002000000 */
[----:B------:R-:W-:Y:S02]  /*10ee0*/  FSEL R83, R83, -INF , P3 ;  /* 0xff80000053537808 */ /* 0x000fe40001800000 */
[----:B------:R-:W-:-:S02]  /*10ef0*/  ISETP.GE.AND P4, PT, R2, R23, PT ;  /* 0x000000170200720c */ /* 0x000fc40003f86270 */
[----:B------:R-:W-:Y:S02]  /*10f00*/  ISETP.GE.AND P3, PT, R2, R213, PT ;  /* 0x000000d50200720c */ /* 0x000fe40003f66270 */
[----:B-1----:R-:W-:Y:S02]  /*10f10*/  FMNMX R226, R13, R226, !PT ;  /* 0x000000e20de27209 */ /* 0x002fe40007800000 */
[----:B------:R-:W-:Y:S02]  /*10f20*/  FSEL R102, R102, -INF , P6 ;  /* 0xff80000066667808 */ /* 0x000fe40003000000 */
[----:B------:R-:W-:Y:S01]  /*10f30*/  ISETP.GE.AND P6, PT, R2, R231, PT ;  /* 0x000000e70200720c */ /* 0x000fe20003fc6270 */
[----:B------:R-:W1:Y:S01]  /*10f40*/  SHFL.BFLY PT, R7, R226, 0x2, 0x1f ;  /* 0x0c401f00e2077f89 */ /* 0x000e6200000e0000 */
[----:B------:R-:W-:Y:S02]  /*10f50*/  FSEL R75, R75, -INF , P2 ;  /* 0xff8000004b4b7808 */ /* 0x000fe40001000000 */
[----:B------:R-:W-:-:S02]  /*10f60*/  FSEL R79, R79, -INF , P5 ;  /* 0xff8000004f4f7808 */ /* 0x000fc40002800000 */
[----:B------:R-:W-:Y:S02]  /*10f70*/  FSEL R87, R87, -INF , P4 ;  /* 0xff80000057577808 */ /* 0x000fe40002000000 */
[----:B------:R-:W-:Y:S02]  /*10f80*/  FSEL R94, R94, -INF , P3 ;  /* 0xff8000005e5e7808 */ /* 0x000fe40001800000 */
[C---:B------:R-:W-:Y:S02]  /*10f90*/  ISETP.GE.AND P2, PT, R2.reuse, R21, PT ;  /* 0x000000150200720c */ /* 0x040fe40003f46270 */
[C---:B------:R-:W-:Y:S02]  /*10fa0*/  ISETP.GE.AND P5, PT, R2.reuse, R209, PT ;  /* 0x000000d10200720c */ /* 0x040fe40003fa6270 */
[C---:B------:R-:W-:Y:S02]  /*10fb0*/  ISETP.GE.AND P4, PT, R2.reuse, R217, PT ;  /* 0x000000d90200720c */ /* 0x040fe40003f86270 */
[----:B------:R-:W-:-:S02]  /*10fc0*/  ISETP.GE.AND P3, PT, R2, R223, PT ;  /* 0x000000df0200720c */ /* 0x000fc40003f66270 */
[----:B------:R-:W-:Y:S02]  /*10fd0*/  FSEL R111, R111, -INF , P6 ;  /* 0xff8000006f6f7808 */ /* 0x000fe40003000000 */
[----:B------:R-:W-:Y:S02]  /*10fe0*/  ISETP.GE.AND P6, PT, R2, R14, PT ;  /* 0x0000000e0200720c */ /* 0x000fe40003fc6270 */
[----:B------:R-:W-:Y:S02]  /*10ff0*/  FSEL R86, R86, -INF , P2 ;  /* 0xff80000056567808 */ /* 0x000fe40001000000 */
[----:B------:R-:W-:Y:S02]  /*11000*/  FSEL R90, R90, -INF , P5 ;  /* 0xff8000005a5a7808 */ /* 0x000fe40002800000 */
[----:B-1----:R-:W-:Y:S02]  /*11010*/  FMNMX R7, R226, R7, !PT ;  /* 0x00000007e2077209 */ /* 0x002fe40007800000 */
[----:B------:R-:W-:-:S02]  /*11020*/  FSEL R98, R98, -INF , P4 ;  /* 0xff80000062627808 */ /* 0x000fc40002000000 */
[----:B------:R-:W-:Y:S02]  /*11030*/  FSEL R103, R103, -INF , P3 ;  /* 0xff80000067677808 */ /* 0x000fe40001800000 */
[C---:B------:R-:W-:Y:S02]  /*11040*/  ISETP.GE.AND P2, PT, R2.reuse, R215, PT ;  /* 0x000000d70200720c */ /* 0x040fe40003f46270 */
[C---:B------:R-:W-:Y:S02]  /*11050*/  ISETP.GE.AND P5, PT, R2.reuse, R219, PT ;  /* 0x000000db0200720c */ /* 0x040fe40003fa6270 */
[C---:B------:R-:W-:Y:S02]  /*11060*/  ISETP.GE.AND P4, PT, R2.reuse, R227, PT ;  /* 0x000000e30200720c */ /* 0x040fe40003f86270 */
[----:B------:R-:W-:Y:S02]  /*11070*/  ISETP.GE.AND P3, PT, R2, R233, PT ;  /* 0x000000e90200720c */ /* 0x000fe40003f66270 */
[----:B------:R-:W-:-:S02]  /*11080*/  FSEL R122, R122, -INF , P6 ;  /* 0xff8000007a7a7808 */ /* 0x000fc40003000000 */
[----:B------:R-:W-:Y:S02]  /*11090*/  FSETP.NEU.AND P6, PT, R7, -INF , PT ;  /* 0xff8000000700780b */ /* 0x000fe40003fcd000 */
[----:B------:R-:W-:Y:S02]  /*110a0*/  FSEL R95, R95, -INF , P2 ;  /* 0xff8000005f5f7808 */ /* 0x000fe40001000000 */
[----:B------:R-:W-:Y:S02]  /*110b0*/  FSEL R99, R99, -INF , P5 ;  /* 0xff80000063637808 */ /* 0x000fe40002800000 */
[----:B------:R-:W-:Y:S02]  /*110c0*/  FSEL R107, R107, -INF , P4 ;  /* 0xff8000006b6b7808 */ /* 0x000fe40002000000 */
[----:B------:R-:W-:Y:S02]  /*110d0*/  FSEL R114, R114, -INF , P3 ;  /* 0xff80000072727808 */ /* 0x000fe40001800000 */
[----:B------:R-:W-:-:S02]  /*110e0*/  ISETP.GE.AND P2, PT, R2, R225, PT ;  /* 0x000000e10200720c */ /* 0x000fc40003f46270 */
[C---:B------:R-:W-:Y:S02]  /*110f0*/  ISETP.GE.AND P5, PT, R2.reuse, R229, PT ;  /* 0x000000e50200720c */ /* 0x040fe40003fa6270 */
[C---:B------:R-:W-:Y:S02]  /*11100*/  ISETP.GE.AND P4, PT, R2.reuse, R237, PT ;  /* 0x000000ed0200720c */ /* 0x040fe40003f86270 */
[----:B------:R-:W-:Y:S02]  /*11110*/  ISETP.GE.AND P3, PT, R2, R16, PT ;  /* 0x000000100200720c */ /* 0x000fe40003f66270 */
[----:B------:R-:W-:Y:S02]  /*11120*/  FSEL R13, R7, RZ, P6 ;  /* 0x000000ff070d7208 */ /* 0x000fe40003000000 */
[----:B------:R-:W-:Y:S02]  /*11130*/  FSEL R106, R106, -INF , P2 ;  /* 0xff8000006a6a7808 */ /* 0x000fe40001000000 */
[----:B------:R-:W-:-:S02]  /*11140*/  FSEL R110, R110, -INF , P5 ;  /* 0xff8000006e6e7808 */ /* 0x000fc40002800000 */
[----:B------:R-:W-:Y:S02]  /*11150*/  FSEL R118, R118, -INF , P4 ;  /* 0xff80000076767808 */ /* 0x000fe40002000000 */
[----:B------:R-:W-:Y:S02]  /*11160*/  FSEL R123, R123, -INF , P3 ;  /* 0xff8000007b7b7808 */ /* 0x000fe40001800000 */
[C---:B------:R-:W-:Y:S02]  /*11170*/  ISETP.GE.AND P2, PT, R2.reuse, R235, PT ;  /* 0x000000eb0200720c */ /* 0x040fe40003f46270 */
[C---:B------:R-:W-:Y:S02]  /*11180*/  ISETP.GE.AND P5, PT, R2.reuse, R12, PT ;  /* 0x0000000c0200720c */ /* 0x040fe40003fa6270 */
[C---:B------:R-:W-:Y:S01]  /*11190*/  ISETP.GE.AND P4, PT, R2.reuse, R15, PT ;  /* 0x0000000f0200720c */ /* 0x040fe20003f86270 */
[----:B------:R-:W-:Y:S01]  /*111a0*/  FMUL R15, R13, UR39 ;  /* 0x000000270d0f7c20 */ /* 0x000fe20008400000 */
[----:B------:R-:W-:-:S02]  /*111b0*/  ISETP.GE.AND P3, PT, R2, R125, PT ;  /* 0x0000007d0200720c */ /* 0x000fc40003f66270 */
[----:B------:R-:W-:Y:S01]  /*111c0*/  FSEL R115, R115, -INF , P2 ;  /* 0xff80000073737808 */ /* 0x000fe20001000000 */
[--C-:B------:R-:W-:Y:S01]  /*111d0*/  FFMA R17, R25, UR39, -R15.reuse ;  /* 0x0000002719117c23 */ /* 0x100fe2000800080f */
[----:B------:R-:W-:Y:S01]  /*111e0*/  FSEL R119, R119, -INF , P5 ;  /* 0xff80000077777808 */ /* 0x000fe20002800000 */
[--C-:B------:R-:W-:Y:S01]  /*111f0*/  FFMA R11, R11, UR39, -R15.reuse ;  /* 0x000000270b0b7c23 */ /* 0x100fe2000800080f */
[----:B------:R-:W-:Y:S01]  /*11200*/  FSEL R131, R131, -INF , P3 ;  /* 0xff80000083837808 */ /* 0x000fe20001800000 */
[--C-:B------:R-:W-:Y:S01]  /*11210*/  FFMA R16, R32, UR39, -R15.reuse ;  /* 0x0000002720107c23 */ /* 0x100fe2000800080f */
[----:B------:R-:W-:Y:S01]  /*11220*/  ISETP.GE.AND P2, PT, R2, R18, PT ;  /* 0x000000120200720c */ /* 0x000fe20003f46270 */
[--C-:B------:R-:W-:Y:S01]  /*11230*/  FFMA R14, R28, UR39, -R15.reuse ;  /* 0x000000271c0e7c23 */ /* 0x100fe2000800080f */
[C---:B------:R-:W-:Y:S01]  /*11240*/  ISETP.GE.AND P5, PT, R2.reuse, R20, PT ;  /* 0x000000140200720c */ /* 0x040fe20003fa6270 */
[--C-:B------:R-:W-:Y:S01]  /*11250*/  FFMA R19, R29, UR39, -R15.reuse ;  /* 0x000000271d137c23 */ /* 0x100fe2000800080f */
[----:B------:R-:W-:Y:S01]  /*11260*/  ISETP.GE.AND P3, PT, R2, R136, PT ;  /* 0x000000880200720c */ /* 0x000fe20003f66270 */
[--C-:B------:R-:W-:Y:S01]  /*11270*/  FFMA R18, R36, UR39, -R15.reuse ;  /* 0x0000002724127c23 */ /* 0x100fe2000800080f */
        /* <DEDUP_REMOVED lines=8> */
[----:B------:R-:W-:Y:S01]  /*11300*/  ISETP.GE.AND P5, PT, R2, R133, PT ;  /* 0x000000850200720c */ /* 0x000fe20003fa6270 */
[--C-:B------:R-:W-:Y:S01]  /*11310*/  FFMA R20, R41, UR39, -R15.reuse ;  /* 0x0000002729147c23 */ /* 0x100fe2000800080f */
[----:B------:R-:W-:Y:S01]  /*11320*/  FSETP.GEU.AND P3, PT, R17, -126, PT ;  /* 0xc2fc00001100780b */ /* 0x000fe20003f6e000 */
[--C-:B------:R-:W-:Y:S01]  /*11330*/  FFMA R33, R48, UR39, -R15.reuse ;  /* 0x0000002730217c23 */ /* 0x100fe2000800080f */
[----:B------:R-:W-:Y:S01]  /*11340*/  FSEL R127, R127, -INF , P4 ;  /* 0xff8000007f7f7808 */ /* 0x000fe20002000000 */
[--C-:B------:R-:W-:Y:S01]  /*11350*/  FFMA R41, R56, UR39, -R15.reuse ;  /* 0x0000002738297c23 */ /* 0x100fe2000800080f */
[----:B------:R-:W-:Y:S01]  /*11360*/  ISETP.GE.AND P4, PT, R2, R208, PT ;  /* 0x000000d00200720c */ /* 0x000fe20003f86270 */
[--C-:B------:R-:W-:Y:S01]  /*11370*/  FFMA R37, R52, UR39, -R15.reuse ;  /* 0x0000002734257c23 */ /* 0x100fe2000800080f */
[----:B------:R-:W-:Y:S01]  /*11380*/  FSEL R134, R134, -INF , P2 ;  /* 0xff80000086867808 */ /* 0x000fe20001000000 */
[--C-:B------:R-:W-:Y:S01]  /*11390*/  FFMA R120, R120, UR39, -R15.reuse ;  /* 0x0000002778787c23 */ /* 0x100fe2000800080f */
[----:B------:R-:W-:Y:S01]  /*113a0*/  FSEL R139, R139, -INF , P5 ;  /* 0xff8000008b8b7808 */ /* 0x000fe20002800000 */
[--C-:B------:R-:W-:Y:S01]  /*113b0*/  FFMA R125, R129, UR39, -R15.reuse ;  /* 0x00000027817d7c23 */ /* 0x100fe2000800080f */
[----:B------:R-:W-:Y:S01]  /*113c0*/  FSETP.GEU.AND P2, PT, R11, -126, PT ;  /* 0xc2fc00000b00780b */ /* 0x000fe20003f4e000 */
[--C-:B------:R-:W-:Y:S01]  /*113d0*/  FFMA R133, R214, UR39, -R15.reuse ;  /* 0x00000027d6857c23 */ /* 0x100fe2000800080f */
[C---:B------:R-:W-:Y:S01]  /*113e0*/  ISETP.GE.AND P5, PT, R2.reuse, R141, PT ;  /* 0x0000008d0200720c */ /* 0x040fe20003fa6270 */
[----:B------:R-:W-:Y:S01]  /*113f0*/  @!P3 FMUL R17, R17, 0.5 ;  /* 0x3f0000001111b820 */ /* 0x000fe20000400000 */
[----:B------:R-:W-:Y:S01]  /*11400*/  ISETP.GE.AND P6, PT, R2, R132, PT ;  /* 0x000000840200720c */ /* 0x000fe20003fc6270 */
[--C-:B------:R-:W-:Y:S01]  /*11410*/  FFMA R129, R210, UR39, -R15.reuse ;  /* 0x00000027d2817c23 */ /* 0x100fe2000800080f */
[----:B------:R-:W-:Y:S01]  /*11420*/  FSEL R135, R135, -INF , P4 ;  /* 0xff80000087877808 */ /* 0x000fe20002000000 */
[--C-:B------:R-:W-:Y:S01]  /*11430*/  FFMA R132, R145, UR39, -R15.reuse ;  /* 0x0000002791847c23 */ /* 0x100fe2000800080f */
[----:B------:R-:W-:Y:S01]  /*11440*/  ISETP.GE.AND P4, PT, R2, R216, PT ;  /* 0x000000d80200720c */ /* 0x000fe20003f86270 */
[----:B------:R-:W1:Y:S01]  /*11450*/  MUFU.EX2 R17, R17 ;  /* 0x0000001100117308 */ /* 0x000e620000000800 */
[----:B------:R-:W-:Y:S01]  /*11460*/  FSEL R147, R147, -INF , P5 ;  /* 0xff80000093937808 */ /* 0x000fe20002800000 */
[--C-:B------:R-:W-:Y:S01]  /*11470*/  FFMA R141, R144, UR39, -R15.reuse ;  /* 0x00000027908d7c23 */ /* 0x100fe2000800080f */
[----:B------:R-:W-:Y:S01]  /*11480*/  FSEL R138, R138, -INF , P6 ;  /* 0xff8000008a8a7808 */ /* 0x000fe20003000000 */
[----:B------:R-:W-:Y:S01]  /*11490*/  @!P2 FMUL R11, R11, 0.5 ;  /* 0x3f0000000b0ba820 */ /* 0x000fe20000400000 */
[C---:B------:R-:W-:Y:S01]  /*114a0*/  ISETP.GE.AND P5, PT, R2.reuse, R224, PT ;  /* 0x000000e00200720c */ /* 0x040fe20003fa6270 */
[--C-:B------:R-:W-:Y:S01]  /*114b0*/  FFMA R149, R149, UR39, -R15.reuse ;  /* 0x0000002795957c23 */ /* 0x100fe2000800080f */
[----:B------:R-:W-:Y:S01]  /*114c0*/  ISETP.GE.AND P6, PT, R2, R140, PT ;  /* 0x0000008c0200720c */ /* 0x000fe20003fc6270 */
[----:B------:R-:W2:Y:S01]  /*114d0*/  MUFU.EX2 R12, R11 ;  /* 0x0000000b000c7308 */ /* 0x000ea20000000800 */
[----:B------:R-:W-:Y:S01]  /*114e0*/  FSEL R143, R143, -INF , P4 ;  /* 0xff8000008f8f7808 */ /* 0x000fe20002000000 */
[----:B------:R-:W-:Y:S01]  /*114f0*/  FFMA R148, R148, UR39, -R15 ;  /* 0x0000002794947c23 */ /* 0x000fe2000800080f */
[----:B------:R-:W-:-:S02]  /*11500*/  ISETP.GE.AND P4, PT, R2, R222, PT ;  /* 0x000000de0200720c */ /* 0x000fc40003f86270 */
[----:B------:R-:W-:Y:S02]  /*11510*/  FSEL R151, R151, -INF , P5 ;  /* 0xff80000097977808 */ /* 0x000fe40002800000 */
[----:B------:R-:W-:Y:S02]  /*11520*/  FSEL R146, R146, -INF , P6 ;  /* 0xff80000092927808 */ /* 0x000fe40003000000 */
[----:B------:R-:W-:Y:S01]  /*11530*/  FSETP.GEU.AND P5, PT, R16, -126, PT ;  /* 0xc2fc00001000780b */ /* 0x000fe20003fae000 */
[----:B-1----:R-:W-:Y:S01]  /*11540*/  @!P3 FMUL R17, R17, R17 ;  /* 0x000000111111b220 */ /* 0x002fe20000400000 */
[----:B------:R-:W-:Y:S02]  /*11550*/  FSETP.GEU.AND P6, PT, R14, -126, PT ;  /* 0xc2fc00000e00780b */ /* 0x000fe40003fce000 */
[----:B------:R-:W-:Y:S02]  /*11560*/  FSEL R150, R150, -INF , P4 ;  /* 0xff80000096967808 */ /* 0x000fe40002000000 */
[----:B------:R-:W-:-:S02]  /*11570*/  FSETP.GEU.AND P4, PT, R19, -126, PT ;  /* 0xc2fc00001300780b */ /* 0x000fc40003f8e000 */
[----:B------:R-:W-:Y:S01]  /*11580*/  FSETP.GEU.AND P3, PT, R18, -126, PT ;  /* 0xc2fc00001200780b */ /* 0x000fe20003f6e000 */
[----:B--2---:R-:W-:Y:S01]  /*11590*/  @!P2 FMUL R12, R12, R12 ;  /* 0x0000000c0c0ca220 */ /* 0x004fe20000400000 */
[----:B------:R-:W-:-:S03]  /*115a0*/  FSETP.GEU.AND P2, PT, R21, -126, PT ;  /* 0xc2fc00001500780b */ /* 0x000fc60003f4e000 */
[----:B------:R-:W-:Y:S02]  /*115b0*/  @!P5 FMUL R16, R16, 0.5 ;  /* 0x3f0000001010d820 */ /* 0x000fe40000400000 */
[----:B------:R-:W-:-:S04]  /*115c0*/  @!P6 FMUL R14, R14, 0.5 ;  /* 0x3f0000000e0ee820 */ /* 0x000fc80000400000 */
[----:B------:R-:W-:Y:S01]  /*115d0*/  @!P4 FMUL R19, R19, 0.5 ;  /* 0x3f0000001313c820 */ /* 0x000fe20000400000 */
[----:B------:R-:W1:Y:S01]  /*115e0*/  MUFU.EX2 R16, R16 ;  /* 0x0000001000107308 */ /* 0x000e620000000800 */
[----:B------:R-:W-:Y:S02]  /*115f0*/  @!P3 FMUL R18, R18, 0.5 ;  /* 0x3f0000001212b820 */ /* 0x000fe40000400000 */
[----:B------:R-:W-:-:S05]  /*11600*/  @!P2 FMUL R21, R21, 0.5 ;  /* 0x3f0000001515a820 */ /* 0x000fca0000400000 */
[----:B------:R-:W2:Y:S08]  /*11610*/  MUFU.EX2 R14, R14 ;  /* 0x0000000e000e7308 */ /* 0x000eb00000000800 */
[----:B------:R-:W3:Y:S01]  /*11620*/  MUFU.EX2 R19, R19 ;  /* 0x0000001300137308 */ /* 0x000ee20000000800 */
[----:B-1----:R-:W-:Y:S01]  /*11630*/  @!P5 FMUL R16, R16, R16 ;  /* 0x000000101010d220 */ /* 0x002fe20000400000 */
[----:B------:R-:W-:-:S06]  /*11640*/  FSETP.GEU.AND P5, PT, R25, -126, PT ;  /* 0xc2fc00001900780b */ /* 0x000fcc0003fae000 */
[----:B------:R-:W1:Y:S01]  /*11650*/  MUFU.EX2 R18, R18 ;  /* 0x0000001200127308 */ /* 0x000e620000000800 */
[----:B--2---:R-:W-:Y:S01]  /*11660*/  @!P6 FMUL R14, R14, R14 ;  /* 0x0000000e0e0ee220 */ /* 0x004fe20000400000 */
[----:B------:R-:W-:-:S05]  /*11670*/  FSETP.GEU.AND P6, PT, R23, -126, PT ;  /* 0xc2fc00001700780b */ /* 0x000fca0003fce000 */
[----:B------:R-:W-:Y:S01]  /*11680*/  @!P5 FMUL R25, R25, 0.5 ;  /* 0x3f0000001919d820 */ /* 0x000fe20000400000 */
[----:B------:R-:W2:Y:S01]  /*11690*/  MUFU.EX2 R21, R21 ;  /* 0x0000001500157308 */ /* 0x000ea20000000800 */
[----:B---3--:R-:W-:Y:S01]  /*116a0*/  @!P4 FMUL R19, R19, R19 ;  /* 0x000000131313c220 */ /* 0x008fe20000400000 */
[----:B------:R-:W-:-:S04]  /*116b0*/  ISETP.GE.AND P4, PT, R2, R3, PT ;  /* 0x000000030200720c */ /* 0x000fc80003f86270 */
[----:B------:R-:W-:Y:S01]  /*116c0*/  FSEL R26, R26, -INF , P4 ;  /* 0xff8000001a1a7808 */ /* 0x000fe20002000000 */
[----:B------:R-:W-:Y:S01]  /*116d0*/  @!P6 FMUL R23, R23, 0.5 ;  /* 0x3f0000001717e820 */ /* 0x000fe20000400000 */
[----:B------:R-:W3:Y:S01]  /*116e0*/  MUFU.EX2 R25, R25 ;  /* 0x0000001900197308 */ /* 0x000ee20000000800 */
[----:B-1----:R-:W-:Y:S01]  /*116f0*/  @!P3 FMUL R18, R18, R18 ;  /* 0x000000121212b220 */ /* 0x002fe20000400000 */
[----:B------:R-:W-:Y:S02]  /*11700*/  FMNMX R24, R26, R9, !PT ;  /* 0x000000091a187209 */ /* 0x000fe40007800000 */
[----:B------:R-:W-:Y:S02]  /*11710*/  FSETP.GEU.AND P4, PT, R20, -126, PT ;  /* 0xc2fc00001400780b */ /* 0x000fe40003f8e000 */
[----:B------:R-:W-:Y:S01]  /*11720*/  FMNMX R11, R27, R24, !PT ;  /* 0x000000181b0b7209 */ /* 0x000fe20007800000 */
[--C-:B------:R-:W-:Y:S01]  /*11730*/  FFMA R24, R45, UR39, -R15.reuse ;  /* 0x000000272d187c23 */ /* 0x100fe2000800080f */
[----:B------:R-:W1:Y:S01]  /*11740*/  MUFU.EX2 R23, R23 ;  /* 0x0000001700177308 */ /* 0x000e620000000800 */
[----:B--2---:R-:W-:Y:S01]  /*11750*/  @!P2 FMUL R21, R21, R21 ;  /* 0x000000151515a220 */ /* 0x004fe20000400000 */
[----:B------:R-:W-:Y:S01]  /*11760*/  FSETP.GEU.AND P2, PT, R29, -126, PT ;  /* 0xc2fc00001d00780b */ /* 0x000fe20003f4e000 */
[----:B------:R-:W-:Y:S01]  /*11770*/  FFMA R45, R60, UR39, -R15 ;  /* 0x000000273c2d7c23 */ /* 0x000fe2000800080f */
[----:B------:R-:W-:-:S02]  /*11780*/  FSETP.GEU.AND P3, PT, R24, -126, PT ;  /* 0xc2fc00001800780b */ /* 0x000fc40003f6e000 */
[----:B------:R-:W-:Y:S01]  /*11790*/  FMNMX R28, R30, R11, !PT ;  /* 0x0000000b1e1c7209 */ /* 0x000fe20007800000 */
[----:B---3--:R-:W-:-:S03]  /*117a0*/  @!P5 FMUL R25, R25, R25 ;  /* 0x000000191919d220 */ /* 0x008fc60000400000 */
[----:B------:R-:W-:Y:S01]  /*117b0*/  FMNMX R11, R31, R28, !PT ;  /* 0x0000001c1f0b7209 */ /* 0x000fe20007800000 */
[--C-:B------:R-:W-:Y:S01]  /*117c0*/  FFMA R28, R49, UR39, -R15.reuse ;  /* 0x00000027311c7c23 */ /* 0x100fe2000800080f */
[----:B------:R-:W-:Y:S01]  /*117d0*/  @!P4 FMUL R20, R20, 0.5 ;  /* 0x3f0000001414c820 */ /* 0x000fe20000400000 */
[----:B------:R-:W-:Y:S01]  /*117e0*/  FFMA R49, R64, UR39, -R15 ;  /* 0x0000002740317c23 */ /* 0x000fe2000800080f */
[----:B------:R-:W-:Y:S01]  /*117f0*/  FMNMX R32, R34, R11, !PT ;  /* 0x0000000b22207209 */ /* 0x000fe20007800000 */
[----:B------:R-:W-:Y:S01]  /*11800*/  @!P2 FMUL R29, R29, 0.5 ;  /* 0x3f0000001d1da820 */ /* 0x000fe20000400000 */
[----:B------:R-:W-:Y:S01]  /*11810*/  FSETP.GEU.AND P5, PT, R28, -126, PT ;  /* 0xc2fc00001c00780b */ /* 0x000fe20003fae000 */
[----:B------:R-:W-:Y:S01]  /*11820*/  @!P3 FMUL R24, R24, 0.5 ;  /* 0x3f0000001818b820 */ /* 0x000fe20000400000 */
[----:B-1----:R-:W-:Y:S01]  /*11830*/  @!P6 FMUL R23, R23, R23 ;  /* 0x000000171717e220 */ /* 0x002fe20000400000 */
[----:B------:R-:W-:Y:S01]  /*11840*/  FSETP.GEU.AND P6, PT, R33, -126, PT ;  /* 0xc2fc00002100780b */ /* 0x000fe20003fce000 */
[----:B------:R-:W1:Y:S01]  /*11850*/  MUFU.EX2 R20, R20 ;  /* 0x0000001400147308 */ /* 0x000e620000000800 */
[----:B------:R-:W-:-:S04]  /*11860*/  FMNMX R11, R35, R32, !PT ;  /* 0x00000020230b7209 */ /* 0x000fc80007800000 */
[----:B------:R-:W-:-:S03]  /*11870*/  FMNMX R32, R38, R11, !PT ;  /* 0x0000000b26207209 */ /* 0x000fc60007800000 */
[----:B------:R-:W2:Y:S01]  /*11880*/  MUFU.EX2 R24, R24 ;  /* 0x0000001800187308 */ /* 0x000ea20000000800 */
[----:B------:R-:W-:Y:S01]  /*11890*/  @!P5 FMUL R28, R28, 0.5 ;  /* 0x3f0000001c1cd820 */ /* 0x000fe20000400000 */
[----:B------:R-:W-:Y:S01]  /*118a0*/  FMNMX R11, R39, R32, !PT ;  /* 0x00000020270b7209 */ /* 0x000fe20007800000 */
[--C-:B------:R-:W-:Y:S01]  /*118b0*/  FFMA R32, R53, UR39, -R15.reuse ;  /* 0x0000002735207c23 */ /* 0x100fe2000800080f */
[----:B------:R-:W-:Y:S01]  /*118c0*/  @!P6 FMUL R33, R33, 0.5 ;  /* 0x3f0000002121e820 */ /* 0x000fe20000400000 */
[--C-:B------:R-:W-:Y:S01]  /*118d0*/  FFMA R53, R69, UR39, -R15.reuse ;  /* 0x0000002745357c23 */ /* 0x100fe2000800080f */
[----:B------:R-:W-:Y:S02]  /*118e0*/  FMNMX R36, R42, R11, !PT ;  /* 0x0000000b2a247209 */ /* 0x000fe40007800000 */
[----:B------:R-:W3:Y:S01]  /*118f0*/  MUFU.EX2 R29, R29 ;  /* 0x0000001d001d7308 */ /* 0x000ee20000000800 */
[----:B-1----:R-:W-:Y:S01]  /*11900*/  @!P4 FMUL R20, R20, R20 ;  /* 0x000000141414c220 */ /* 0x002fe20000400000 */
[----:B------:R-:W-:Y:S01]  /*11910*/  FMNMX R11, R43, R36, !PT ;  /* 0x000000242b0b7209 */ /* 0x000fe20007800000 */
[--C-:B------:R-:W-:Y:S01]  /*11920*/  FFMA R36, R57, UR39, -R15.reuse ;  /* 0x0000002739247c23 */ /* 0x100fe2000800080f */
[----:B------:R-:W-:Y:S01]  /*11930*/  FSETP.GEU.AND P4, PT, R37, -126, PT ;  /* 0xc2fc00002500780b */ /* 0x000fe20003f8e000 */
[--C-:B------:R-:W-:Y:S01]  /*11940*/  FFMA R57, R73, UR39, -R15.reuse ;  /* 0x0000002749397c23 */ /* 0x100fe2000800080f */
[----:B------:R-:W-:Y:S01]  /*11950*/  FMNMX R40, R46, R11, !PT ;  /* 0x0000000b2e287209 */ /* 0x000fe20007800000 */
        /* <DEDUP_REMOVED lines=29> */
[--C-:B------:R-:W-:Y:S01]  /*11b30*/  FFMA R44, R65, UR39, -R15.reuse ;  /* 0x00000027412c7c23 */ /* 0x100fe2000800080f */
[----:B------:R-:W-:Y:S01]  /*11b40*/  FMNMX R48, R58, R11, !PT ;  /* 0x0000000b3a307209 */ /* 0x000fe20007800000 */
[--C-:B------:R-:W-:Y:S01]  /*11b50*/  FFMA R65, R81, UR39, -R15.reuse ;  /* 0x0000002751417c23 */ /* 0x100fe2000800080f */
[----:B------:R-:W-:Y:S01]  /*11b60*/  @!P5 FMUL R45, R45, 0.5 ;  /* 0x3f0000002d2dd820 */ /* 0x000fe20000400000 */
[--C-:B------:R-:W-:Y:S01]  /*11b70*/  FFMA R81, R88, UR39, -R15.reuse ;  /* 0x0000002758517c23 */ /* 0x100fe2000800080f */
[----:B------:R-:W-:Y:S01]  /*11b80*/  FMNMX R11, R59, R48, !PT ;  /* 0x000000303b0b7209 */ /* 0x000fe20007800000 */
[--C-:B------:R-:W-:Y:S01]  /*11b90*/  FFMA R48, R68, UR39, -R15.reuse ;  /* 0x0000002744307c23 */ /* 0x100fe2000800080f */
[----:B------:R-:W3:Y:S01]  /*11ba0*/  MUFU.EX2 R32, R32 ;  /* 0x0000002000207308 */ /* 0x000ee20000000800 */
[----:B-1----:R-:W-:Y:S01]  /*11bb0*/  @!P4 FMUL R37, R37, R37 ;  /* 0x000000252525c220 */ /* 0x002fe20000400000 */
[----:B------:R-:W-:Y:S01]  /*11bc0*/  FSETP.GEU.AND P4, PT, R40, -126, PT ;  /* 0xc2fc00002800780b */ /* 0x000fe20003f8e000 */
[--C-:B------:R-:W-:Y:S01]  /*11bd0*/  FFMA R117, R121, UR39, -R15.reuse ;  /* 0x0000002779757c23 */ /* 0x100fe2000800080f */
[----:B------:R-:W-:Y:S01]  /*11be0*/  @!P6 FMUL R36, R36, 0.5 ;  /* 0x3f0000002424e820 */ /* 0x000fe20000400000 */
[----:B------:R-:W-:Y:S01]  /*11bf0*/  FMNMX R52, R62, R11, !PT ;  /* 0x0000000b3e347209 */ /* 0x000fe20007800000 */
[----:B------:R-:W-:-:S02]  /*11c00*/  FFMA R121, R22, UR39, -R15 ;  /* 0x0000002716797c23 */ /* 0x000fc4000800080f */
        /* <DEDUP_REMOVED lines=16> */
[----:B------:R-:W-:Y:S01]  /*11d10*/  FFMA R72, R89, UR39, -R15 ;  /* 0x0000002759487c23 */ /* 0x000fe2000800080f */
[----:B------:R-:W-:Y:S01]  /*11d20*/  @!P2 FMUL R49, R49, 0.5 ;  /* 0x3f0000003131a820 */ /* 0x000fe20000400000 */
[----:B------:R-:W-:Y:S01]  /*11d30*/  FMNMX R11, R71, R56, !PT ;  /* 0x00000038470b7209 */ /* 0x000fe20007800000 */
[----:B--2---:R-:W-:Y:S01]  /*11d40*/  @!P6 FMUL R36, R36, R36 ;  /* 0x000000242424e220 */ /* 0x004fe20000400000 */
[----:B------:R-:W-:Y:S01]  /*11d50*/  FSETP.GEU.AND P6, PT, R48, -126, PT ;  /* 0xc2fc00003000780b */ /* 0x000fe20003fce000 */
[----:B------:R-:W2:Y:S01]  /*11d60*/  MUFU.EX2 R44, R44 ;  /* 0x0000002c002c7308 */ /* 0x000ea20000000800 */
[----:B------:R-:W-:-:S03]  /*11d70*/  FMNMX R56, R74, R11, !PT ;  /* 0x0000000b4a387209 */ /* 0x000fc60007800000 */
[----:B------:R-:W-:Y:S01]  /*11d80*/  @!P5 FMUL R53, R53, 0.5 ;  /* 0x3f0000003535d820 */ /* 0x000fe20000400000 */
[----:B------:R-:W-:Y:S01]  /*11d90*/  FMNMX R11, R75, R56, !PT ;  /* 0x000000384b0b7209 */ /* 0x000fe20007800000 */
[--C-:B------:R-:W-:Y:S02]  /*11da0*/  FFMA R56, R77, UR39, -R15.reuse ;  /* 0x000000274d387c23 */ /* 0x100fe4000800080f */
        /* <DEDUP_REMOVED lines=28> */
[--C-:B------:R-:W-:Y:S01]  /*11f70*/  FFMA R97, R100, UR39, -R15.reuse ;  /* 0x0000002764617c23 */ /* 0x100fe2000800080f */
[----:B------:R-:W-:Y:S01]  /*11f80*/  FMNMX R11, R87, R68, !PT ;  /* 0x00000044570b7209 */ /* 0x000fe20007800000 */
[--C-:B------:R-:W-:Y:S01]  /*11f90*/  FFMA R100, R108, UR39, -R15.reuse ;  /* 0x000000276c647c23 */ /* 0x100fe2000800080f */
[----:B------:R-:W-:Y:S01]  /*11fa0*/  @!P2 FMUL R57, R57, 0.5 ;  /* 0x3f0000003939a820 */ /* 0x000fe20000400000 */
[--C-:B------:R-:W-:Y:S01]  /*11fb0*/  FFMA R108, R116, UR39, -R15.reuse ;  /* 0x00000027746c7c23 */ /* 0x100fe2000800080f */
        /* <DEDUP_REMOVED lines=9> */
[----:B------:R-:W-:Y:S01]  /*12050*/  FFMA R137, R220, UR39, -R15 ;  /* 0x00000027dc897c23 */ /* 0x000fe2000800080f */
[----:B------:R-:W3:Y:S01]  /*12060*/  MUFU.EX2 R57, R57 ;  /* 0x0000003900397308 */ /* 0x000ee20000000800 */
[----:B-1----:R-:W-:Y:S01]  /*12070*/  @!P4 FMUL R52, R52, R52 ;  /* 0x000000343434c220 */ /* 0x002fe20000400000 */
[----:B------:R-:W-:-:S02]  /*12080*/  FSETP.GEU.AND P4, PT, R65, -126, PT ;  /* 0xc2fc00004100780b */ /* 0x000fc40003f8e000 */
        /* <DEDUP_REMOVED lines=76> */
[----:B------:R-:W-:Y:S02]  /*12550*/  FMNMX R11, R123, R68, !PT ;  /* 0x000000447b0b7209 */ /* 0x000fe40007800000 */
[----:B------:R-:W-:Y:S02]  /*12560*/  FSETP.GEU.AND P4, PT, R104, -126, PT ;  /* 0xc2fc00006800780b */ /* 0x000fe40003f8e000 */
[----:B------:R-:W-:Y:S01]  /*12570*/  FMNMX R68, R126, R11, !PT ;  /* 0x0000000b7e447209 */ /* 0x000fe20007800000 */
[----:B------:R-:W-:Y:S01]  /*12580*/  @!P6 FMUL R100, R100, 0.5 ;  /* 0x3f0000006464e820 */ /* 0x000fe20000400000 */
[----:B------:R-:W1:Y:S01]  /*12590*/  MUFU.EX2 R105, R105 ;  /* 0x0000006900697308 */ /* 0x000e620000000800 */
[----:B--2---:R-:W-:Y:S01]  /*125a0*/  @!P3 FMUL R101, R101, R101 ;  /* 0x000000656565b220 */ /* 0x004fe20000400000 */
[----:B------:R-:W-:-:S02]  /*125b0*/  FSETP.GEU.AND P3, PT, R108, -126, PT ;  /* 0xc2fc00006c00780b */ /* 0x000fc40003f6e000 */
[----:B------:R-:W-:Y:S01]  /*125c0*/  FMNMX R11, R127, R68, !PT ;  /* 0x000000447f0b7209 */ /* 0x000fe20007800000 */
[----:B------:R-:W-:-:S03]  /*125d0*/  FADD R220, R20, R101 ;  /* 0x0000006514dc7221 */ /* 0x000fc60000000000 */
[----:B------:R-:W2:Y:S01]  /*125e0*/  MUFU.EX2 R100, R100 ;  /* 0x0000006400647308 */ /* 0x000ea20000000800 */
[----:B---3--:R-:W-:Y:S01]  /*125f0*/  @!P2 FMUL R96, R96, R96 ;  /* 0x000000606060a220 */ /* 0x008fe20000400000 */
[----:B------:R-:W-:Y:S01]  /*12600*/  FSETP.GEU.AND P2, PT, R109, -126, PT ;  /* 0xc2fc00006d00780b */ /* 0x000fe20003f4e000 */
[----:B------:R-:W-:Y:S01]  /*12610*/  @!P4 FMUL R104, R104, 0.5 ;  /* 0x3f0000006868c820 */ /* 0x000fe20000400000 */
        /* <DEDUP_REMOVED lines=9> */
[----:B------:R-:W-:-:S02]  /*126b0*/  FADD R214, R24, R105 ;  /* 0x0000006918d67221 */ /* 0x000fc40000000000 */
[----:B------:R-:W-:Y:S01]  /*126c0*/  @!P2 FMUL R109, R109, 0.5 ;  /* 0x3f0000006d6da820 */ /* 0x000fe20000400000 */
[----:B------:R-:W-:Y:S01]  /*126d0*/  FMNMX R11, R135, R68, !PT ;  /* 0x00000044870b7209 */ /* 0x000fe20007800000 */
[----:B--2---:R-:W-:Y:S01]  /*126e0*/  @!P6 FMUL R100, R100, R100 ;  /* 0x000000646464e220 */ /* 0x004fe20000400000 */
[----:B------:R-:W-:Y:S01]  /*126f0*/  FSETP.GEU.AND P6, PT, R113, -126, PT ;  /* 0xc2fc00007100780b */ /* 0x000fe20003fce000 */
[----:B------:R-:W2:Y:S01]  /*12700*/  MUFU.EX2 R108, R108 ;  /* 0x0000006c006c7308 */ /* 0x000ea20000000800 */
[----:B------:R-:W-:Y:S01]  /*12710*/  FMNMX R68, R138, R11, !PT ;  /* 0x0000000b8a447209 */ /* 0x000fe20007800000 */
[----:B------:R-:W-:Y:S02]  /*12720*/  FADD R216, R29, R100 ;  /* 0x000000641dd87221 */ /* 0x000fe40000000000 */
        /* <DEDUP_REMOVED lines=8> */
[----:B------:R1:W4:Y:S01]  /*127b0*/  MUFU.EX2 R22, R120 ;  /* 0x0000007800167308 */ /* 0x0003220000000800 */
[----:B--2---:R-:W-:Y:S01]  /*127c0*/  @!P3 FMUL R108, R108, R108 ;  /* 0x0000006c6c6cb220 */ /* 0x004fe20000400000 */
[----:B------:R-:W-:Y:S02]  /*127d0*/  FSETP.GEU.AND P3, PT, R121, -126, PT ;  /* 0xc2fc00007900780b */ /* 0x000fe40003f6e000 */
[----:B------:R-:W-:-:S04]  /*127e0*/  FMNMX R68, R146, R11, !PT ;  /* 0x0000000b92447209 */ /* 0x000fc80007800000 */
[----:B------:R-:W2:Y:S01]  /*127f0*/  MUFU.EX2 R113, R113 ;  /* 0x0000007100717308 */ /* 0x000ea20000000800 */
[----:B---3--:R-:W-:Y:S01]  /*12800*/  @!P2 FMUL R109, R109, R109 ;  /* 0x0000006d6d6da220 */ /* 0x008fe20000400000 */
[----:B------:R-:W-:Y:S01]  /*12810*/  FSETP.GEU.AND P2, PT, R112, -126, PT ;  /* 0xc2fc00007000780b */ /* 0x000fe20003f4e000 */
[----:B------:R-:W-:Y:S01]  /*12820*/  @!P4 FMUL R117, R117, 0.5 ;  /* 0x3f0000007575c820 */ /* 0x000fe20000400000 */
[----:B------:R-:W-:Y:S01]  /*12830*/  FMNMX R11, R147, R68, !PT ;  /* 0x00000044930b7209 */ /* 0x000fe20007800000 */
[----:B-1----:R-:W-:Y:S02]  /*12840*/  FFMA R120, R212, UR39, -R15 ;  /* 0x00000027d4787c23 */ /* 0x002fe4000800080f */
[----:B------:R-:W-:Y:S01]  /*12850*/  @!P3 FMUL R121, R121, 0.5 ;  /* 0x3f0000007979b820 */ /* 0x000fe20000400000 */
[----:B------:R-:W-:Y:S01]  /*12860*/  FMNMX R68, R150, R11, !PT ;  /* 0x0000000b96447209 */ /* 0x000fe20007800000 */
[----:B----4-:R-:W-:Y:S01]  /*12870*/  @!P5 FMUL R22, R22, R22 ;  /* 0x000000161616d220 */ /* 0x010fe20000400000 */
        /* <DEDUP_REMOVED lines=54> */
[----:B------:R-:W-:Y:S01]  /*12be0*/  FSETP.GEU.AND P6, PT, R148, -126, PT ;  /* 0xc2fc00009400780b */ /* 0x000fe20003fce000 */
[----:B--2---:R-:W-:Y:S01]  /*12bf0*/  @!P4 FMUL R137, R137, R137 ;  /* 0x000000898989c220 */ /* 0x004fe20000400000 */
[C---:B------:R-:W-:Y:S01]  /*12c00*/  FMUL R76, R68.reuse, UR39 ;  /* 0x00000027444c7c20 */ /* 0x040fe20008400000 */
[----:B------:R-:W-:-:S03]  /*12c10*/  FADD R68, -R68, R9 ;  /* 0x0000000944447221 */ /* 0x000fc60000000100 */
[--C-:B------:R-:W-:Y:S01]  /*12c20*/  FFMA R69, R26, UR39, -R76.reuse ;  /* 0x000000271a457c23 */ /* 0x100fe2000800084c */
[--C-:B------:R-:W-:Y:S01]  /*12c30*/  FFMA R77, R27, UR39, -R76.reuse ;  /* 0x000000271b4d7c23 */ /* 0x100fe2000800084c */
[----:B------:R-:W2:Y:S01]  /*12c40*/  MUFU.EX2 R26, R149 ;  /* 0x00000095001a7308 */ /* 0x000ea20000000800 */
[--C-:B------:R-:W-:Y:S01]  /*12c50*/  FFMA R27, R30, UR39, -R76.reuse ;  /* 0x000000271e1b7c23 */ /* 0x100fe2000800084c */
[----:B---3--:R-:W-:Y:S01]  /*12c60*/  @!P3 FMUL R132, R132, R132 ;  /* 0x000000848484b220 */ /* 0x008fe20000400000 */
[--C-:B------:R-:W-:Y:S01]  /*12c70*/  FFMA R34, R34, UR39, -R76.reuse ;  /* 0x0000002722227c23 */ /* 0x100fe2000800084c */
[----:B------:R-:W-:Y:S01]  /*12c80*/  FSETP.GEU.AND P4, PT, R69, -126, PT ;  /* 0xc2fc00004500780b */ /* 0x000fe20003f8e000 */
[----:B------:R-:W-:Y:S01]  /*12c90*/  @!P6 FMUL R148, R148, 0.5 ;  /* 0x3f0000009494e820 */ /* 0x000fe20000400000 */
[----:B------:R-:W-:Y:S01]  /*12ca0*/  FSETP.GEU.AND P3, PT, R27, -126, PT ;  /* 0xc2fc00001b00780b */ /* 0x000fe20003f6e000 */
[--C-:B------:R-:W-:Y:S01]  /*12cb0*/  FFMA R144, R38, UR39, -R76.reuse ;  /* 0x0000002726907c23 */ /* 0x100fe2000800084c */
[----:B-1----:R-:W-:Y:S01]  /*12cc0*/  @!P2 FMUL R141, R141, R141 ;  /* 0x0000008d8d8da220 */ /* 0x002fe20000400000 */
[----:B------:R-:W-:Y:S01]  /*12cd0*/  FSETP.GEU.AND P2, PT, R77, -126, PT ;  /* 0xc2fc00004d00780b */ /* 0x000fe20003f4e000 */
[----:B------:R-:W1:Y:S01]  /*12ce0*/  MUFU.EX2 R15, R148 ;  /* 0x00000094000f7308 */ /* 0x000e620000000800 */
[--C-:B------:R-:W-:Y:S01]  /*12cf0*/  FFMA R39, R39, UR39, -R76.reuse ;  /* 0x0000002727277c23 */ /* 0x100fe2000800084c */
[--C-:B------:R-:W-:Y:S01]  /*12d00*/  FFMA R31, R31, UR39, -R76.reuse ;  /* 0x000000271f1f7c23 */ /* 0x100fe2000800084c */
[--C-:B------:R-:W-:Y:S01]  /*12d10*/  FFMA R35, R35, UR39, -R76.reuse ;  /* 0x0000002723237c23 */ /* 0x100fe2000800084c */
        /* <DEDUP_REMOVED lines=10> */
[--C-:B------:R-:W-:Y:S01]  /*12dc0*/  FFMA R59, R59, UR39, -R76.reuse ;  /* 0x000000273b3b7c23 */ /* 0x100fe2000800084c */
[----:B------:R-:W2:Y:S01]  /*12dd0*/  MUFU.EX2 R27, R27 ;  /* 0x0000001b001b7308 */ /* 0x000ea20000000800 */
[--C-:B------:R-:W-:Y:S01]  /*12de0*/  FFMA R51, R51, UR39, -R76.reuse ;  /* 0x0000002733337c23 */ /* 0x100fe2000800084c */
[----:B-1----:R-:W-:Y:S01]  /*12df0*/  @!P6 FMUL R15, R15, R15 ;  /* 0x0000000f0f0fe220 */ /* 0x002fe20000400000 */
[----:B------:R-:W-:Y:S01]  /*12e00*/  FSETP.GEU.AND P6, PT, R31, -126, PT ;  /* 0xc2fc00001f00780b */ /* 0x000fe20003fce000 */
[--C-:B------:R-:W-:Y:S01]  /*12e10*/  FFMA R71, R71, UR39, -R76.reuse ;  /* 0x0000002747477c23 */ /* 0x100fe2000800084c */
[--C-:B------:R-:W-:Y:S01]  /*12e20*/  FFMA R63, R63, UR39, -R76.reuse ;  /* 0x000000273f3f7c23 */ /* 0x100fe2000800084c */
[----:B------:R-:W-:Y:S01]  /*12e30*/  @!P5 FMUL R34, R34, 0.5 ;  /* 0x3f0000002222d820 */ /* 0x000fe20000400000 */
[--C-:B------:R-:W-:Y:S01]  /*12e40*/  FFMA R67, R67, UR39, -R76.reuse ;  /* 0x0000002743437c23 */ /* 0x100fe2000800084c */
[----:B------:R-:W1:Y:S01]  /*12e50*/  MUFU.EX2 R30, R77 ;  /* 0x0000004d001e7308 */ /* 0x000e620000000800 */
[--C-:B------:R-:W-:Y:S01]  /*12e60*/  FFMA R75, R75, UR39, -R76.reuse ;  /* 0x000000274b4b7c23 */ /* 0x100fe2000800084c */
[--C-:B------:R-:W-:Y:S01]  /*12e70*/  FFMA R83, R83, UR39, -R76.reuse ;  /* 0x0000002753537c23 */ /* 0x100fe2000800084c */
[--C-:B------:R-:W-:Y:S01]  /*12e80*/  FFMA R9, R123, UR39, -R76.reuse ;  /* 0x000000277b097c23 */ /* 0x100fe2000800084c */
[--C-:B------:R-:W-:Y:S01]  /*12e90*/  FFMA R123, R126, UR39, -R76.reuse ;  /* 0x000000277e7b7c23 */ /* 0x100fe2000800084c */
[--C-:B------:R-:W-:Y:S01]  /*12ea0*/  FFMA R115, R115, UR39, -R76.reuse ;  /* 0x0000002773737c23 */ /* 0x100fe2000800084c */
[--C-:B------:R-:W-:Y:S01]  /*12eb0*/  FFMA R127, R127, UR39, -R76.reuse ;  /* 0x000000277f7f7c23 */ /* 0x100fe2000800084c */
[--C-:B------:R-:W-:Y:S01]  /*12ec0*/  FFMA R126, R139, UR39, -R76.reuse ;  /* 0x000000278b7e7c23 */ /* 0x100fe2000800084c */
[----:B------:R-:W3:Y:S01]  /*12ed0*/  MUFU.EX2 R69, R69 ;  /* 0x0000004500457308 */ /* 0x000ee20000000800 */
[----:B--2---:R-:W-:Y:S01]  /*12ee0*/  @!P3 FMUL R27, R27, R27 ;  /* 0x0000001b1b1bb220 */ /* 0x004fe20000400000 */
[----:B------:R-:W-:Y:S01]  /*12ef0*/  FSETP.GEU.AND P3, PT, R39, -126, PT ;  /* 0xc2fc00002700780b */ /* 0x000fe20003f6e000 */
[----:B------:R-:W-:Y:S01]  /*12f00*/  @!P6 FMUL R31, R31, 0.5 ;  /* 0x3f0000001f1fe820 */ /* 0x000fe20000400000 */
[----:B------:R-:W-:Y:S01]  /*12f10*/  FFMA R55, R55, UR39, -R76 ;  /* 0x0000002737377c23 */ /* 0x000fe2000800084c */
[----:B------:R-:W-:-:S03]  /*12f20*/  FMUL R68, R68, UR39 ;  /* 0x0000002744447c20 */ /* 0x000fc60008400000 */
[----:B------:R2:W4:Y:S01]  /*12f30*/  MUFU.EX2 R38, R34 ;  /* 0x0000002200267308 */ /* 0x0005220000000800 */
[----:B-1----:R-:W-:Y:S01]  /*12f40*/  @!P2 FMUL R30, R30, R30 ;  /* 0x0000001e1e1ea220 */ /* 0x002fe20000400000 */
[----:B------:R-:W-:-:S05]  /*12f50*/  FSETP.GEU.AND P2, PT, R144, -126, PT ;  /* 0xc2fc00009000780b */ /* 0x000fca0003f4e000 */
[----:B------:R-:W-:Y:S01]  /*12f60*/  @!P3 FMUL R39, R39, 0.5 ;  /* 0x3f0000002727b820 */ /* 0x000fe20000400000 */
[----:B------:R1:W5:Y:S01]  /*12f70*/  MUFU.EX2 R88, R31 ;  /* 0x0000001f00587308 */ /* 0x0003620000000800 */
[----:B---3--:R-:W-:Y:S01]  /*12f80*/  @!P4 FMUL R69, R69, R69 ;  /* 0x000000454545c220 */ /* 0x008fe20000400000 */
[----:B------:R-:W-:Y:S01]  /*12f90*/  FSETP.GEU.AND P4, PT, R35, -126, PT ;  /* 0xc2fc00002300780b */ /* 0x000fe20003f8e000 */
[----:B--2---:R-:W-:Y:S01]  /*12fa0*/  FFMA R34, R90, UR39, -R76 ;  /* 0x000000275a227c23 */ /* 0x004fe2000800084c */
[----:B------:R-:W-:Y:S01]  /*12fb0*/  FADD R90, R33, R104 ;  /* 0x00000068215a7221 */ /* 0x000fe20000000000 */
[----:B------:R-:W-:Y:S02]  /*12fc0*/  F2FP.BF16.F32.PACK_AB R104, R109, R104 ;  /* 0x000000686d68723e */ /* 0x000fe400000010ff */
[----:B------:R-:W-:Y:S01]  /*12fd0*/  @!P2 FMUL R144, R144, 0.5 ;  /* 0x3f0000009090a820 */ /* 0x000fe20000400000 */
[----:B------:R2:W3:Y:S01]  /*12fe0*/  MUFU.EX2 R217, R39 ;  /* 0x0000002700d97308 */ /* 0x0004e20000000800 */
[----:B----4-:R-:W-:Y:S01]  /*12ff0*/  @!P5 FMUL R38, R38, R38 ;  /* 0x000000262626d220 */ /* 0x010fe20000400000 */
[----:B------:R-:W-:Y:S01]  /*13000*/  FSETP.GEU.AND P5, PT, R43, -126, PT ;  /* 0xc2fc00002b00780b */ /* 0x000fe20003fae000 */
[--C-:B-1----:R-:W-:Y:S01]  /*13010*/  FFMA R31, R54, UR39, -R76.reuse ;  /* 0x00000027361f7c23 */ /* 0x102fe2000800084c */
[----:B------:R-:W-:Y:S01]  /*13020*/  FFMA R54, R70, UR39, -R76 ;  /* 0x0000002746367c23 */ /* 0x000fe2000800084c */
[----:B------:R-:W-:Y:S01]  /*13030*/  FADD R70, -R13, R10 ;  /* 0x0000000a0d467221 */ /* 0x000fe20000000100 */
[--C-:B------:R-:W-:Y:S01]  /*13040*/  FFMA R13, R143, UR39, -R76.reuse ;  /* 0x000000278f0d7c23 */ /* 0x100fe2000800084c */
[----:B------:R-:W-:Y:S01]  /*13050*/  @!P4 FMUL R35, R35, 0.5 ;  /* 0x3f0000002323c820 */ /* 0x000fe20000400000 */
[----:B------:R-:W1:Y:S01]  /*13060*/  MUFU.EX2 R144, R144 ;  /* 0x0000009000907308 */ /* 0x000e620000000800 */
[----:B-----5:R-:W-:Y:S01]  /*13070*/  @!P6 FMUL R88, R88, R88 ;  /* 0x000000585858e220 */ /* 0x020fe20000400000 */
[----:B------:R-:W-:Y:S01]  /*13080*/  FSETP.GEU.AND P6, PT, R42, -126, PT ;  /* 0xc2fc00002a00780b */ /* 0x000fe20003fce000 */
[--C-:B--2---:R-:W-:Y:S01]  /*13090*/  FFMA R39, R58, UR39, -R76.reuse ;  /* 0x000000273a277c23 */ /* 0x104fe2000800084c */
[--C-:B------:R-:W-:Y:S01]  /*130a0*/  FFMA R58, R74, UR39, -R76.reuse ;  /* 0x000000274a3a7c23 */ /* 0x100fe2000800084c */
[----:B------:R-:W-:Y:S01]  /*130b0*/  FFMA R74, R79, UR39, -R76 ;  /* 0x000000274f4a7c23 */ /* 0x000fe2000800084c */
[----:B------:R-:W-:Y:S01]  /*130c0*/  FADD R79, R52, R133 ;  /* 0x00000085344f7221 */ /* 0x000fe20000000000 */
[----:B------:R-:W-:Y:S01]  /*130d0*/  @!P5 FMUL R43, R43, 0.5 ;  /* 0x3f0000002b2bd820 */ /* 0x000fe20000400000 */
[----:B------:R2:W4:Y:S01]  /*130e0*/  MUFU.EX2 R77, R35 ;  /* 0x00000023004d7308 */ /* 0x0005220000000800 */
[----:B---3--:R-:W-:Y:S01]  /*130f0*/  @!P3 FMUL R217, R217, R217 ;  /* 0x000000d9d9d9b220 */ /* 0x008fe20000400000 */
[----:B------:R-:W-:Y:S01]  /*13100*/  FSETP.GEU.AND P3, PT, R50, -126, PT ;  /* 0xc2fc00003200780b */ /* 0x000fe20003f6e000 */
[----:B------:R-:W-:Y:S01]  /*13110*/  FADD R218, R218, R79 ;  /* 0x0000004fdada7221 */ /* 0x000fe20000000000 */
[----:B------:R-:W-:Y:S01]  /*13120*/  FADD R143, R19, R80 ;  /* 0x00000050138f7221 */ /* 0x000fe20000000000 */
[----:B------:R-:W-:Y:S01]  /*13130*/  FADD R79, R56, R137 ;  /* 0x00000089384f7221 */ /* 0x000fe20000000000 */
[----:B------:R-:W-:Y:S01]  /*13140*/  FMUL R70, R70, UR39 ;  /* 0x0000002746467c20 */ /* 0x000fe20008400000 */
[----:B------:R-:W-:Y:S01]  /*13150*/  @!P6 FMUL R42, R42, 0.5 ;  /* 0x3f0000002a2ae820 */ /* 0x000fe20000400000 */
[----:B------:R3:W5:Y:S01]  /*13160*/  MUFU.EX2 R210, R43 ;  /* 0x0000002b00d27308 */ /* 0x0007620000000800 */
[----:B-1----:R-:W-:Y:S01]  /*13170*/  @!P2 FMUL R144, R144, R144 ;  /* 0x000000909090a220 */ /* 0x002fe20000400000 */
[----:B------:R-:W-:Y:S01]  /*13180*/  FSETP.GEU.AND P2, PT, R47, -126, PT ;  /* 0xc2fc00002f00780b */ /* 0x000fe20003f4e000 */
[----:B--2---:R-:W-:Y:S01]  /*13190*/  FFMA R35, R98, UR39, -R76 ;  /* 0x0000002762237c23 */ /* 0x004fe2000800084c */
[----:B------:R-:W-:Y:S01]  /*131a0*/  FADD R214, R214, R79 ;  /* 0x0000004fd6d67221 */ /* 0x000fe20000000000 */
[----:B------:R-:W-:Y:S01]  /*131b0*/  FADD R79, R21, R84 ;  /* 0x00000054154f7221 */ /* 0x000fe20000000000 */
[----:B------:R-:W-:Y:S01]  /*131c0*/  FADD R98, R64, R15 ;  /* 0x0000000f40627221 */ /* 0x000fe20000000000 */
[----:B------:R-:W-:Y:S01]  /*131d0*/  @!P3 FMUL R50, R50, 0.5 ;  /* 0x3f0000003232b820 */ /* 0x000fe20000400000 */
[----:B------:R1:W2:Y:S01]  /*131e0*/  MUFU.EX2 R89, R42 ;  /* 0x0000002a00597308 */ /* 0x0002a20000000800 */
[----:B----4-:R-:W-:Y:S01]  /*131f0*/  @!P4 FMUL R77, R77, R77 ;  /* 0x0000004d4d4dc220 */ /* 0x010fe20000400000 */
[----:B------:R-:W-:Y:S01]  /*13200*/  FSETP.GEU.AND P4, PT, R46, -126, PT ;  /* 0xc2fc00002e00780b */ /* 0x000fe20003f8e000 */
[--C-:B---3--:R-:W-:Y:S01]  /*13210*/  FFMA R43, R102, UR39, -R76.reuse ;  /* 0x00000027662b7c23 */ /* 0x108fe2000800084c */
[--C-:B------:R-:W-:Y:S01]  /*13220*/  FFMA R102, R118, UR39, -R76.reuse ;  /* 0x0000002776667c23 */ /* 0x100fe2000800084c */
[----:B------:R-:W-:Y:S01]  /*13230*/  FFMA R118, R142, UR39, -R76 ;  /* 0x000000278e767c23 */ /* 0x000fe2000800084c */
[----:B------:R-:W-:Y:S01]  /*13240*/  FADD R142, R73, R26 ;  /* 0x0000001a498e7221 */ /* 0x000fe20000000000 */
[----:B------:R-:W-:Y:S01]  /*13250*/  @!P2 FMUL R47, R47, 0.5 ;  /* 0x3f0000002f2fa820 */ /* 0x000fe20000400000 */
[----:B------:R3:W4:Y:S01]  /*13260*/  MUFU.EX2 R136, R50 ;  /* 0x0000003200887308 */ /* 0x0007220000000800 */
[----:B-----5:R-:W-:Y:S01]  /*13270*/  @!P5 FMUL R210, R210, R210 ;  /* 0x000000d2d2d2d220 */ /* 0x020fe20000400000 */
[----:B------:R-:W-:Y:S01]  /*13280*/  FSETP.GEU.AND P5, PT, R31, -126, PT ;  /* 0xc2fc00001f00780b */ /* 0x000fe20003fae000 */
[--C-:B-1----:R-:W-:Y:S01]  /*13290*/  FFMA R42, R94, UR39, -R76.reuse ;  /* 0x000000275e2a7c23 */ /* 0x102fe2000800084c */
[--C-:B------:R-:W-:Y:S01]  /*132a0*/  FFMA R94, R111, UR39, -R76.reuse ;  /* 0x000000276f5e7c23 */ /* 0x100fe2000800084c */
[--C-:B------:R-:W-:Y:S01]  /*132b0*/  FFMA R111, R134, UR39, -R76.reuse ;  /* 0x00000027866f7c23 */ /* 0x100fe2000800084c */
[----:B------:R-:W-:Y:S01]  /*132c0*/  F2FP.BF16.F32.PACK_AB R52, R57, R52 ;  /* 0x000000343934723e */ /* 0x000fe200000010ff */
[----:B------:R-:W-:Y:S01]  /*132d0*/  @!P4 FMUL R46, R46, 0.5 ;  /* 0x3f0000002e2ec820 */ /* 0x000fe20000400000 */
[----:B------:R1:W5:Y:S01]  /*132e0*/  MUFU.EX2 R213, R47 ;  /* 0x0000002f00d57308 */ /* 0x0003620000000800 */
[----:B--2---:R-:W-:Y:S01]  /*132f0*/  @!P6 FMUL R89, R89, R89 ;  /* 0x000000595959e220 */ /* 0x004fe20000400000 */
[----:B------:R-:W-:Y:S01]  /*13300*/  FSETP.GEU.AND P6, PT, R51, -126, PT ;  /* 0xc2fc00003300780b */ /* 0x000fe20003fce000 */
[----:B---3--:R-:W-:Y:S01]  /*13310*/  FFMA R50, R106, UR39, -R76 ;  /* 0x000000276a327c23 */ /* 0x008fe2000800084c */
[----:B------:R-:W-:Y:S01]  /*13320*/  FADD R106, R23, R92 ;  /* 0x0000005c176a7221 */ /* 0x000fe20000000000 */
[----:B------:R-:W-:-:S02]  /*13330*/  F2FP.BF16.F32.PACK_AB R84, R84, R93 ;  /* 0x0000005d5454723e */ /* 0x000fc400000010ff */
[----:B------:R-:W-:Y:S01]  /*13340*/  @!P5 FMUL R31, R31, 0.5 ;  /* 0x3f0000001f1fd820 */ /* 0x000fe20000400000 */
[----:B------:R2:W3:Y:S01]  /*13350*/  MUFU.EX2 R140, R46 ;  /* 0x0000002e008c7308 */ /* 0x0004e20000000800 */
[----:B----4-:R-:W-:Y:S01]  /*13360*/  @!P3 FMUL R136, R136, R136 ;  /* 0x000000888888b220 */ /* 0x010fe20000400000 */
[--C-:B-1----:R-:W-:Y:S01]  /*13370*/  FFMA R47, R66, UR39, -R76.reuse ;  /* 0x00000027422f7c23 */ /* 0x102fe2000800084c */
[--C-:B------:R-:W-:Y:S01]  /*13380*/  FFMA R66, R99, UR39, -R76.reuse ;  /* 0x0000002763427c23 */ /* 0x100fe2000800084c */
[--C-:B------:R-:W-:Y:S01]  /*13390*/  FFMA R99, R110, UR39, -R76.reuse ;  /* 0x000000276e637c23 */ /* 0x100fe2000800084c */
[--C-:B------:R-:W-:Y:S01]  /*133a0*/  FFMA R110, R122, UR39, -R76.reuse ;  /* 0x000000277a6e7c23 */ /* 0x100fe2000800084c */
[--C-:B------:R-:W-:Y:S01]  /*133b0*/  FFMA R122, R147, UR39, -R76.reuse ;  /* 0x00000027937a7c23 */ /* 0x100fe2000800084c */
[----:B------:R-:W-:Y:S01]  /*133c0*/  @!P6 FMUL R51, R51, 0.5 ;  /* 0x3f0000003333e820 */ /* 0x000fe20000400000 */
[----:B------:R-:W1:Y:S01]  /*133d0*/  MUFU.EX2 R31, R31 ;  /* 0x0000001f001f7308 */ /* 0x000e620000000800 */
[--C-:B--2---:R-:W-:Y:S01]  /*133e0*/  FFMA R46, R62, UR39, -R76.reuse ;  /* 0x000000273e2e7c23 */ /* 0x104fe2000800084c */
[----:B-----5:R-:W-:Y:S01]  /*133f0*/  @!P2 FMUL R213, R213, R213 ;  /* 0x000000d5d5d5a220 */ /* 0x020fe20000400000 */
[----:B------:R-:W-:Y:S01]  /*13400*/  FSETP.GEU.AND P2, PT, R59, -126, PT ;  /* 0xc2fc00003b00780b */ /* 0x000fe20003f4e000 */
[--C-:B------:R-:W-:Y:S01]  /*13410*/  FFMA R62, R82, UR39, -R76.reuse ;  /* 0x00000027523e7c23 */ /* 0x100fe2000800084c */
[--C-:B------:R-:W-:Y:S01]  /*13420*/  FFMA R82, R103, UR39, -R76.reuse ;  /* 0x0000002767527c23 */ /* 0x100fe2000800084c */
[----:B------:R-:W-:Y:S01]  /*13430*/  FSETP.GEU.AND P3, PT, R46, -126, PT ;  /* 0xc2fc00002e00780b */ /* 0x000fe20003f6e000 */
[----:B------:R-:W-:Y:S01]  /*13440*/  FFMA R103, R138, UR39, -R76 ;  /* 0x000000278a677c23 */ /* 0x000fe2000800084c */
[----:B------:R2:W4:Y:S01]  /*13450*/  MUFU.EX2 R215, R51 ;  /* 0x0000003300d77308 */ /* 0x0005220000000800 */
[----:B---3--:R-:W-:Y:S01]  /*13460*/  @!P4 FMUL R140, R140, R140 ;  /* 0x0000008c8c8cc220 */ /* 0x008fe20000400000 */
[----:B------:R-:W-:Y:S01]  /*13470*/  FSETP.GEU.AND P4, PT, R39, -126, PT ;  /* 0xc2fc00002700780b */ /* 0x000fe20003f8e000 */
[----:B------:R-:W-:Y:S01]  /*13480*/  FADD R147, R14, R85 ;  /* 0x000000550e937221 */ /* 0x000fe20000000000 */
[----:B------:R-:W-:-:S04]  /*13490*/  F2FP.BF16.F32.PACK_AB R26, R26, R15 ;  /* 0x0000000f1a1a723e */ /* 0x000fc800000010ff */
[----:B------:R-:W-:Y:S01]  /*134a0*/  @!P2 FMUL R59, R59, 0.5 ;  /* 0x3f0000003b3ba820 */ /* 0x000fe20000400000 */
[----:B-1----:R-:W-:Y:S01]  /*134b0*/  @!P5 FMUL R31, R31, R31 ;  /* 0x0000001f1f1fd220 */ /* 0x002fe20000400000 */
[----:B------:R-:W-:Y:S01]  /*134c0*/  FSETP.GEU.AND P5, PT, R47, -126, PT ;  /* 0xc2fc00002f00780b */ /* 0x000fe20003fae000 */
[----:B------:R-:W-:Y:S01]  /*134d0*/  @!P3 FMUL R46, R46, 0.5 ;  /* 0x3f0000002e2eb820 */ /* 0x000fe20000400000 */
[----:B------:R1:W3:Y:S01]  /*134e0*/  MUFU.EX2 R148, R59 ;  /* 0x0000003b00947308 */ /* 0x0002e20000000800 */
[--C-:B--2---:R-:W-:Y:S01]  /*134f0*/  FFMA R51, R114, UR39, -R76.reuse ;  /* 0x0000002772337c23 */ /* 0x104fe2000800084c */
[----:B------:R-:W-:Y:S01]  /*13500*/  FFMA R114, R150, UR39, -R76 ;  /* 0x0000002796727c23 */ /* 0x000fe2000800084c */
[----:B------:R-:W-:Y:S01]  /*13510*/  @!P4 FMUL R39, R39, 0.5 ;  /* 0x3f0000002727c820 */ /* 0x000fe20000400000 */
[----:B----4-:R-:W-:Y:S01]  /*13520*/  @!P6 FMUL R215, R215, R215 ;  /* 0x000000d7d7d7e220 */ /* 0x010fe20000400000 */
[----:B------:R-:W-:-:S03]  /*13530*/  FSETP.GEU.AND P6, PT, R63, -126, PT ;  /* 0xc2fc00003f00780b */ /* 0x000fc60003fce000 */
[----:B------:R-:W2:Y:S01]  /*13540*/  MUFU.EX2 R46, R46 ;  /* 0x0000002e002e7308 */ /* 0x000ea20000000800 */
[----:B-1----:R-:W-:Y:S01]  /*13550*/  FFMA R59, R78, UR39, -R76 ;  /* 0x000000274e3b7c23 */ /* 0x002fe2000800084c */
[----:B------:R-:W-:Y:S01]  /*13560*/  FADD R78, R41, R22 ;  /* 0x00000016294e7221 */ /* 0x000fe20000000000 */
[----:B------:R-:W-:-:S05]  /*13570*/  @!P5 FMUL R47, R47, 0.5 ;  /* 0x3f0000002f2fd820 */ /* 0x000fca0000400000 */
[----:B------:R-:W1:Y:S01]  /*13580*/  MUFU.EX2 R39, R39 ;  /* 0x0000002700277308 */ /* 0x000e620000000800 */
[----:B---3--:R-:W-:Y:S01]  /*13590*/  @!P2 FMUL R148, R148, R148 ;  /* 0x000000949494a220 */ /* 0x008fe20000400000 */
[----:B------:R-:W-:Y:S01]  /*135a0*/  FSETP.GEU.AND P2, PT, R54, -126, PT ;  /* 0xc2fc00003600780b */ /* 0x000fe20003f4e000 */
[----:B------:R-:W-:-:S05]  /*135b0*/  @!P6 FMUL R63, R63, 0.5 ;  /* 0x3f0000003f3fe820 */ /* 0x000fca0000400000 */
[----:B------:R-:W3:Y:S01]  /*135c0*/  MUFU.EX2 R47, R47 ;  /* 0x0000002f002f7308 */ /* 0x000ee20000000800 */
[----:B--2---:R-:W-:Y:S01]  /*135d0*/  @!P3 FMUL R46, R46, R46 ;  /* 0x0000002e2e2eb220 */ /* 0x004fe20000400000 */
[----:B------:R-:W-:-:S05]  /*135e0*/  FSETP.GEU.AND P3, PT, R71, -126, PT ;  /* 0xc2fc00004700780b */ /* 0x000fca0003f6e000 */
[----:B------:R-:W-:Y:S01]  /*135f0*/  @!P2 FMUL R54, R54, 0.5 ;  /* 0x3f0000003636a820 */ /* 0x000fe20000400000 */
[----:B------:R2:W4:Y:S01]  /*13600*/  MUFU.EX2 R145, R63 ;  /* 0x0000003f00917308 */ /* 0x0005220000000800 */
[----:B-1----:R-:W-:Y:S01]  /*13610*/  @!P4 FMUL R39, R39, R39 ;  /* 0x000000272727c220 */ /* 0x002fe20000400000 */
[----:B------:R-:W-:-:S05]  /*13620*/  FSETP.GEU.AND P4, PT, R67, -126, PT ;  /* 0xc2fc00004300780b */ /* 0x000fca0003f8e000 */
[----:B------:R-:W-:Y:S01]  /*13630*/  @!P3 FMUL R71, R71, 0.5 ;  /* 0x3f0000004747b820 */ /* 0x000fe20000400000 */
[----:B------:R-:W1:Y:S01]  /*13640*/  MUFU.EX2 R54, R54 ;  /* 0x0000003600367308 */ /* 0x000e620000000800 */
[----:B---3--:R-:W-:Y:S01]  /*13650*/  @!P5 FMUL R47, R47, R47 ;  /* 0x0000002f2f2fd220 */ /* 0x008fe20000400000 */
[----:B------:R-:W-:Y:S01]  /*13660*/  FSETP.GEU.AND P5, PT, R75, -126, PT ;  /* 0xc2fc00004b00780b */ /* 0x000fe20003fae000 */
[--C-:B--2---:R-:W-:Y:S01]  /*13670*/  FFMA R63, R86, UR39, -R76.reuse ;  /* 0x00000027563f7c23 */ /* 0x104fe2000800084c */
[--C-:B------:R-:W-:Y:S01]  /*13680*/  FFMA R86, R87, UR39, -R76.reuse ;  /* 0x0000002757567c23 */ /* 0x100fe2000800084c */
[--C-:B------:R-:W-:Y:S01]  /*13690*/  FFMA R87, R130, UR39, -R76.reuse ;  /* 0x0000002782577c23 */ /* 0x100fe2000800084c */
[----:B------:R-:W-:Y:S01]  /*136a0*/  FFMA R130, R135, UR39, -R76 ;  /* 0x0000002787827c23 */ /* 0x000fe2000800084c */
[----:B------:R-:W-:Y:S01]  /*136b0*/  @!P4 FMUL R67, R67, 0.5 ;  /* 0x3f0000004343c820 */ /* 0x000fe20000400000 */
[----:B------:R2:W3:Y:S01]  /*136c0*/  MUFU.EX2 R149, R71 ;  /* 0x0000004700957308 */ /* 0x0004e20000000800 */
[----:B----4-:R-:W-:Y:S01]  /*136d0*/  @!P6 FMUL R145, R145, R145 ;  /* 0x000000919191e220 */ /* 0x010fe20000400000 */
[----:B------:R-:W-:-:S05]  /*136e0*/  FSETP.GEU.AND P6, PT, R58, -126, PT ;  /* 0xc2fc00003a00780b */ /* 0x000fca0003fce000 */
[----:B------:R-:W-:Y:S01]  /*136f0*/  @!P5 FMUL R75, R75, 0.5 ;  /* 0x3f0000004b4bd820 */ /* 0x000fe20000400000 */
[----:B------:R4:W5:Y:S01]  /*13700*/  MUFU.EX2 R208, R67 ;  /* 0x0000004300d07308 */ /* 0x0009620000000800 */
[----:B-1----:R-:W-:Y:S01]  /*13710*/  @!P2 FMUL R54, R54, R54 ;  /* 0x000000363636a220 */ /* 0x002fe20000400000 */
[----:B------:R-:W-:Y:S01]  /*13720*/  FSETP.GEU.AND P2, PT, R74, -126, PT ;  /* 0xc2fc00004a00780b */ /* 0x000fe20003f4e000 */
[----:B--2---:R-:W-:-:S04]  /*13730*/  FADD R71, R12, R81 ;  /* 0x000000510c477221 */ /* 0x004fc80000000000 */
[----:B------:R-:W-:Y:S01]  /*13740*/  @!P6 FMUL R58, R58, 0.5 ;  /* 0x3f0000003a3ae820 */ /* 0x000fe20000400000 */
[----:B------:R1:W2:Y:S01]  /*13750*/  MUFU.EX2 R209, R75 ;  /* 0x0000004b00d17308 */ /* 0x0002a20000000800 */
[----:B---3--:R-:W-:Y:S01]  /*13760*/  @!P3 FMUL R149, R149, R149 ;  /* 0x000000959595b220 */ /* 0x008fe20000400000 */
[----:B------:R-:W-:Y:S01]  /*13770*/  FSETP.GEU.AND P3, PT, R62, -126, PT ;  /* 0xc2fc00003e00780b */ /* 0x000fe20003f6e000 */
[----:B----4-:R-:W-:Y:S01]  /*13780*/  FFMA R67, R91, UR39, -R76 ;  /* 0x000000275b437c23 */ /* 0x010fe2000800084c */
[----:B------:R-:W-:-:S03]  /*13790*/  FADD R91, R65, R132 ;  /* 0x00000084415b7221 */ /* 0x000fc60000000000 */
[----:B------:R-:W-:Y:S01]  /*137a0*/  @!P2 FMUL R74, R74, 0.5 ;  /* 0x3f0000004a4aa820 */ /* 0x000fe20000400000 */
[----:B------:R-:W3:Y:S01]  /*137b0*/  MUFU.EX2 R58, R58 ;  /* 0x0000003a003a7308 */ /* 0x000ee20000000800 */
[----:B-----5:R-:W-:Y:S01]  /*137c0*/  @!P4 FMUL R208, R208, R208 ;  /* 0x000000d0d0d0c220 */ /* 0x020fe20000400000 */
[----:B------:R-:W-:Y:S01]  /*137d0*/  FSETP.GEU.AND P4, PT, R59, -126, PT ;  /* 0xc2fc00003b00780b */ /* 0x000fe20003f8e000 */
[--C-:B-1----:R-:W-:Y:S01]  /*137e0*/  FFMA R75, R95, UR39, -R76.reuse ;  /* 0x000000275f4b7c23 */ /* 0x102fe2000800084c */
[----:B------:R-:W-:-:S03]  /*137f0*/  FFMA R95, R146, UR39, -R76 ;  /* 0x00000027925f7c23 */ /* 0x000fc6000800084c */
        /* <DEDUP_REMOVED lines=21> */
[----:B------:R-:W3:Y:S01]  /*13950*/  MUFU.EX2 R67, R67 ;  /* 0x0000004300437308 */ /* 0x000ee20000000800 */
[----:B-1----:R-:W-:Y:S01]  /*13960*/  @!P5 FMUL R63, R63, R63 ;  /* 0x0000003f3f3fd220 */ /* 0x002fe20000400000 */
[----:B------:R-:W-:Y:S01]  /*13970*/  FSETP.GEU.AND P5, PT, R35, -126, PT ;  /* 0xc2fc00002300780b */ /* 0x000fe20003fae000 */
[--C-:B--2---:R-:W-:Y:S01]  /*13980*/  FFMA R83, R107, UR39, -R76.reuse ;  /* 0x000000276b537c23 */ /* 0x104fe2000800084c */
[--C-:B------:R-:W-:Y:S01]  /*13990*/  FFMA R107, R119, UR39, -R76.reuse ;  /* 0x00000027776b7c23 */ /* 0x100fe2000800084c */
[----:B------:R-:W-:Y:S02]  /*139a0*/  FFMA R119, R131, UR39, -R76 ;  /* 0x0000002783777c23 */ /* 0x000fe4000800084c */
[----:B------:R-:W-:Y:S01]  /*139b0*/  @!P4 FMUL R34, R34, 0.5 ;  /* 0x3f0000002222c820 */ /* 0x000fe20000400000 */
[----:B------:R-:W1:Y:S01]  /*139c0*/  MUFU.EX2 R42, R42 ;  /* 0x0000002a002a7308 */ /* 0x000e620000000800 */
[----:B----4-:R-:W-:Y:S01]  /*139d0*/  @!P6 FMUL R211, R211, R211 ;  /* 0x000000d3d3d3e220 */ /* 0x010fe20000400000 */
[----:B------:R-:W-:-:S05]  /*139e0*/  FSETP.GEU.AND P6, PT, R75, -126, PT ;  /* 0xc2fc00004b00780b */ /* 0x000fca0003fce000 */
[----:B------:R-:W-:Y:S01]  /*139f0*/  @!P5 FMUL R35, R35, 0.5 ;  /* 0x3f0000002323d820 */ /* 0x000fe20000400000 */
[----:B------:R-:W2:Y:S01]  /*13a00*/  MUFU.EX2 R34, R34 ;  /* 0x0000002200227308 */ /* 0x000ea20000000800 */
[----:B---3--:R-:W-:Y:S01]  /*13a10*/  @!P2 FMUL R67, R67, R67 ;  /* 0x000000434343a220 */ /* 0x008fe20000400000 */
[----:B------:R-:W-:-:S03]  /*13a20*/  FSETP.GEU.AND P2, PT, R43, -126, PT ;  /* 0xc2fc00002b00780b */ /* 0x000fc60003f4e000 */
[----:B------:R-:W-:Y:S02]  /*13a30*/  FADD R131, R30, R67 ;  /* 0x000000431e837221 */ /* 0x000fe40000000000 */
        /* <DEDUP_REMOVED lines=15> */
[----:B------:R-:W-:-:S03]  /*13b30*/  FSETP.GEU.AND P6, PT, R50, -126, PT ;  /* 0xc2fc00003200780b */ /* 0x000fc60003fce000 */
[----:B------:R-:W-:Y:S01]  /*13b40*/  FADD R212, R88, R75 ;  /* 0x0000004b58d47221 */ /* 0x000fe20000000000 */
[----:B------:R-:W-:Y:S01]  /*13b50*/  F2FP.BF16.F32.PACK_AB R75, R75, R42 ;  /* 0x0000002a4b4b723e */ /* 0x000fe200000010ff */
        /* <DEDUP_REMOVED lines=15> */
[----:B------:R-:W-:-:S03]  /*13c50*/  FSETP.GEU.AND P5, PT, R102, -126, PT ;  /* 0xc2fc00006600780b */ /* 0x000fc60003fae000 */
[----:B------:R-:W-:Y:S02]  /*13c60*/  FADD R150, R210, R83 ;  /* 0x00000053d2967221 */ /* 0x000fe40000000000 */
        /* <DEDUP_REMOVED lines=17> */
[----:B------:R3:W4:Y:S01]  /*13d80*/  MUFU.EX2 R115, R9 ;  /* 0x0000000900737308 */ /* 0x0007220000000800 */
[----:B-1----:R-:W-:Y:S01]  /*13d90*/  @!P5 FMUL R102, R102, R102 ;  /* 0x000000666666d220 */ /* 0x002fe20000400000 */
[----:B------:R-:W-:-:S05]  /*13da0*/  FSETP.GEU.AND P5, PT, R87, -126, PT ;  /* 0xc2fc00005700780b */ /* 0x000fca0003fae000 */
[----:B------:R-:W-:Y:S01]  /*13db0*/  @!P4 FMUL R110, R110, 0.5 ;  /* 0x3f0000006e6ec820 */ /* 0x000fe20000400000 */
[----:B------:R-:W1:Y:S01]  /*13dc0*/  MUFU.EX2 R123, R123 ;  /* 0x0000007b007b7308 */ /* 0x000e620000000800 */
[----:B--2---:R-:W-:Y:S01]  /*13dd0*/  @!P6 FMUL R10, R10, R10 ;  /* 0x0000000a0a0ae220 */ /* 0x004fe20000400000 */
[----:B------:R-:W-:Y:S01]  /*13de0*/  FSETP.GEU.AND P6, PT, R127, -126, PT ;  /* 0xc2fc00007f00780b */ /* 0x000fe20003fce000 */
[----:B---3--:R-:W-:Y:S01]  /*13df0*/  FFMA R9, R151, UR39, -R76 ;  /* 0x0000002797097c23 */ /* 0x008fe2000800084c */
[----:B------:R-:W-:Y:S01]  /*13e00*/  FADD R151, R71, R78 ;  /* 0x0000004e47977221 */ /* 0x000fe20000000000 */
[----:B------:R-:W-:Y:S01]  /*13e10*/  FADD R76, R36, R117 ;  /* 0x00000075244c7221 */ /* 0x000fe20000000000 */
[----:B------:R-:W-:Y:S01]  /*13e20*/  FADD R71, R57, R124 ;  /* 0x0000007c39477221 */ /* 0x000fe20000000000 */
[----:B------:R-:W-:Y:S01]  /*13e30*/  @!P5 FMUL R87, R87, 0.5 ;  /* 0x3f0000005757d820 */ /* 0x000fe20000400000 */
[----:B------:R-:W2:Y:S01]  /*13e40*/  MUFU.EX2 R110, R110 ;  /* 0x0000006e006e7308 */ /* 0x000ea20000000800 */
[----:B----4-:R-:W-:Y:S01]  /*13e50*/  @!P2 FMUL R115, R115, R115 ;  /* 0x000000737373a220 */ /* 0x010fe20000400000 */
        /* <DEDUP_REMOVED lines=18> */
[----:B---3--:R-:W-:Y:S01]  /*13f80*/  FADD R87, R60, R141 ;  /* 0x0000008d3c577221 */ /* 0x008fe20000000000 */
        /* <DEDUP_REMOVED lines=75> */
[----:B------:R2:W-:Y:S01]  /*14440*/  MUFU.EX2 R98, R55 ;  /* 0x0000003700627308 */ /* 0x0005e20000000800 */
        /* <DEDUP_REMOVED lines=11> */
[----:B--2---:R-:W-:Y:S01]  /*14500*/  FADD R55, R38, R35 ;  /* 0x0000002326377221 */ /* 0x004fe20000000000 */
        /* <DEDUP_REMOVED lines=11> */
[----:B------:R-:W2:Y:S01]  /*145c0*/  MUFU.EX2 R86, R86 ;  /* 0x0000005600567308 */ /* 0x000ea20000000800 */
[----:B---3--:R-:W-:Y:S01]  /*145d0*/  @!P2 FMUL R107, R107, R107 ;  /* 0x0000006b6b6ba220 */ /* 0x008fe20000400000 */
[----:B------:R-:W-:Y:S01]  /*145e0*/  FADD R79, R31, R102 ;  /* 0x000000661f4f7221 */ /* 0x000fe20000000000 */
[----:B------:R-:W-:Y:S01]  /*145f0*/  FADD R220, R63, R114 ;  /* 0x000000723fdc7221 */ /* 0x000fe20000000000 */
[----:B------:R-:W-:Y:S01]  /*14600*/  FSETP.GEU.AND P2, PT, R68, -126, PT ;  /* 0xc2fc00004400780b */ /* 0x000fe20003f4e000 */
[----:B------:R-:W-:Y:S01]  /*14610*/  FADD R71, R71, R214 ;  /* 0x000000d647477221 */ /* 0x000fe20000000000 */
[----:B------:R-:W-:Y:S01]  /*14620*/  @!P6 FMUL R98, R98, R98 ;  /* 0x000000626262e220 */ /* 0x000fe20000400000 */
[----:B------:R-:W-:Y:S01]  /*14630*/  FADD R220, R79, R220 ;  /* 0x000000dc4fdc7221 */ /* 0x000fe20000000000 */
[----:B------:R-:W3:Y:S01]  /*14640*/  MUFU.EX2 R9, R9 ;  /* 0x0000000900097308 */ /* 0x000ee20000000800 */
[----:B-1----:R-:W-:Y:S01]  /*14650*/  @!P3 FMUL R130, R130, R130 ;  /* 0x000000828282b220 */ /* 0x002fe20000400000 */
[----:B------:R-:W-:Y:S01]  /*14660*/  FSETP.GEU.AND P3, PT, R70, -126, PT ;  /* 0xc2fc00004600780b */ /* 0x000fe20003f6e000 */
[----:B------:R-:W-:Y:S01]  /*14670*/  FADD R79, R217, R82 ;  /* 0x00000052d94f7221 */ /* 0x000fe20000000000 */
[----:B------:R-:W-:Y:S01]  /*14680*/  FADD R78, R78, R87 ;  /* 0x000000574e4e7221 */ /* 0x000fe20000000000 */
[----:B------:R-:W-:Y:S01]  /*14690*/  FADD R214, R149, R130 ;  /* 0x0000008295d67221 */ /* 0x000fe20000000000 */
[----:B------:R-:W-:Y:S01]  /*146a0*/  FADD R139, R209, R126 ;  /* 0x0000007ed18b7221 */ /* 0x000fe20000000000 */
[----:B------:R-:W-:Y:S01]  /*146b0*/  FADD R222, R74, R13 ;  /* 0x0000000d4ade7221 */ /* 0x000fe20000000000 */
[----:B------:R-:W-:Y:S01]  /*146c0*/  FADD R127, R127, R142 ;  /* 0x0000008e7f7f7221 */ /* 0x000fe20000000000 */
[----:B--2---:R-:W-:Y:S01]  /*146d0*/  @!P4 FMUL R86, R86, R86 ;  /* 0x000000565656c220 */ /* 0x004fe20000400000 */
[----:B------:R-:W-:Y:S01]  /*146e0*/  FADD R87, R79, R214 ;  /* 0x000000d64f577221 */ /* 0x000fe20000000000 */
[----:B------:R-:W-:Y:S01]  /*146f0*/  FADD R79, R98, R107 ;  /* 0x0000006b624f7221 */ /* 0x000fe20000000000 */
[----:B------:R-:W-:Y:S01]  /*14700*/  FADD R150, R150, R139 ;  /* 0x0000008b96967221 */ /* 0x000fe20000000000 */
[----:B------:R-:W-:Y:S01]  /*14710*/  @!P2 FMUL R68, R68, 0.5 ;  /* 0x3f0000004444a820 */ /* 0x000fe20000400000 */
[----:B------:R-:W-:Y:S01]  /*14720*/  FADD R139, R213, R94 ;  /* 0x0000005ed58b7221 */ /* 0x000fe20000000000 */
[----:B------:R-:W-:Y:S01]  /*14730*/  @!P3 FMUL R70, R70, 0.5 ;  /* 0x3f0000004646b820 */ /* 0x000fe20000400000 */
[----:B------:R-:W-:Y:S01]  /*14740*/  FADD R106, R106, R91 ;  /* 0x0000005b6a6a7221 */ /* 0x000fe20000000000 */
[----:B---3--:R-:W-:Y:S01]  /*14750*/  @!P5 FMUL R9, R9, R9 ;  /* 0x000000090909d220 */ /* 0x008fe20000400000 */
[----:B------:R1:W-:Y:S01]  /*14760*/  MUFU.EX2 R142, R68 ;  /* 0x00000044008e7308 */ /* 0x0003e20000000800 */
        /* <DEDUP_REMOVED lines=8> */
[----:B------:R-:W2:Y:S01]  /*147f0*/  MUFU.EX2 R79, R70 ;  /* 0x00000046004f7308 */ /* 0x000ea20000000800 */
        /* <DEDUP_REMOVED lines=14> */
[----:B-1----:R-:W-:Y:S01]  /*148e0*/  F2FP.BF16.F32.PACK_AB R68, R17, R12 ;  /* 0x0000000c1144723e */ /* 0x002fe200000010ff */
[----:B------:R-:W-:Y:S01]  /*148f0*/  FADD R90, R90, R143 ;  /* 0x0000008f5a5a7221 */ /* 0x000fe20000000000 */
[----:B------:R-:W-:Y:S01]  /*14900*/  F2FP.BF16.F32.PACK_AB R77, R77, R38 ;  /* 0x000000264d4d723e */ /* 0x000fe200000010ff */
[----:B--2---:R-:W-:Y:S01]  /*14910*/  @!P3 FMUL R79, R79, R79 ;  /* 0x0000004f4f4fb220 */ /* 0x004fe20000400000 */
[----:B------:R-:W-:Y:S01]  /*14920*/  F2FP.BF16.F32.PACK_AB R38, R40, R45 ;  /* 0x0000002d2826723e */ /* 0x000fe200000010ff */
[----:B------:R-:W-:Y:S01]  /*14930*/  FADD R127, R127, R214 ;  /* 0x000000d67f7f7221 */ /* 0x000fe20000000000 */
[----:B------:R-:W-:Y:S01]  /*14940*/  SHF.L.U32 R12, R4, 0x1f, RZ ;  /* 0x0000001f040c7819 */ /* 0x000fe200000006ff */
[----:B------:R-:W-:Y:S01]  /*14950*/  @!P2 FMUL R142, R142, R142 ;  /* 0x0000008e8e8ea220 */ /* 0x000fe20000400000 */
[----:B------:R-:W-:Y:S01]  /*14960*/  F2FP.BF16.F32.PACK_AB R45, R208, R47 ;  /* 0x0000002fd02d723e */ /* 0x000fe200000010ff */
[----:B------:R-:W-:Y:S01]  /*14970*/  FFMA R6, R79, R6, R90 ;  /* 0x000000064f067223 */ /* 0x000fe2000000005a */
[----:B------:R-:W-:Y:S01]  /*14980*/  F2FP.BF16.F32.PACK_AB R69, R30, R69 ;  /* 0x000000451e45723e */ /* 0x000fe200000010ff */
[----:B------:R1:W2:Y:S01]  /*14990*/  SYNCS.PHASECHK.TRANS64.TRYWAIT P2, [UR10+0x4d000], R12 ;  /* 0x04d0000cff0075a7 */ /* 0x0002a2000804014a */
[----:B------:R-:W-:Y:S01]  /*149a0*/  F2FP.BF16.F32.PACK_AB R47, R149, R54 ;  /* 0x00000036952f723e */ /* 0x000fe200000010ff */
[----:B------:R-:W-:Y:S01]  /*149b0*/  FMUL R200, R200, R79 ;  /* 0x0000004fc8c87220 */ /* 0x000fe20000400000 */
[----:B------:R-:W-:Y:S01]  /*149c0*/  F2FP.BF16.F32.PACK_AB R30, R32, R37 ;  /* 0x00000025201e723e */ /* 0x000fe200000010ff */
[----:B------:R-:W-:Y:S01]  /*149d0*/  FFMA R5, R142, R5, R127 ;  /* 0x000000058e057223 */ /* 0x000fe2000000007f */
[----:B------:R-:W-:Y:S01]  /*149e0*/  F2FP.BF16.F32.PACK_AB R54, R56, R61 ;  /* 0x0000003d3836723e */ /* 0x000fe200000010ff */
[----:B------:R-:W-:Y:S01]  /*149f0*/  FMUL R201, R201, R79 ;  /* 0x0000004fc9c97220 */ /* 0x000fe20000400000 */
[----:B------:R-:W-:Y:S01]  /*14a00*/  F2FP.BF16.F32.PACK_AB R37, R148, R39 ;  /* 0x000000279425723e */ /* 0x000fe200000010ff */
[----:B------:R-:W-:Y:S01]  /*14a10*/  FMUL R204, R204, R79 ;  /* 0x0000004fcccc7220 */ /* 0x000fe20000400000 */
[----:B------:R-:W-:Y:S01]  /*14a20*/  F2FP.BF16.F32.PACK_AB R55, R74, R59 ;  /* 0x0000003b4a37723e */ /* 0x000fe200000010ff */
[-C--:B------:R-:W-:Y:S01]  /*14a30*/  FMUL R205, R205, R79.reuse ;  /* 0x0000004fcdcd7220 */ /* 0x080fe20000400000 */
[----:B------:R-:W-:Y:S01]  /*14a40*/  F2FP.BF16.F32.PACK_AB R61, R211, R62 ;  /* 0x0000003ed33d723e */ /* 0x000fe200000010ff */
[----:B------:R-:W-:Y:S01]  /*14a50*/  FMUL R192, R192, R79 ;  /* 0x0000004fc0c07220 */ /* 0x000fe20000400000 */
[----:B------:R-:W-:Y:S01]  /*14a60*/  F2FP.BF16.F32.PACK_AB R71, R88, R27 ;  /* 0x0000001b5847723e */ /* 0x000fe200000010ff */
[----:B------:R-:W-:Y:S01]  /*14a70*/  FMUL R193, R193, R79 ;  /* 0x0000004fc1c17220 */ /* 0x000fe20000400000 */
[----:B------:R-:W-:Y:S01]  /*14a80*/  F2FP.BF16.F32.PACK_AB R31, R98, R31 ;  /* 0x0000001f621f723e */ /* 0x000fe200000010ff */
[-C--:B------:R-:W-:Y:S01]  /*14a90*/  FMUL R196, R196, R79.reuse ;  /* 0x0000004fc4c47220 */ /* 0x080fe20000400000 */
        /* <DEDUP_REMOVED lines=26> */
[----:B------:R-:W-:Y:S01]  /*14c40*/  F2FP.BF16.F32.PACK_AB R88, R20, R25 ;  /* 0x000000191458723e */ /* 0x000fe200000010ff */
[-C--:B------:R-:W-:Y:S01]  /*14c50*/  FMUL R202, R202, R142.reuse ;  /* 0x0000008ecaca7220 */ /* 0x080fe20000400000 */
        /* <DEDUP_REMOVED lines=23> */
[----:B------:R-:W-:Y:S01]  /*14dd0*/  FMUL R178, R178, R142 ;  /* 0x0000008eb2b27220 */ /* 0x000fe20000400000 */
        /* <DEDUP_REMOVED lines=39> */
[----:B------:R-:W-:Y:S01]  /*15050*/  F2FP.BF16.F32.PACK_AB R25, R122, R95 ;  /* 0x0000005f7a19723e */ /* 0x000fe200000010ff */
[----:B-12---:R-:W-:Y:S06]  /*15060*/  @!P0 BRA `(.L_x_39) ;  /* 0x0000000000048947 */ /* 0x006fec0003800000 */
[----:B------:R-:W-:Y:S01]  /*15070*/  BPT.TRAP 0x1 ;  /* 0x000000040000795c */ /* 0x000fe20000300000 */
.L_x_39:
[----:B------:R-:W-:Y:S05]  /*15080*/  @P2 BRA `(.L_x_40) ;  /* 0x0000000000082947 */ /* 0x000fea0003800000 */
[----:B------:R-:W1:Y:S02]  /*15090*/  SYNCS.PHASECHK.TRANS64.TRYWAIT P2, [UR10+0x4d000], R12 ;  /* 0x04d0000cff0075a7 */ /* 0x000e64000804014a */
[----:B-1----:R-:W-:Y:S05]  /*150a0*/  @!P2 BRA `(.L_x_41) ;  /* 0x000000640058a947 */ /* 0x002fea0003800000 */
.L_x_40:
        /* <DEDUP_REMOVED lines=563> */
.L_x_42:
[----:B------:R-:W-:-:S04]  /*173e0*/  ULEA UR10, UR5, UR36, 0x3 ;  /* 0x00000024050a7291 */ /* 0x000fc8000f8e183f */
[----:B------:R-:W-:-:S04]  /*173f0*/  UIADD3 UR10, UR10, 0x4d028, URZ ;  /* 0x0004d0280a0a7890 */ /* 0x000fc8000fffe03f */
[----:B------:R-:W-:-:S09]  /*17400*/  UPRMT UR10, URZ, 0x654, UR10 ;  /* 0x000006543f0a7896 */ /* 0x000fd2000800000a */
[----:B------:R-:W-:Y:S01]  /*17410*/  SYNCS.ARRIVE.TRANS64.RED.A1T0 RZ, [UR10], RZ ;  /* 0x000000ffffff79a7 */ /* 0x000fe2000810040a */
[----:B------:R-:W-:Y:S05]  /*17420*/  @P1 BRA `(.L_x_43) ;  /* 0x0000000000041947 */ /* 0x000fea0003800000 */
[----:B------:R-:W-:Y:S01]  /*17430*/  BPT.TRAP 0x1 ;  /* 0x000000040000795c */ /* 0x000fe20000300000 */
.L_x_43:
[----:B------:R-:W-:-:S04]  /*17440*/  UIADD3 UR5, UR5, 0x1, URZ ;  /* 0x0000000105057890 */ /* 0x000fc8000fffe03f */
[----:B------:R-:W-:-:S04]  /*17450*/  UISETP.NE.AND UP0, UPT, UR5, 0x5, UPT ;  /* 0x000000050500788c */ /* 0x000fc8000bf05270 */
[----:B------:R-:W-:Y:S01]  /*17460*/  USEL UR10, UR5, URZ, UP0 ;  /* 0x0000003f050a7287 */ /* 0x000fe20008000000 */
[----:B------:R-:W-:Y:S11]  /*17470*/  @!P0 BRA `(.L_x_44) ;  /* 0x0000000000048947 */ /* 0x000ff60003800000 */
[----:B------:R-:W-:Y:S01]  /*17480*/  BPT.TRAP 0x1 ;  /* 0x000000040000795c */ /* 0x000fe20000300000 */
.L_x_44:
[----:B------:R-:W-:-:S04]  /*17490*/  ULEA UR5, UR10, UR36, 0x3 ;  /* 0x000000240a057291 */ /* 0x000fc8000f8e183f */
[----:B------:R-:W-:-:S04]  /*174a0*/  UIADD3 UR5, UR5, 0x4d028, URZ ;  /* 0x0004d02805057890 */ /* 0x000fc8000fffe03f */
[----:B------:R-:W-:-:S09]  /*174b0*/  UPRMT UR5, URZ, 0x654, UR5 ;  /* 0x000006543f057896 */ /* 0x000fd20008000005 */
[----:B------:R-:W-:Y:S01]  /*174c0*/  SYNCS.ARRIVE.TRANS64.RED.A1T0 RZ, [UR5], RZ ;  /* 0x000000ffffff79a7 */ /* 0x000fe20008100405 */
[----:B------:R-:W-:Y:S05]  /*174d0*/  @P1 BRA `(.L_x_45) ;  /* 0x0000000000041947 */ /* 0x000fea0003800000 */
[----:B------:R-:W-:Y:S01]  /*174e0*/  BPT.TRAP 0x1 ;  /* 0x000000040000795c */ /* 0x000fe20000300000 */
.L_x_45:
[----:B------:R-:W-:Y:S01]  /*174f0*/  UIADD3 UR7, UR7, 0x1, URZ ;  /* 0x0000000107077890 */ /* 0x000fe2000fffe03f */
[C---:B------:R-:W-:Y:S01]  /*17500*/  ISETP.GT.AND P2, PT, R8.reuse, 0x1, PT ;  /* 0x000000010800780c */ /* 0x040fe20003f44270 */
[----:B------:R-:W-:Y:S01]  /*17510*/  UIADD3 UR5, UR10, 0x1, URZ ;  /* 0x000000010a057890 */ /* 0x000fe2000fffe03f */
[----:B------:R-:W-:Y:S01]  /*17520*/  VIADD R8, R8, 0xffffffff ;  /* 0xffffffff08087836 */ /* 0x000fe20000000000 */
[----:B------:R-:W-:Y:S01]  /*17530*/  UISETP.NE.AND UP1, UPT, UR7, 0x5, UPT ;  /* 0x000000050700788c */ /* 0x000fe2000bf25270 */
[----:B------:R-:W-:Y:S01]  /*17540*/  IADD3 R3, R3, 0x100, RZ ;  /* 0x0000010003037810 */ /* 0x000fe20007ffe0ff */
[----:B------:R-:W-:Y:S01]  /*17550*/  UISETP.NE.AND UP0, UPT, UR5, 0x5, UPT ;  /* 0x000000050500788c */ /* 0x000fe2000bf05270 */
[----:B------:R-:W-:Y:S01]  /*17560*/  MOV R10, R7 ;  /* 0x00000007000a7202 */ /* 0x000fe20000000f00 */
[----:B------:R-:W-:Y:S01]  /*17570*/  USEL UR10, URZ, 0x1, UP1 ;  /* 0x000000013f0a7887 */ /* 0x000fe20008800000 */
[----:B------:R-:W-:Y:S01]  /*17580*/  MOV R9, R11 ;  /* 0x0000000b00097202 */ /* 0x000fe20000000f00 */
[----:B------:R-:W-:-:S02]  /*17590*/  USEL UR5, UR5, URZ, UP0 ;  /* 0x0000003f05057287 */ /* 0x000fc40008000000 */
[----:B------:R-:W-:Y:S02]  /*175a0*/  USEL UR7, UR7, URZ, UP1 ;  /* 0x0000003f07077287 */ /* 0x000fe40008800000 */
[----:B------:R-:W-:Y:S01]  /*175b0*/  LOP3.LUT R4, R4, UR10, RZ, 0x3c, !PT ;  /* 0x0000000a04047c12 */ /* 0x000fe2000f8e3cff */
[----:B------:R-:W-:Y:S09]  /*175c0*/  @P2 BRA `(.L_x_46) ;  /* 0xffffff8000842947 */ /* 0x000ff2000383ffff */
.L_x_35:
[----:B------:R-:W2:Y:S01]  /*175d0*/  SHFL.BFLY PT, R3, R6, 0x1, 0x1f ;  /* 0x0c201f0006037f89 */ /* 0x000ea200000e0000 */
[----:B------:R-:W-:Y:S01]  /*175e0*/  BSSY B0, `(.L_x_47) ;  /* 0x0000023000007945 */ /* 0x000fe20003800000 */
[----:B------:R-:W-:Y:S01]  /*175f0*/  MOV R9, 0x7f800000 ;  /* 0x7f80000000097802 */ /* 0x000fe20000000f00 */
[----:B------:R-:W-:Y:S01]  /*17600*/  IMAD.MOV.U32 R8, RZ, RZ, 0x3f800000 ;  /* 0x3f800000ff087424 */ /* 0x000fe200078e00ff */
[----:B------:R-:W3:Y:S01]  /*17610*/  SHFL.BFLY PT, R0, R5, 0x1, 0x1f ;  /* 0x0c201f0005007f89 */ /* 0x000ee200000e0000 */
[----:B-1----:R-:W-:Y:S01]  /*17620*/  MOV R13, 0x7f800000 ;  /* 0x7f800000000d7802 */ /* 0x002fe20000000f00 */
[----:B--2---:R-:W-:Y:S01]  /*17630*/  FADD R3, R3, R6 ;  /* 0x0000000603037221 */ /* 0x004fe20000000000 */
[----:B---3--:R-:W-:-:S04]  /*17640*/  FADD R16, R0, R5 ;  /* 0x0000000500107221 */ /* 0x008fc80000000000 */
[----:B------:R-:W1:Y:S01]  /*17650*/  SHFL.BFLY PT, R2, R3, 0x2, 0x1f ;  /* 0x0c401f0003027f89 */ /* 0x000e6200000e0000 */
[----:B------:R-:W-:-:S03]  /*17660*/  MOV R0, 0x3f800000 ;  /* 0x3f80000000007802 */ /* 0x000fc60000000f00 */
[----:B------:R-:W2:Y:S01]  /*17670*/  SHFL.BFLY PT, R17, R16, 0x2, 0x1f ;  /* 0x0c401f0010117f89 */ /* 0x000ea200000e0000 */
[C---:B-1----:R-:W-:Y:S01]  /*17680*/  FSETP.NE.AND P0, PT, R3.reuse, -R2, PT ;  /* 0x800000020300720b */ /* 0x042fe20003f05000 */
[----:B------:R-:W-:Y:S01]  /*17690*/  FADD R4, R3, R2 ;  /* 0x0000000203047221 */ /* 0x000fe20000000000 */
[----:B--2---:R-:W-:-:S11]  /*176a0*/  FADD R5, R16, R17 ;  /* 0x0000001110057221 */ /* 0x004fd60000000000 */
[----:B------:R-:W-:Y:S05]  /*176b0*/  @!P0 BRA `(.L_x_48) ;  /* 0x0000000000548947 */ /* 0x000fea0003800000 */
[----:B------:R-:W-:Y:S01]  /*176c0*/  IADD3 R0, R4, 0x1800000, RZ ;  /* 0x0180000004007810 */ /* 0x000fe20007ffe0ff */
[----:B------:R-:W-:Y:S03]  /*176d0*/  BSSY B1, `(.L_x_49) ;  /* 0x000000c000017945 */ /* 0x000fe60003800000 */
[----:B------:R-:W-:-:S04]  /*176e0*/  LOP3.LUT R0, R0, 0x7f800000, RZ, 0xc0, !PT ;  /* 0x7f80000000007812 */ /* 0x000fc800078ec0ff */
[----:B------:R-:W-:-:S13]  /*176f0*/  ISETP.GT.U32.AND P0, PT, R0, 0x1ffffff, PT ;  /* 0x01ffffff0000780c */ /* 0x000fda0003f04070 */
[----:B------:R-:W-:Y:S05]  /*17700*/  @P0 BRA `(.L_x_50) ;  /* 0x0000000000100947 */ /* 0x000fea0003800000 */
[----:B------:R-:W-:Y:S02]  /*17710*/  MOV R2, R4 ;  /* 0x0000000400027202 */ /* 0x000fe40000000f00 */
[----:B------:R-:W-:-:S07]  /*17720*/  MOV R14, 0x17740 ;  /* 0x00017740000e7802 */ /* 0x000fce0000000f00 */
[----:B------:R-:W-:Y:S05]  /*17730*/  CALL.REL.NOINC `($__internal_0_$__cuda_sm20_rcp_rn_f32_slowpath) ;  /* 0x00000040005c7944 */ /* 0x000fea0003c00000 */
[----:B------:R-:W-:Y:S05]  /*17740*/  BRA `(.L_x_51) ;  /* 0x0000000000107947 */ /* 0x000fea0003800000 */
.L_x_50:
[----:B------:R-:W1:Y:S02]  /*17750*/  MUFU.RCP R3, R4 ;  /* 0x0000000400037308 */ /* 0x000e640000001000 */
[----:B-1----:R-:W-:-:S04]  /*17760*/  FFMA R0, R4, R3, -1 ;  /* 0xbf80000004007423 */ /* 0x002fc80000000003 */
[----:B------:R-:W-:-:S04]  /*17770*/  FADD.FTZ R0, -R0, -RZ ;  /* 0x800000ff00007221 */ /* 0x000fc80000010100 */
[----:B------:R-:W-:-:S07]  /*17780*/  FFMA R0, R3, R0, R3 ;  /* 0x0000000003007223 */ /* 0x000fce0000000003 */
.L_x_51:
[----:B------:R-:W-:Y:S05]  /*17790*/  BSYNC B1 ;  /* 0x0000000000017941 */ /* 0x000fea0003800000 */
.L_x_49:
[----:B------:R-:W-:Y:S01]  /*177a0*/  FSETP.GEU.AND P0, PT, |R4|, 1.175494350822287508e-38, PT ;  /* 0x008000000400780b */ /* 0x000fe20003f0e200 */
[----:B------:R-:W-:-:S12]  /*177b0*/  ULDC UR4, c[0x0][0x600] ;  /* 0x0001800000047ab9 */ /* 0x000fd80000000800 */
[----:B------:R-:W-:-:S04]  /*177c0*/  @!P0 FMUL R4, R4, 16777216 ;  /* 0x4b80000004048820 */ /* 0x000fc80000400000 */
[----:B------:R-:W1:Y:S02]  /*177d0*/  MUFU.LG2 R2, R4 ;  /* 0x0000000400027308 */ /* 0x000e640000000c00 */
[----:B-1----:R-:W-:-:S04]  /*177e0*/  @!P0 FADD R2, R2, -24 ;  /* 0xc1c0000002028421 */ /* 0x002fc80000000000 */
[----:B------:R-:W-:-:S04]  /*177f0*/  FMUL R2, R2, 0.69314718246459960938 ;  /* 0x3f31721802027820 */ /* 0x000fc80000400000 */
[----:B------:R-:W-:-:S07]  /*17800*/  FFMA R13, R7, UR4, R2 ;  /* 0x00000004070d7c23 */ /* 0x000fce0008000002 */
.L_x_48:
[----:B------:R-:W-:Y:S05]  /*17810*/  BSYNC B0 ;  /* 0x0000000000007941 */ /* 0x000fea0003800000 */
.L_x_47:
[----:B------:R-:W-:Y:S01]  /*17820*/  FSETP.NE.AND P0, PT, R16, -R17, PT ;  /* 0x800000111000720b */ /* 0x000fe20003f05000 */
[----:B------:R-:W-:Y:S01]  /*17830*/  ULDC UR4, c[0x0][0x608] ;  /* 0x0001820000047ab9 */ /* 0x000fe20000000800 */
[----:B------:R-:W-:Y:S01]  /*17840*/  BSSY B0, `(.L_x_52) ;  /* 0x0000035000007945 */ /* 0x000fe20003800000 */
[----:B------:R-:W-:-:S04]  /*17850*/  FMUL R0, R0, UR4 ;  /* 0x0000000400007c20 */ /* 0x000fc80008400000 */
        /* <DEDUP_REMOVED lines=28> */
[----:B------:R-:W-:Y:S06]  /*17a20*/  @!P0 BRA `(.L_x_53) ;  /* 0x0000000000588947 */ /* 0x000fec0003800000 */
[----:B------:R-:W-:Y:S01]  /*17a30*/  VIADD R0, R5, 0x1800000 ;  /* 0x0180000005007836 */ /* 0x000fe20000000000 */
[----:B------:R-:W-:Y:S04]  /*17a40*/  BSSY B1, `(.L_x_54) ;  /* 0x000000d000017945 */ /* 0x000fe80003800000 */
[----:B------:R-:W-:-:S04]  /*17a50*/  LOP3.LUT R0, R0, 0x7f800000, RZ, 0xc0, !PT ;  /* 0x7f80000000007812 */ /* 0x000fc800078ec0ff */
[----:B------:R-:W-:-:S13]  /*17a60*/  ISETP.GT.U32.AND P0, PT, R0, 0x1ffffff, PT ;  /* 0x01ffffff0000780c */ /* 0x000fda0003f04070 */
[----:B------:R-:W-:Y:S05]  /*17a70*/  @P0 BRA `(.L_x_55) ;  /* 0x0000000000140947 */ /* 0x000fea0003800000 */
[----:B------:R-:W-:Y:S02]  /*17a80*/  MOV R2, R5 ;  /* 0x0000000500027202 */ /* 0x000fe40000000f00 */
[----:B------:R-:W-:-:S07]  /*17a90*/  MOV R14, 0x17ab0 ;  /* 0x00017ab0000e7802 */ /* 0x000fce0000000f00 */
[----:B------:R-:W-:Y:S05]  /*17aa0*/  CALL.REL.NOINC `($__internal_0_$__cuda_sm20_rcp_rn_f32_slowpath) ;  /* 0x0000003c00807944 */ /* 0x000fea0003c00000 */
[----:B------:R-:W-:Y:S01]  /*17ab0*/  MOV R8, R0 ;  /* 0x0000000000087202 */ /* 0x000fe20000000f00 */
[----:B------:R-:W-:Y:S06]  /*17ac0*/  BRA `(.L_x_56) ;  /* 0x0000000000107947 */ /* 0x000fec0003800000 */
.L_x_55:
[----:B------:R-:W1:Y:S02]  /*17ad0*/  MUFU.RCP R8, R5 ;  /* 0x0000000500087308 */ /* 0x000e640000001000 */
[----:B-1----:R-:W-:-:S04]  /*17ae0*/  FFMA R0, R5, R8, -1 ;  /* 0xbf80000005007423 */ /* 0x002fc80000000008 */
[----:B------:R-:W-:-:S04]  /*17af0*/  FADD.FTZ R3, -R0, -RZ ;  /* 0x800000ff00037221 */ /* 0x000fc80000010100 */
[----:B------:R-:W-:-:S07]  /*17b00*/  FFMA R8, R8, R3, R8 ;  /* 0x0000000308087223 */ /* 0x000fce0000000008 */
.L_x_56:
[----:B------:R-:W-:Y:S05]  /*17b10*/  BSYNC B1 ;  /* 0x0000000000017941 */ /* 0x000fea0003800000 */
.L_x_54:
[----:B------:R-:W-:Y:S01]  /*17b20*/  FSETP.GEU.AND P0, PT, |R5|, 1.175494350822287508e-38, PT ;  /* 0x008000000500780b */ /* 0x000fe20003f0e200 */
[----:B------:R-:W-:-:S12]  /*17b30*/  ULDC UR4, c[0x0][0x600] ;  /* 0x0001800000047ab9 */ /* 0x000fd80000000800 */
[----:B------:R-:W-:-:S04]  /*17b40*/  @!P0 FMUL R5, R5, 16777216 ;  /* 0x4b80000005058820 */ /* 0x000fc80000400000 */
[----:B------:R-:W1:Y:S02]  /*17b50*/  MUFU.LG2 R0, R5 ;  /* 0x0000000500007308 */ /* 0x000e640000000c00 */
[----:B-1----:R-:W-:-:S04]  /*17b60*/  @!P0 FADD R0, R0, -24 ;  /* 0xc1c0000000008421 */ /* 0x002fc80000000000 */
[----:B------:R-:W-:-:S04]  /*17b70*/  FMUL R0, R0, 0.69314718246459960938 ;  /* 0x3f31721800007820 */ /* 0x000fc80000400000 */
[----:B------:R-:W-:-:S07]  /*17b80*/  FFMA R9, R11, UR4, R0 ;  /* 0x000000040b097c23 */ /* 0x000fce0008000000 */
.L_x_53:
[----:B------:R-:W-:Y:S05]  /*17b90*/  BSYNC B0 ;  /* 0x0000000000007941 */ /* 0x000fea0003800000 */
.L_x_52:
[----:B------:R-:W-:Y:S01]  /*17ba0*/  UISETP.NE.AND UP0, UPT, UR38, 0x1, UPT ;  /* 0x000000012600788c */ /* 0x000fe2000bf05270 */
[----:B------:R-:W1:Y:S01]  /*17bb0*/  S2R R2, SR_TID.X ;  /* 0x0000000000027919 */ /* 0x000e620000002100 */
[----:B------:R-:W-:Y:S02]  /*17bc0*/  UIADD3 UR4, UR36, 0x4d090, URZ ;  /* 0x0004d09024047890 */ /* 0x000fe4000fffe03f */
[----:B------:R-:W-:Y:S02]  /*17bd0*/  USEL UR5, URZ, 0x1, UP0 ;  /* 0x000000013f057887 */ /* 0x000fe40008000000 */
[----:B------:R-:W-:-:S04]  /*17be0*/  ULEA UR4, UR38, UR4, 0x3 ;  /* 0x0000000426047291 */ /* 0x000fc8000f8e183f */
[----:B------:R-:W-:Y:S01]  /*17bf0*/  MOV R0, UR5 ;  /* 0x0000000500007c02 */ /* 0x000fe20008000f00 */
[----:B------:R-:W-:Y:S02]  /*17c00*/  ULDC UR5, c[0x0][0x608] ;  /* 0x0001820000057ab9 */ /* 0x000fe40000000800 */
[----:B------:R-:W-:Y:S01]  /*17c10*/  FMUL R8, R8, UR5 ;  /* 0x0000000508087c20 */ /* 0x000fe20008400000 */
[----:B------:R-:W-:-:S03]  /*17c20*/  SHF.L.U32 R0, R0, 0x1f, RZ ;  /* 0x0000001f00007819 */ /* 0x000fc600000006ff */
[-C--:B------:R-:W-:Y:S01]  /*17c30*/  FMUL R202, R202, R8.reuse ;  /* 0x00000008caca7220 */ /* 0x080fe20000400000 */
[----:B------:R-:W2:Y:S01]  /*17c40*/  SYNCS.PHASECHK.TRANS64.TRYWAIT P0, [UR4+0x8], R0 ;  /* 0x00000800ff0075a7 */ /* 0x000ea20008000144 */
        /* <DEDUP_REMOVED lines=14> */
[C---:B-1----:R-:W-:Y:S01]  /*17d30*/  LOP3.LUT P1, R18, R2.reuse, 0x3, RZ, 0xc0, !PT ;  /* 0x0000000302127812 */ /* 0x042fe2000782c0ff */
[----:B------:R-:W-:Y:S01]  /*17d40*/  FMUL R56, R183, R8 ;  /* 0x00000008b7387220 */ /* 0x000fe20000400000 */
[----:B------:R-:W-:Y:S01]  /*17d50*/  LOP3.LUT R16, R2, 0x7f, RZ, 0xc0, !PT ;  /* 0x0000007f02107812 */ /* 0x000fe200078ec0ff */
[----:B--2---:R-:W-:Y:S10]  /*17d60*/  @!P0 BRA `(.L_x_57) ;  /* 0x0000003800408947 */ /* 0x004ff40003800000 */
.L_x_117:
[----:B------:R-:W-:Y:S01]  /*17d70*/  ULDC.64 UR10, c[0x0][0x208] ;  /* 0x00008200000a7ab9 */ /* 0x000fe20000000a00 */
[----:B------:R-:W-:Y:S01]  /*17d80*/  BSSY B0, `(.L_x_58) ;  /* 0x0000019000007945 */ /* 0x000fe20003800000 */
[----:B------:R-:W-:-:S03]  /*17d90*/  SHF.R.U32.HI R17, RZ, 0x5, R16 ;  /* 0x00000005ff117819 */ /* 0x000fc60000011610 */
[----:B------:R-:W-:Y:S05]  /*17da0*/  @P1 BRA `(.L_x_59) ;  /* 0x0000000000581947 */ /* 0x000fea0003800000 */
[----:B------:R-:W2:Y:S01]  /*17db0*/  S2UR UR4, SR_CTAID.Y ;  /* 0x00000000000479c3 */ /* 0x000ea20000002600 */
[----:B-1----:R-:W-:Y:S01]  /*17dc0*/  SHF.R.U32.HI R0, RZ, 0x2, R2 ;  /* 0x00000002ff007819 */ /* 0x002fe20000011602 */
[----:B------:R-:W-:Y:S01]  /*17dd0*/  USHF.L.U32 UR8, UR37, 0x6, URZ ;  /* 0x0000000625087899 */ /* 0x000fe2000800063f */
[----:B------:R-:W-:Y:S01]  /*17de0*/  SHF.L.U32 R3, R17, 0x4, RZ ;  /* 0x0000000411037819 */ /* 0x000fe200000006ff */
[----:B------:R-:W-:Y:S01]  /*17df0*/  ULDC.64 UR6, c[0x0][0x688] ;  /* 0x0001a20000067ab9 */ /* 0x000fe20000000a00 */
[----:B------:R-:W-:-:S03]  /*17e00*/  LOP3.LUT R0, R0, 0x7, RZ, 0xc0, !PT ;  /* 0x0000000700007812 */ /* 0x000fc600078ec0ff */
[----:B------:R-:W1:Y:S01]  /*17e10*/  S2UR UR5, SR_CTAID.Z ;  /* 0x00000000000579c3 */ /* 0x000e620000002700 */
[----:B------:R-:W-:-:S05]  /*17e20*/  LOP3.LUT R0, R3, 0xfffffff0, R0, 0xe2, !PT ;  /* 0xfffffff003007812 */ /* 0x000fca00078ee200 */
[----:B------:R-:W-:-:S05]  /*17e30*/  VIADD R3, R0, UR8 ;  /* 0x0000000800037c36 */ /* 0x000fca0008000000 */
[----:B------:R-:W-:Y:S01]  /*17e40*/  IADD3 R2, R3, 0x8, RZ ;  /* 0x0000000803027810 */ /* 0x000fe20007ffe0ff */
[----:B--2---:R-:W-:-:S04]  /*17e50*/  UIMAD UR4, UR4, UR6, UR8 ;  /* 0x00000006040472a4 */ /* 0x004fc8000f8e0208 */
[----:B-1----:R-:W-:-:S03]  /*17e60*/  UIMAD UR4, UR5, UR7, UR4 ;  /* 0x00000007050472a4 */ /* 0x002fc6000f8e0204 */
[----:B------:R-:W-:Y:S02]  /*17e70*/  ULDC UR5, c[0x0][0x288] ;  /* 0x0000a20000057ab9 */ /* 0x000fe40000000800 */
[----:B------:R-:W-:Y:S02]  /*17e80*/  ISETP.GE.U32.AND P0, PT, R3, UR5, PT ;  /* 0x0000000503007c0c */ /* 0x000fe4000bf06070 */
[----:B------:R-:W-:Y:S02]  /*17e90*/  IADD3 R0, P2, R0, UR4, RZ ;  /* 0x0000000400007c10 */ /* 0x000fe4000ff5e0ff */
[----:B------:R-:W-:Y:S01]  /*17ea0*/  ISETP.GE.U32.AND P1, PT, R2, UR5, PT ;  /* 0x0000000502007c0c */ /* 0x000fe2000bf26070 */
[----:B------:R-:W-:Y:S01]  /*17eb0*/  ULDC.64 UR4, c[0x0][0x680] ;  /* 0x0001a00000047ab9 */ /* 0x000fe20000000a00 */
[----:B------:R-:W-:Y:S02]  /*17ec0*/  IADD3.X R3, RZ, RZ, RZ, P2, !PT ;  /* 0x000000ffff037210 */ /* 0x000fe400017fe4ff */
[----:B------:R-:W-:-:S04]  /*17ed0*/  LEA R2, P2, R0, UR4, 0x2 ;  /* 0x0000000400027c11 */ /* 0x000fc8000f8410ff */
[----:B------:R-:W-:-:S05]  /*17ee0*/  LEA.HI.X R3, R0, UR5, R3, 0x2, P2 ;  /* 0x0000000500037c11 */ /* 0x000fca00090f1403 */
[----:B------:R2:W-:Y:S04]  /*17ef0*/  @!P0 STG.E desc[UR10][R2.64], R13 ;  /* 0x0000000d02008986 */ /* 0x0005e8000c10190a */
[----:B------:R2:W-:Y:S02]  /*17f00*/  @!P1 STG.E desc[UR10][R2.64+0x20], R9 ;  /* 0x0000200902009986 */ /* 0x0005e4000c10190a */
.L_x_59:
[----:B------:R-:W-:Y:S05]  /*17f10*/  BSYNC B0 ;  /* 0x0000000000007941 */ /* 0x000fea0003800000 */
.L_x_58:
[----:B------:R-:W-:Y:S01]  /*17f20*/  ULDC.64 UR4, c[0x0][0x730] ;  /* 0x0001cc0000047ab9 */ /* 0x000fe20000000a00 */
[-C--:B------:R-:W-:Y:S01]  /*17f30*/  FMUL R170, R170, R8.reuse ;  /* 0x00000008aaaa7220 */ /* 0x080fe20000400000 */
[----:B------:R-:W-:Y:S01]  /*17f40*/  ISETP.NE.U32.AND P0, PT, RZ, UR4, PT ;  /* 0x00000004ff007c0c */ /* 0x000fe2000bf05070 */
[-C--:B------:R-:W-:Y:S01]  /*17f50*/  FMUL R58, R171, R8.reuse ;  /* 0x00000008ab3a7220 */ /* 0x080fe20000400000 */
[-C--:B------:R-:W-:Y:S01]  /*17f60*/  FMUL R174, R174, R8.reuse ;  /* 0x00000008aeae7220 */ /* 0x080fe20000400000 */
[-C--:B------:R-:W-:Y:S01]  /*17f70*/  FMUL R60, R175, R8.reuse ;  /* 0x00000008af3c7220 */ /* 0x080fe20000400000 */
[----:B------:R-:W-:Y:S01]  /*17f80*/  ISETP.NE.AND.EX P0, PT, RZ, UR5, PT, P0 ;  /* 0x00000005ff007c0c */ /* 0x000fe2000bf05300 */
[-C--:B------:R-:W-:Y:S01]  /*17f90*/  FMUL R162, R162, R8.reuse ;  /* 0x00000008a2a27220 */ /* 0x080fe20000400000 */
[-C--:B------:R-:W-:Y:S01]  /*17fa0*/  FMUL R62, R163, R8.reuse ;  /* 0x00000008a33e7220 */ /* 0x080fe20000400000 */
[-C--:B------:R-:W-:Y:S01]  /*17fb0*/  FMUL R166, R166, R8.reuse ;  /* 0x00000008a6a67220 */ /* 0x080fe20000400000 */
[-C--:B------:R-:W-:Y:S01]  /*17fc0*/  FMUL R64, R167, R8.reuse ;  /* 0x00000008a7407220 */ /* 0x080fe20000400000 */
[-C--:B------:R-:W-:Y:S01]  /*17fd0*/  FMUL R154, R154, R8.reuse ;  /* 0x000000089a9a7220 */ /* 0x080fe20000400000 */
[-C--:B------:R-:W-:Y:S01]  /*17fe0*/  FMUL R66, R155, R8.reuse ;  /* 0x000000089b427220 */ /* 0x080fe20000400000 */
[-C--:B------:R-:W-:Y:S01]  /*17ff0*/  FMUL R158, R158, R8.reuse ;  /* 0x000000089e9e7220 */ /* 0x080fe20000400000 */
[----:B------:R-:W-:-:S05]  /*18000*/  FMUL R68, R159, R8 ;  /* 0x000000089f447220 */ /* 0x000fca0000400000 */
[----:B------:R-:W-:Y:S05]  /*18010*/  @P0 BRA `(.L_x_60) ;  /* 0x0000000000200947 */ /* 0x000fea0003800000 */
[----:B------:R-:W-:Y:S02]  /*18020*/  ULDC.64 UR4, c[0x0][0x728] ;  /* 0x0001ca0000047ab9 */ /* 0x000fe40000000a00 */
[----:B------:R-:W-:-:S04]  /*18030*/  ISETP.NE.U32.AND P0, PT, RZ, UR4, PT ;  /* 0x00000004ff007c0c */ /* 0x000fc8000bf05070 */
[----:B------:R-:W-:-:S13]  /*18040*/  ISETP.NE.AND.EX P0, PT, RZ, UR5, PT, P0 ;  /* 0x00000005ff007c0c */ /* 0x000fda000bf05300 */
[----:B------:R-:W-:Y:S05]  /*18050*/  @!P0 BRA `(.L_x_61) ;  /* 0x00000000000c8947 */ /* 0x000fea0003800000 */
[----:B-12---:R-:W1:Y:S02]  /*18060*/  LDC.64 R2, c[0x0][0x728] ;  /* 0x0001ca00ff027b82 */ /* 0x006e640000000a00 */
[----:B-1----:R4:W5:Y:S01]  /*18070*/  LDG.E R2, desc[UR10][R2.64] ;  /* 0x0000000a02027981 */ /* 0x002962000c1e1900 */
[----:B------:R-:W-:Y:S05]  /*18080*/  BRA `(.L_x_60) ;  /* 0x0000000000047947 */ /* 0x000fea0003800000 */
.L_x_61:
[----:B--2---:R-:W3:Y:S02]  /*18090*/  LDC R2, c[0x0][0x720] ;  /* 0x0001c800ff027b82 */ /* 0x004ee40000000800 */
.L_x_60:
[----:B-1----:R-:W-:Y:S02]  /*180a0*/  MOV R0, RZ ;  /* 0x000000ff00007202 */ /* 0x002fe40000000f00 */
[----:B---3-5:R-:W-:Y:S02]  /*180b0*/  MOV R49, R2 ;  /* 0x0000000200317202 */ /* 0x028fe40000000f00 */
[----:B------:R-:W-:-:S13]  /*180c0*/  LOP3.LUT P0, RZ, R0, 0x9f, RZ, 0xc0, !PT ;  /* 0x0000009f00ff7812 */ /* 0x000fda000780c0ff */
[----:B------:R-:W-:Y:S05]  /*180d0*/  @!P0 BRA `(.L_x_62) ;  /* 0x0000000000408947 */ /* 0x000fea0003800000 */
[----:B------:R-:W-:Y:S01]  /*180e0*/  MOV R0, 0x0 ;  /* 0x0000000000007802 */ /* 0x000fe20000000f00 */
[----:B------:R-:W-:Y:S01]  /*180f0*/  ULDC.64 UR4, c[0x4][0x70] ;  /* 0x01001c0000047ab9 */ /* 0x000fe20000000a00 */
[----:B------:R-:W-:Y:S01]  /*18100*/  ULDC.64 UR6, c[0x4][0x8] ;  /* 0x0100020000067ab9 */ /* 0x000fe20000000a00 */
[----:B------:R-:W-:Y:S01]  /*18110*/  MOV R4, UR4 ;  /* 0x0000000400047c02 */ /* 0x000fe20008000f00 */
[----:B--2-4-:R1:W2:Y:S01]  /*18120*/  LDC.64 R2, c[0x4][R0] ;  /* 0x0100000000027b82 */ /* 0x0142a20000000a00 */
[----:B------:R-:W-:Y:S01]  /*18130*/  IMAD.U32 R5, RZ, RZ, UR5 ;  /* 0x00000005ff057e24 */ /* 0x000fe2000f8e00ff */
[----:B------:R-:W-:Y:S01]  /*18140*/  ULDC.64 UR4, c[0x4][0x78] ;  /* 0x01001e0000047ab9 */ /* 0x000fe20000000a00 */
[----:B------:R-:W-:Y:S01]  /*18150*/  MOV R10, UR6 ;  /* 0x00000006000a7c02 */ /* 0x000fe20008000f00 */
[----:B------:R-:W-:Y:S01]  /*18160*/  IMAD.MOV.U32 R8, RZ, RZ, 0x70 ;  /* 0x00000070ff087424 */ /* 0x000fe200078e00ff */
[----:B------:R-:W-:Y:S02]  /*18170*/  MOV R6, UR4 ;  /* 0x0000000400067c02 */ /* 0x000fe40008000f00 */
[----:B------:R-:W-:-:S02]  /*18180*/  MOV R7, UR5 ;  /* 0x0000000500077c02 */ /* 0x000fc40008000f00 */
[----:B------:R-:W-:Y:S02]  /*18190*/  MOV R11, UR7 ;  /* 0x00000007000b7c02 */ /* 0x000fe40008000f00 */
[----:B------:R-:W-:Y:S02]  /*181a0*/  MOV R12, 0x1 ;  /* 0x00000001000c7802 */ /* 0x000fe40000000f00 */
[----:B-1----:R-:W-:-:S07]  /*181b0*/  MOV R13, RZ ;  /* 0x000000ff000d7202 */ /* 0x002fce0000000f00 */
[----:B------:R-:W-:-:S07]  /*181c0*/  LEPC R20, `(.L_x_62) ;  /* 0x000000001014794e */ /* 0x000fce0000000000 */
[----:B--2---:R-:W-:Y:S05]  /*181d0*/  CALL.ABS.NOINC R2 ;  /* 0x0000000002007343 */ /* 0x004fea0003c00000 */
.L_x_62:
[----:B------:R-:W-:Y:S02]  /*181e0*/  MOV R19, UR36 ;  /* 0x0000002400137c02 */ /* 0x000fe40008000f00 */
[----:B------:R-:W-:-:S05]  /*181f0*/  MOV R0, UR38 ;  /* 0x0000002600007c02 */ /* 0x000fca0008000f00 */
[----:B------:R-:W-:-:S04]  /*18200*/  IMAD R19, R0, 0x1100, R19 ;  /* 0x0000110000137824 */ /* 0x000fc800078e0213 */
[----:B------:R-:W-:-:S05]  /*18210*/  VIADD R22, R19, 0xffffef00 ;  /* 0xffffef0013167836 */ /* 0x000fca0000000000 */
[----:B------:R-:W-:-:S13]  /*18220*/  LOP3.LUT P0, RZ, R22, 0x90, RZ, 0xc0, !PT ;  /* 0x0000009016ff7812 */ /* 0x000fda000780c0ff */
[----:B------:R-:W-:Y:S05]  /*18230*/  @!P0 BRA `(.L_x_63) ;  /* 0x0000000000408947 */ /* 0x000fea0003800000 */
[----:B------:R-:W-:Y:S01]  /*18240*/  MOV R0, 0x0 ;  /* 0x0000000000007802 */ /* 0x000fe20000000f00 */
[----:B------:R-:W-:Y:S01]  /*18250*/  ULDC.64 UR4, c[0x4][0x70] ;  /* 0x01001c0000047ab9 */ /* 0x000fe20000000a00 */
[----:B------:R-:W-:Y:S01]  /*18260*/  ULDC.64 UR6, c[0x4][0x78] ;  /* 0x01001e0000067ab9 */ /* 0x000fe20000000a00 */
[----:B------:R-:W-:Y:S01]  /*18270*/  MOV R4, UR4 ;  /* 0x0000000400047c02 */ /* 0x000fe20008000f00 */
[----:B--2-4-:R1:W2:Y:S01]  /*18280*/  LDC.64 R2, c[0x4][R0] ;  /* 0x0100000000027b82 */ /* 0x0142a20000000a00 */
[----:B------:R-:W-:Y:S01]  /*18290*/  MOV R5, UR5 ;  /* 0x0000000500057c02 */ /* 0x000fe20008000f00 */
[----:B------:R-:W-:Y:S01]  /*182a0*/  ULDC.64 UR4, c[0x4][0x10] ;  /* 0x0100040000047ab9 */ /* 0x000fe20000000a00 */
[----:B------:R-:W-:Y:S01]  /*182b0*/  MOV R6, UR6 ;  /* 0x0000000600067c02 */ /* 0x000fe20008000f00 */
[----:B------:R-:W-:Y:S01]  /*182c0*/  IMAD.U32 R10, RZ, RZ, UR4 ;  /* 0x00000004ff0a7e24 */ /* 0x000fe2000f8e00ff */
[----:B------:R-:W-:Y:S02]  /*182d0*/  MOV R7, UR7 ;  /* 0x0000000700077c02 */ /* 0x000fe40008000f00 */
[----:B------:R-:W-:-:S02]  /*182e0*/  MOV R11, UR5 ;  /* 0x00000005000b7c02 */ /* 0x000fc40008000f00 */
[----:B------:R-:W-:Y:S02]  /*182f0*/  MOV R8, 0x70 ;  /* 0x0000007000087802 */ /* 0x000fe40000000f00 */
[----:B------:R-:W-:Y:S02]  /*18300*/  MOV R12, 0x1 ;  /* 0x00000001000c7802 */ /* 0x000fe40000000f00 */
[----:B-1----:R-:W-:-:S07]  /*18310*/  MOV R13, RZ ;  /* 0x000000ff000d7202 */ /* 0x002fce0000000f00 */
[----:B------:R-:W-:-:S07]  /*18320*/  LEPC R20, `(.L_x_63) ;  /* 0x000000001014794e */ /* 0x000fce0000000000 */
[----:B--2---:R-:W-:Y:S05]  /*18330*/  CALL.ABS.NOINC R2 ;  /* 0x0000000002007343 */ /* 0x004fea0003c00000 */
.L_x_63:
[----:B------:R-:W1:Y:S01]  /*18340*/  S2R R4, SR_TID.X ;  /* 0x0000000000047919 */ /* 0x000e620000002100 */
[----:B------:R-:W-:Y:S01]  /*18350*/  ULDC.64 UR4, c[0x0][0x730] ;  /* 0x0001cc0000047ab9 */ /* 0x000fe20000000a00 */
[----:B------:R-:W-:Y:S02]  /*18360*/  IADD3 R16, R16, 0x1f, RZ ;  /* 0x0000001f10107810 */ /* 0x000fe40007ffe0ff */
[----:B------:R-:W-:Y:S02]  /*18370*/  ISETP.NE.U32.AND P0, PT, RZ, UR4, PT ;  /* 0x00000004ff007c0c */ /* 0x000fe4000bf05070 */
[----:B------:R-:W-:Y:S02]  /*18380*/  LEA R17, R17, R18, 0x4 ;  /* 0x0000001211117211 */ /* 0x000fe400078e20ff */
[----:B------:R-:W-:-:S13]  /*18390*/  ISETP.NE.AND.EX P0, PT, RZ, UR5, PT, P0 ;  /* 0x00000005ff007c0c */ /* 0x000fda000bf05300 */
[----:B------:R-:W3:Y:S01]  /*183a0*/  @P0 LDC R49, c[0x0][0x720] ;  /* 0x0001c800ff310b82 */ /* 0x000ee20000000800 */
[----:B------:R-:W-:Y:S01]  /*183b0*/  ISETP.GT.U32.AND P0, PT, R16, 0x3e, PT ;  /* 0x0000003e1000780c */ /* 0x000fe20003f04070 */
[----:B-1----:R-:W-:Y:S01]  /*183c0*/  IMAD.SHL.U32 R0, R4, 0x10, RZ ;  /* 0x0000001004007824 */ /* 0x002fe200078e00ff */
[----:B--2---:R-:W-:-:S04]  /*183d0*/  SHF.R.U32.HI R2, RZ, 0x1, R4 ;  /* 0x00000001ff027819 */ /* 0x004fc80000011604 */
[C---:B----4-:R-:W-:Y:S02]  /*183e0*/  LOP3.LUT R3, R0.reuse, 0x40, RZ, 0xc0, !PT ;  /* 0x0000004000037812 */ /* 0x050fe400078ec0ff */
[----:B------:R-:W-:Y:S02]  /*183f0*/  LOP3.LUT R0, R0, 0x80, RZ, 0xc0, !PT ;  /* 0x0000008000007812 */ /* 0x000fe400078ec0ff */
[----:B------:R-:W-:Y:S02]  /*18400*/  LOP3.LUT R3, R3, 0x8, R2, 0xf8, !PT ;  /* 0x0000000803037812 */ /* 0x000fe400078ef802 */
[----:B------:R-:W-:Y:S02]  /*18410*/  SHF.L.U32 R2, R4, 0x1, RZ ;  /* 0x0000000104027819 */ /* 0x000fe400000006ff */
[----:B------:R-:W-:Y:S01]  /*18420*/  LEA R0, R17, R0, 0x4 ;  /* 0x0000000011007211 */ /* 0x000fe200078e20ff */
[-C--:B---3--:R-:W-:Y:S01]  /*18430*/  FMUL R6, R204, R49.reuse ;  /* 0x00000031cc067220 */ /* 0x088fe20000400000 */
[----:B------:R-:W-:Y:S01]  /*18440*/  LOP3.LUT R3, R3, 0x8, R2, 0x78, !PT ;  /* 0x0000000803037812 */ /* 0x000fe200078e7802 */
[-C--:B------:R-:W-:Y:S01]  /*18450*/  FMUL R7, R26, R49.reuse ;  /* 0x000000311a077220 */ /* 0x080fe20000400000 */
[-C--:B------:R-:W-:Y:S01]  /*18460*/  FMUL R4, R200, R49.reuse ;  /* 0x00000031c8047220 */ /* 0x080fe20000400000 */
[-C--:B------:R-:W-:Y:S01]  /*18470*/  FMUL R5, R202, R49.reuse ;  /* 0x00000031ca057220 */ /* 0x080fe20000400000 */
[----:B------:R-:W-:Y:S01]  /*18480*/  FMUL R2, R206, R49 ;  /* 0x00000031ce027220 */ /* 0x000fe20000400000 */
[----:B------:R-:W-:-:S02]  /*18490*/  IMAD.IADD R8, R0, 0x1, R3 ;  /* 0x0000000100087824 */ /* 0x000fc400078e0203 */
        /* <DEDUP_REMOVED lines=50> */
[----:B------:R-:W-:Y:S01]  /*187c0*/  F2FP.BF16.F32.PACK_AB R6, R7, R6 ;  /* 0x000000060706723e */ /* 0x000fe200000010ff */
[----:B------:R-:W-:Y:S01]  /*187d0*/  FMUL R49, R158, R49 ;  /* 0x000000319e317220 */ /* 0x000fe20000400000 */
[----:B------:R-:W-:-:S02]  /*187e0*/  F2FP.BF16.F32.PACK_AB R4, R3, R4 ;  /* 0x000000040304723e */ /* 0x000fc400000010ff */
[----:B------:R-:W-:Y:S02]  /*187f0*/  F2FP.BF16.F32.PACK_AB R5, R0, R5 ;  /* 0x000000050005723e */ /* 0x000fe400000010ff */
[----:B------:R-:W-:Y:S01]  /*18800*/  F2FP.BF16.F32.PACK_AB R7, R9, R2 ;  /* 0x000000020907723e */ /* 0x000fe200000010ff */
[----:B------:R-:W-:Y:S06]  /*18810*/  @P0 BRA `(.L_x_64) ;  /* 0x0000000000040947 */ /* 0x000fec0003800000 */
[----:B------:R-:W-:-:S04]  /*18820*/  DEPBAR.LE SB0, 0x1 ;  /* 0x000080400000791a */ /* 0x000fc80000000000 */
.L_x_64:
[----:B------:R-:W-:Y:S05]  /*18830*/  WARPSYNC.ALL ;  /* 0x0000000000007948 */ /* 0x000fea0003800000 */
[----:B------:R-:W-:Y:S01]  /*18840*/  BAR.SYNC.DEFER_BLOCKING 0x1, 0x80 ;  /* 0x0042000000007b1d */ /* 0x000fe20000010000 */
[C---:B------:R-:W-:Y:S02]  /*18850*/  LEA R22, R8.reuse, R22, 0x1 ;  /* 0x0000001608167211 */ /* 0x040fe400078e08ff */
[----:B------:R-:W-:Y:S02]  /*18860*/  LEA R8, R8, R19, 0x1 ;  /* 0x0000001308087211 */ /* 0x000fe400078e08ff */
[----:B------:R-:W-:Y:S01]  /*18870*/  F2FP.BF16.F32.PACK_AB R52, R10, R11 ;  /* 0x0000000b0a34723e */ /* 0x000fe200000010ff */
[----:B------:R-:W-:Y:S01]  /*18880*/  BSSY B0, `(.L_x_65) ;  /* 0x0000019000007945 */ /* 0x000fe20003800000 */
[----:B------:R-:W-:-:S02]  /*18890*/  F2FP.BF16.F32.PACK_AB R53, R12, R13 ;  /* 0x0000000d0c35723e */ /* 0x000fc400000010ff */
[----:B------:R-:W-:Y:S02]  /*188a0*/  F2FP.BF16.F32.PACK_AB R54, R14, R15 ;  /* 0x0000000f0e36723e */ /* 0x000fe400000010ff */
[----:B------:R-:W-:Y:S01]  /*188b0*/  F2FP.BF16.F32.PACK_AB R55, R16, R17 ;  /* 0x000000111037723e */ /* 0x000fe200000010ff */
[----:B------:R1:W-:Y:S01]  /*188c0*/  STSM.16.M88.4 [R8+-0x1100], R4 ;  /* 0xffef000408007844 */ /* 0x0003e20000000200 */
[----:B------:R-:W-:Y:S01]  /*188d0*/  @!PT LDS RZ, [RZ] ;  /* 0x00000000fffff984 */ /* 0x000fe20000000800 */
[----:B------:R-:W-:Y:S01]  /*188e0*/  @!PT LDS RZ, [RZ] ;  /* 0x00000000fffff984 */ /* 0x000fe20000000800 */
[----:B------:R-:W-:Y:S01]  /*188f0*/  @!PT LDS RZ, [RZ] ;  /* 0x00000000fffff984 */ /* 0x000fe20000000800 */
[----:B------:R-:W-:Y:S01]  /*18900*/  @!PT LDS RZ, [RZ] ;  /* 0x00000000fffff984 */ /* 0x000fe20000000800 */
[----:B------:R2:W-:Y:S06]  /*18910*/  MEMBAR.ALL.CTA ;  /* 0x0000000000007992 */ /* 0x0005ec0000008000 */
[----:B--2---:R-:W2:Y:S02]  /*18920*/  FENCE.VIEW.ASYNC.S ;  /* 0x00000000000073c6 */ /* 0x004ea40000000000 */
[----:B--2---:R-:W-:Y:S06]  /*18930*/  BAR.SYNC.DEFER_BLOCKING 0x1, 0x80 ;  /* 0x0042000000007b1d */ /* 0x004fec0000010000 */
[----:B------:R-:W-:Y:S05]  /*18940*/  @P0 BRA `(.L_x_66) ;  /* 0x0000000000300947 */ /* 0x000fea0003800000 */
[----:B------:R-:W-:Y:S01]  /*18950*/  S2UR UR12, SR_CTAID.Z ;  /* 0x00000000000c79c3 */ /* 0x000fe20000002700 */
[----:B------:R-:W-:Y:S01]  /*18960*/  R2UR UR8, R19 ;  /* 0x00000000130872ca */ /* 0x000fe200000e0000 */
[----:B------:R-:W-:Y:S01]  /*18970*/  ULDC.64 UR4, c[0x0][0x198] ;  /* 0x0000660000047ab9 */ /* 0x000fe20000000a00 */
[----:B------:R-:W-:Y:S02]  /*18980*/  USHF.L.U32 UR10, UR37, 0x6, URZ ;  /* 0x00000006250a7899 */ /* 0x000fe4000800063f */
[----:B------:R-:W-:Y:S01]  /*18990*/  UIADD3 UR4, UP0, UR4, 0x670, URZ ;  /* 0x0000067004047890 */ /* 0x000fe2000ff1e03f */
[----:B------:R-:W-:Y:S02]  /*189a0*/  UMOV UR9, URZ ;  /* 0x0000003f00097c82 */ /* 0x000fe40008000000 */
[----:B------:R-:W2:Y:S01]  /*189b0*/  S2UR UR11, SR_CTAID.Y ;  /* 0x00000000000b79c3 */ /* 0x000ea20000002600 */
[----:B------:R-:W-:-:S05]  /*189c0*/  UIADD3.X UR5, URZ, UR5, URZ, UP0, !UPT ;  /* 0x000000053f057290 */ /* 0x000fca00087fe43f */
[----:B------:R-:W-:-:S09]  /*189d0*/  UIADD3 UR8, UR8, -0x1100, URZ ;  /* 0xffffef0008087890 */ /* 0x000fd2000fffe03f */
[----:B--2---:R2:W-:Y:S01]  /*189e0*/  UTMASTG.4D [UR8], [UR4] ;  /* 0x00000008040073b5 */ /* 0x0045e20008018000 */
[----:B------:R0:W-:Y:S01]  /*189f0*/  UTMACMDFLUSH ;  /* 0x00000000000079b7 */ /* 0x0001e20000000000 */
[----:B--2---:R-:W-:-:S04]  /*18a00*/  DEPBAR.LE SB0, 0x1 ;  /* 0x000080400000791a */ /* 0x004fc80000000000 */
.L_x_66:
[----:B------:R-:W-:Y:S05]  /*18a10*/  BSYNC B0 ;  /* 0x0000000000007941 */ /* 0x000fea0003800000 */
.L_x_65:
[----:B------:R-:W-:Y:S01]  /*18a20*/  BAR.SYNC.DEFER_BLOCKING 0x1, 0x80 ;  /* 0x0042000000007b1d */ /* 0x000fe20000010000 */
[----:B-1----:R-:W-:Y:S02]  /*18a30*/  F2FP.BF16.F32.PACK_AB R4, R18, R21 ;  /* 0x000000151204723e */ /* 0x002fe400000010ff */
[----:B------:R-:W-:Y:S02]  /*18a40*/  F2FP.BF16.F32.PACK_AB R5, R20, R23 ;  /* 0x000000171405723e */ /* 0x000fe400000010ff */
[----:B------:R-:W-:Y:S01]  /*18a50*/  F2FP.BF16.F32.PACK_AB R6, R24, R25 ;  /* 0x000000191806723e */ /* 0x000fe200000010ff */
[----:B------:R-:W-:Y:S01]  /*18a60*/  BSSY B0, `(.L_x_67) ;  /* 0x0000017000007945 */ /* 0x000fe20003800000 */
[----:B------:R-:W-:Y:S01]  /*18a70*/  F2FP.BF16.F32.PACK_AB R7, R26, R27 ;  /* 0x0000001b1a07723e */ /* 0x000fe200000010ff */
[----:B------:R1:W-:Y:S01]  /*18a80*/  STSM.16.M88.4 [R22+0x800], R52 ;  /* 0x0008003416007844 */ /* 0x0003e20000000200 */
        /* <DEDUP_REMOVED lines=13> */
[----:B------:R-:W-:Y:S02]  /*18b60*/  UMOV UR9, 0x10 ;  /* 0x0000001000097882 */ /* 0x000fe40000000000 */
[----:B------:R-:W2:Y:S01]  /*18b70*/  S2UR UR11, SR_CTAID.Y ;  /* 0x00000000000b79c3 */ /* 0x000ea20000002600 */
[----:B------:R-:W-:-:S05]  /*18b80*/  UIADD3.X UR5, URZ, UR5, URZ, UP0, !UPT ;  /* 0x000000053f057290 */ /* 0x000fca00087fe43f */
[----:B------:R-:W-:-:S09]  /*18b90*/  UIADD3 UR8, UR8, -0x900, URZ ;  /* 0xfffff70008087890 */ /* 0x000fd2000fffe03f */
[----:B--2---:R2:W-:Y:S01]  /*18ba0*/  UTMASTG.4D [UR8], [UR4] ;  /* 0x00000008040073b5 */ /* 0x0045e20008018000 */
[----:B------:R0:W-:Y:S01]  /*18bb0*/  UTMACMDFLUSH ;  /* 0x00000000000079b7 */ /* 0x0001e20000000000 */
[----:B--2---:R-:W-:-:S04]  /*18bc0*/  DEPBAR.LE SB0, 0x1 ;  /* 0x000080400000791a */ /* 0x004fc80000000000 */
.L_x_68:
[----:B------:R-:W-:Y:S05]  /*18bd0*/  BSYNC B0 ;  /* 0x0000000000007941 */ /* 0x000fea0003800000 */
.L_x_67:
[----:B------:R-:W-:Y:S01]  /*18be0*/  BAR.SYNC.DEFER_BLOCKING 0x1, 0x80 ;  /* 0x0042000000007b1d */ /* 0x000fe20000010000 */
[----:B------:R-:W-:Y:S02]  /*18bf0*/  F2FP.BF16.F32.PACK_AB R28, R28, R29 ;  /* 0x0000001d1c1c723e */ /* 0x000fe400000010ff */
[----:B------:R-:W-:Y:S02]  /*18c00*/  F2FP.BF16.F32.PACK_AB R29, R30, R31 ;  /* 0x0000001f1e1d723e */ /* 0x000fe400000010ff */
[----:B------:R-:W-:Y:S01]  /*18c10*/  F2FP.BF16.F32.PACK_AB R30, R32, R33 ;  /* 0x00000021201e723e */ /* 0x000fe200000010ff */
[----:B------:R-:W-:Y:S01]  /*18c20*/  BSSY B0, `(.L_x_69) ;  /* 0x0000017000007945 */ /* 0x000fe20003800000 */
[----:B------:R-:W-:Y:S01]  /*18c30*/  F2FP.BF16.F32.PACK_AB R31, R34, R35 ;  /* 0x00000023221f723e */ /* 0x000fe200000010ff */
[----:B------:R2:W-:Y:S01]  /*18c40*/  STSM.16.M88.4 [R22], R4 ;  /* 0x0000000416007844 */ /* 0x0005e20000000200 */
[----:B------:R-:W-:Y:S01]  /*18c50*/  @!PT LDS RZ, [RZ] ;  /* 0x00000000fffff984 */ /* 0x000fe20000000800 */
[----:B------:R-:W-:Y:S01]  /*18c60*/  @!PT LDS RZ, [RZ] ;  /* 0x00000000fffff984 */ /* 0x000fe20000000800 */
[----:B------:R-:W-:Y:S01]  /*18c70*/  @!PT LDS RZ, [RZ] ;  /* 0x00000000fffff984 */ /* 0x000fe20000000800 */
[----:B------:R-:W-:Y:S01]  /*18c80*/  @!PT LDS RZ, [RZ] ;  /* 0x00000000fffff984 */ /* 0x000fe20000000800 */
[----:B------:R3:W-:Y:S06]  /*18c90*/  MEMBAR.ALL.CTA ;  /* 0x0000000000007992 */ /* 0x0007ec0000008000 */
[----:B---3--:R-:W3:Y:S02]  /*18ca0*/  FENCE.VIEW.ASYNC.S ;  /* 0x00000000000073c6 */ /* 0x008ee40000000000 */
[----:B---3--:R-:W-:Y:S06]  /*18cb0*/  BAR.SYNC.DEFER_BLOCKING 0x1, 0x80 ;  /* 0x0042000000007b1d */ /* 0x008fec0000010000 */
[----:B------:R-:W-:Y:S05]  /*18cc0*/  @P0 BRA `(.L_x_70) ;  /* 0x0000000000300947 */ /* 0x000fea0003800000 */
[----:B------:R-:W-:Y:S01]  /*18cd0*/  S2UR UR12, SR_CTAID.Z ;  /* 0x00000000000c79c3 */ /* 0x000fe20000002700 */
[----:B------:R-:W-:Y:S01]  /*18ce0*/  R2UR UR8, R19 ;  /* 0x00000000130872ca */ /* 0x000fe200000e0000 */
[----:B------:R-:W-:Y:S01]  /*18cf0*/  ULDC.64 UR4, c[0x0][0x198] ;  /* 0x0000660000047ab9 */ /* 0x000fe20000000a00 */
[----:B------:R-:W-:Y:S02]  /*18d00*/  USHF.L.U32 UR10, UR37, 0x6, URZ ;  /* 0x00000006250a7899 */ /* 0x000fe4000800063f */
[----:B------:R-:W-:Y:S01]  /*18d10*/  UIADD3 UR4, UP0, UR4, 0x670, URZ ;  /* 0x0000067004047890 */ /* 0x000fe2000ff1e03f */
[----:B------:R-:W-:Y:S02]  /*18d20*/  UMOV UR9, 0x20 ;  /* 0x0000002000097882 */ /* 0x000fe40000000000 */
[----:B------:R-:W3:Y:S01]  /*18d30*/  S2UR UR11, SR_CTAID.Y ;  /* 0x00000000000b79c3 */ /* 0x000ee20000002600 */
[----:B------:R-:W-:-:S05]  /*18d40*/  UIADD3.X UR5, URZ, UR5, URZ, UP0, !UPT ;  /* 0x000000053f057290 */ /* 0x000fca00087fe43f */
[----:B------:R-:W-:-:S09]  /*18d50*/  UIADD3 UR8, UR8, -0x1100, URZ ;  /* 0xffffef0008087890 */ /* 0x000fd2000fffe03f */
[----:B---3--:R3:W-:Y:S01]  /*18d60*/  UTMASTG.4D [UR8], [UR4] ;  /* 0x00000008040073b5 */ /* 0x0087e20008018000 */
[----:B------:R0:W-:Y:S01]  /*18d70*/  UTMACMDFLUSH ;  /* 0x00000000000079b7 */ /* 0x0001e20000000000 */
[----:B---3--:R-:W-:-:S04]  /*18d80*/  DEPBAR.LE SB0, 0x1 ;  /* 0x000080400000791a */ /* 0x008fc80000000000 */
.L_x_70:
[----:B------:R-:W-:Y:S05]  /*18d90*/  BSYNC B0 ;  /* 0x0000000000007941 */ /* 0x000fea0003800000 */
.L_x_69:
[----:B------:R-:W-:Y:S01]  /*18da0*/  BAR.SYNC.DEFER_BLOCKING 0x1, 0x80 ;  /* 0x0042000000007b1d */ /* 0x000fe20000010000 */
[----:B------:R-:W-:Y:S02]  /*18db0*/  F2FP.BF16.F32.PACK_AB R36, R36, R37 ;  /* 0x000000252424723e */ /* 0x000fe400000010ff */
        /* <DEDUP_REMOVED lines=10> */
[----:B----4-:R-:W4:Y:S02]  /*18e60*/  FENCE.VIEW.ASYNC.S ;  /* 0x00000000000073c6 */ /* 0x010f240000000000 */
[----:B----4-:R-:W-:Y:S06]  /*18e70*/  BAR.SYNC.DEFER_BLOCKING 0x1, 0x80 ;  /* 0x0042000000007b1d */ /* 0x010fec0000010000 */
[----:B------:R-:W-:Y:S05]  /*18e80*/  @P0 BRA `(.L_x_72) ;  /* 0x0000000000300947 */ /* 0x000fea0003800000 */
[----:B------:R-:W-:Y:S01]  /*18e90*/  S2UR UR12, SR_CTAID.Z ;  /* 0x00000000000c79c3 */ /* 0x000fe20000002700 */
[----:B------:R-:W-:Y:S01]  /*18ea0*/  R2UR UR8, R19 ;  /* 0x00000000130872ca */ /* 0x000fe200000e0000 */
[----:B------:R-:W-:Y:S01]  /*18eb0*/  ULDC.64 UR4, c[0x0][0x198] ;  /* 0x0000660000047ab9 */ /* 0x000fe20000000a00 */
[----:B------:R-:W-:Y:S02]  /*18ec0*/  USHF.L.U32 UR10, UR37, 0x6, URZ ;  /* 0x00000006250a7899 */ /* 0x000fe4000800063f */
[----:B------:R-:W-:Y:S01]  /*18ed0*/  UIADD3 UR4, UP0, UR4, 0x670, URZ ;  /* 0x0000067004047890 */ /* 0x000fe2000ff1e03f */
[----:B------:R-:W-:Y:S02]  /*18ee0*/  UMOV UR9, 0x30 ;  /* 0x0000003000097882 */ /* 0x000fe40000000000 */
[----:B------:R-:W4:Y:S01]  /*18ef0*/  S2UR UR11, SR_CTAID.Y ;  /* 0x00000000000b79c3 */ /* 0x000f220000002600 */
[----:B------:R-:W-:-:S05]  /*18f00*/  UIADD3.X UR5, URZ, UR5, URZ, UP0, !UPT ;  /* 0x000000053f057290 */ /* 0x000fca00087fe43f */
[----:B------:R-:W-:-:S09]  /*18f10*/  UIADD3 UR8, UR8, -0x900, URZ ;  /* 0xfffff70008087890 */ /* 0x000fd2000fffe03f */
[----:B----4-:R4:W-:Y:S01]  /*18f20*/  UTMASTG.4D [UR8], [UR4] ;  /* 0x00000008040073b5 */ /* 0x0109e20008018000 */
[----:B------:R0:W-:Y:S01]  /*18f30*/  UTMACMDFLUSH ;  /* 0x00000000000079b7 */ /* 0x0001e20000000000 */
[----:B----4-:R-:W-:-:S04]  /*18f40*/  DEPBAR.LE SB0, 0x1 ;  /* 0x000080400000791a */ /* 0x010fc80000000000 */
.L_x_72:
[----:B------:R-:W-:Y:S05]  /*18f50*/  BSYNC B0 ;  /* 0x0000000000007941 */ /* 0x000fea0003800000 */
.L_x_71:
        /* <DEDUP_REMOVED lines=12> */
[----:B-----5:R-:W5:Y:S02]  /*19020*/  FENCE.VIEW.ASYNC.S ;  /* 0x00000000000073c6 */ /* 0x020f640000000000 */
[----:B-----5:R-:W-:Y:S06]  /*19030*/  BAR.SYNC.DEFER_BLOCKING 0x1, 0x80 ;  /* 0x0042000000007b1d */ /* 0x020fec0000010000 */
[----:B------:R-:W-:Y:S05]  /*19040*/  @P0 BRA `(.L_x_74) ;  /* 0x0000000000300947 */ /* 0x000fea0003800000 */
[----:B------:R-:W-:Y:S01]  /*19050*/  S2UR UR12, SR_CTAID.Z ;  /* 0x00000000000c79c3 */ /* 0x000fe20000002700 */
[----:B------:R-:W-:Y:S01]  /*19060*/  R2UR UR8, R19 ;  /* 0x00000000130872ca */ /* 0x000fe200000e0000 */
[----:B------:R-:W-:Y:S01]  /*19070*/  ULDC.64 UR4, c[0x0][0x198] ;  /* 0x0000660000047ab9 */ /* 0x000fe20000000a00 */
[----:B------:R-:W-:Y:S02]  /*19080*/  USHF.L.U32 UR10, UR37, 0x6, URZ ;  /* 0x00000006250a7899 */ /* 0x000fe4000800063f */
[----:B------:R-:W-:Y:S01]  /*19090*/  UIADD3 UR4, UP0, UR4, 0x670, URZ ;  /* 0x0000067004047890 */ /* 0x000fe2000ff1e03f */
[----:B------:R-:W-:Y:S02]  /*190a0*/  UMOV UR9, 0x40 ;  /* 0x0000004000097882 */ /* 0x000fe40000000000 */
[----:B------:R-:W5:Y:S01]  /*190b0*/  S2UR UR11, SR_CTAID.Y ;  /* 0x00000000000b79c3 */ /* 0x000f620000002600 */
[----:B------:R-:W-:-:S05]  /*190c0*/  UIADD3.X UR5, URZ, UR5, URZ, UP0, !UPT ;  /* 0x000000053f057290 */ /* 0x000fca00087fe43f */
[----:B------:R-:W-:-:S09]  /*190d0*/  UIADD3 UR8, UR8, -0x1100, URZ ;  /* 0xffffef0008087890 */ /* 0x000fd2000fffe03f */
[----:B-----5:R1:W-:Y:S01]  /*190e0*/  UTMASTG.4D [UR8], [UR4] ;  /* 0x00000008040073b5 */ /* 0x0203e20008018000 */
[----:B------:R0:W-:Y:S01]  /*190f0*/  UTMACMDFLUSH ;  /* 0x00000000000079b7 */ /* 0x0001e20000000000 */
[----:B-1----:R-:W-:-:S04]  /*19100*/  DEPBAR.LE SB0, 0x1 ;  /* 0x000080400000791a */ /* 0x002fc80000000000 */
.L_x_74:
[----:B------:R-:W-:Y:S05]  /*19110*/  BSYNC B0 ;  /* 0x0000000000007941 */ /* 0x000fea0003800000 */
.L_x_73:
        /* <DEDUP_REMOVED lines=27> */
.L_x_76:
[----:B------:R-:W-:Y:S05]  /*192d0*/  BSYNC B0 ;  /* 0x0000000000007941 */ /* 0x000fea0003800000 */
.L_x_75:
[----:B------:R-:W-:Y:S06]  /*192e0*/  BAR.SYNC.DEFER_BLOCKING 0x1, 0x80 ;  /* 0x0042000000007b1d */ /* 0x000fec0000010000 */
[----:B------:R-:W-:Y:S01]  /*192f0*/  BSSY B0, `(.L_x_77) ;  /* 0x0000015000007945 */ /* 0x000fe20003800000 */
        /* <DEDUP_REMOVED lines=18> */
[----:B-----5:R1:W-:Y:S02]  /*19420*/  UTMASTG.4D [UR8], [UR4] ;  /* 0x00000008040073b5 */ /* 0x0203e40008018000 */
[----:B-1----:R0:W-:Y:S02]  /*19430*/  UTMACMDFLUSH ;  /* 0x00000000000079b7 */ /* 0x0021e40000000000 */
.L_x_78:
[----:B------:R-:W-:Y:S05]  /*19440*/  BSYNC B0 ;  /* 0x0000000000007941 */ /* 0x000fea0003800000 */
.L_x_77:
[----:B------:R-:W-:Y:S01]  /*19450*/  UIADD3 UR38, UR38, -0x1, URZ ;  /* 0xffffffff26267890 */ /* 0x000fe2000fffe03f */
[----:B------:R-:W-:-:S04]  /*19460*/  DEPBAR.LE SB0, 0x0 ;  /* 0x000080000000791a */ /* 0x000fc80000000000 */
[----:B------:R-:W-:-:S04]  /*19470*/  USHF.L.U32 UR4, UR38, 0x3, URZ ;  /* 0x0000000326047899 */ /* 0x000fc8000800063f */
[----:B------:R-:W-:-:S04]  /*19480*/  ULOP3.LUT UR4, UR4, 0x8, URZ, 0xe2, !UPT ;  /* 0x0000000804047892 */ /* 0x000fc8000f8ee23f */
[----:B------:R-:W-:-:S06]  /*19490*/  ULOP3.LUT UR4, UR4, 0x18, URZ, 0x3c, !UPT ;  /* 0x0000001804047892 */ /* 0x000fcc000f8e3c3f */
[----:B------:R-:W-:-:S04]  /*194a0*/  MOV R0, UR4 ;  /* 0x0000000400007c02 */ /* 0x000fc80008000f00 */
[----:B------:R-:W-:Y:S01]  /*194b0*/  SYNCS.ARRIVE.TRANS64.A1T0 RZ, [R0+UR36+0x4d090], RZ ;  /* 0x04d090ff00ff79a7 */ /* 0x000fe20008100024 */
[----:B------:R-:W-:Y:S05]  /*194c0*/  EXIT ;  /* 0x000000000000794d */ /* 0x000fea0003800000 */
.L_x_6:
[----:B------:R-:W-:-:S08]  /*194d0*/  UISETP.NE.AND UP0, UPT, UR4, 0x1, UPT ;  /* 0x000000010400788c */ /* 0x000fd0000bf05270 */
[----:B------:R-:W1:-:S00]  /*194e0*/  USETMAXREG.DEALLOC.CTAPOOL 0x18 ;  /* 0x00000018000079c8 */ /* 0x000e4000080e0500 */
[----:B------:R-:W-:-:S13]  /*194f0*/  PLOP3.LUT P0, PT, PT, PT, UP0, 0x80, 0x0 ;  /* 0x000000000000781c */ /* 0x000fda0003f0f008 */
[----:B------:R-:W-:Y:S05]  /*19500*/  @P0 EXIT ;  /* 0x000000000000094d */ /* 0x000fea0003800000 */
[----:B------:R-:W2:Y:S01]  /*19510*/  S2UR UR11, SR_CTAID.X ;  /* 0x00000000000b79c3 */ /* 0x000ea20000002500 */
[----:B------:R-:W-:Y:S01]  /*19520*/  ULDC UR4, c[0x0][0x28c] ;  /* 0x0000a30000047ab9 */ /* 0x000fe20000000800 */
[----:B------:R-:W-:Y:S01]  /*19530*/  ELECT P3, URZ, PT ;  /* 0x00000000003f782f */ /* 0x000fe20003860000 */
[----:B------:R-:W-:Y:S01]  /*19540*/  BSSY B0, `(.L_x_79) ;  /* 0x0000054000007945 */ /* 0x000fe20003800000 */
[----:B------:R-:W-:Y:S01]  /*19550*/  UIADD3 UR6, UR4, 0xff, URZ ;  /* 0x000000ff04067890 */ /* 0x000fe2000fffe03f */
[----:B-1----:R-:W-:Y:S02]  /*19560*/  CS2R R2, SRZ ;  /* 0x0000000000027805 */ /* 0x002fe4000001ff00 */
[----:B------:R-:W-:Y:S01]  /*19570*/  MOV R7, RZ ;  /* 0x000000ff00077202 */ /* 0x000fe20000000f00 */
[----:B------:R-:W-:Y:S01]  /*19580*/  USHF.R.S32.HI UR7, URZ, 0x1f, UR6 ;  /* 0x0000001f3f077899 */ /* 0x000fe20008011406 */
[----:B------:R-:W1:Y:S03]  /*19590*/  S2UR UR60, SR_CTAID.Y ;  /* 0x00000000003c79c3 */ /* 0x000e660000002600 */
[----:B------:R-:W-:-:S04]  /*195a0*/  ULEA.HI UR7, UR7, UR6, URZ, 0x8 ;  /* 0x0000000607077291 */ /* 0x000fc8000f8f403f */
[----:B------:R-:W-:Y:S01]  /*195b0*/  USHF.R.S32.HI UR7, URZ, 0x8, UR7 ;  /* 0x000000083f077899 */ /* 0x000fe20008011407 */
[----:B------:R-:W3:Y:S01]  /*195c0*/  S2UR UR61, SR_CTAID.Z ;  /* 0x00000000003d79c3 */ /* 0x000ee20000002700 */
[----:B--2---:R-:W-:-:S04]  /*195d0*/  USHF.L.U32 UR11, UR11, 0x7, URZ ;  /* 0x000000070b0b7899 */ /* 0x004fc8000800063f */
[----:B------:R-:W-:-:S04]  /*195e0*/  UIADD3 UR4, UR11, 0x17f, URZ ;  /* 0x0000017f0b047890 */ /* 0x000fc8000fffe03f */
[----:B------:R-:W-:-:S04]  /*195f0*/  USHF.R.U32.HI UR4, URZ, 0x8, UR4 ;  /* 0x000000083f047899 */ /* 0x000fc80008011604 */
[----:B------:R-:W-:-:S04]  /*19600*/  UISETP.LT.AND UP0, UPT, UR4, UR7, UPT ;  /* 0x000000070400728c */ /* 0x000fc8000bf01270 */
[----:B------:R-:W-:Y:S01]  /*19610*/  USEL UR4, UR4, UR7, UP0 ;  /* 0x0000000704047287 */ /* 0x000fe20008000000 */
[----:B-1-3--:R-:W-:Y:S11]  /*19620*/  @!P3 BRA `(.L_x_80) ;  /* 0x000000040014b947 */ /* 0x00aff60003800000 */
[----:B------:R-:W1:Y:S01]  /*19630*/  S2R R4, SR_CgaCtaId ;  /* 0x0000000000047919 */ /* 0x000e620000008800 */
[----:B------:R-:W-:Y:S01]  /*19640*/  MOV R3, 0x400 ;  /* 0x0000040000037802 */ /* 0x000fe20000000f00 */
[----:B------:R-:W-:-:S03]  /*19650*/  IMAD.MOV.U32 R5, RZ, RZ, 0x1 ;  /* 0x00000001ff057424 */ /* 0x000fc600078e00ff */
[----:B-1----:R-:W-:Y:S02]  /*19660*/  LEA R4, R4, R3, 0x18 ;  /* 0x0000000304047211 */ /* 0x002fe400078ec0ff */
[----:B------:R-:W-:-:S04]  /*19670*/  SHF.L.U32 R3, R5, 0x1f, RZ ;  /* 0x0000001f05037819 */ /* 0x000fc800000006ff */
[----:B------:R-:W1:Y:S02]  /*19680*/  SYNCS.PHASECHK.TRANS64.TRYWAIT P0, [R4+URZ+0x4d060], R3 ;  /* 0x04d06003040075a7 */ /* 0x000e64000800017f */
[----:B-1----:R-:W-:Y:S05]  /*19690*/  @!P0 BRA `(.L_x_81) ;  /* 0x00000020000c8947 */ /* 0x002fea0003800000 */
.L_x_118:
[----:B------:R-:W-:Y:S01]  /*196a0*/  ULOP3.LUT UR6, UR5, 0x2, URZ, 0xfc, !UPT ;  /* 0x0000000205067892 */ /* 0x000fe2000f8efc3f */
[----:B-1----:R-:W-:-:S03]  /*196b0*/  @P2 MOV R3, 0x3800 ;  /* 0x0000380000032802 */ /* 0x002fc60000000f00 */
[----:B------:R-:W-:Y:S01]  /*196c0*/  UPRMT UR6, UR6, 0x9910, URZ ;  /* 0x0000991006067896 */ /* 0x000fe2000800003f */
[----:B------:R1:W-:Y:S03]  /*196d0*/  @P2 SYNCS.ARRIVE.TRANS64 RZ, [R4+URZ+0x4d050], R3 ;  /* 0x04d0500304ff29a7 */ /* 0x0003e6000800003f */
[----:B------:R-:W-:-:S06]  /*196e0*/  UISETP.NE.AND UP0, UPT, UR6, 0x2, UPT ;  /* 0x000000020600788c */ /* 0x000fcc000bf05270 */
[----:B------:R-:W-:-:S13]  /*196f0*/  PLOP3.LUT P0, PT, PT, PT, UP0, 0x80, 0x0 ;  /* 0x000000000000781c */ /* 0x000fda0003f0f008 */
[----:B-1----:R-:W-:Y:S05]  /*19700*/  @P0 BRA `(.L_x_82) ;  /* 0x0000000000040947 */ /* 0x002fea0003800000 */
[----:B------:R-:W-:Y:S01]  /*19710*/  BPT.TRAP 0x1 ;  /* 0x000000040000795c */ /* 0x000fe20000300000 */
.L_x_82:
[----:B------:R-:W-:-:S04]  /*19720*/  LOP3.LUT P0, RZ, R0, 0x1f, RZ, 0xc0, !PT ;  /* 0x0000001f00ff7812 */ /* 0x000fc8000780c0ff */
[----:B------:R-:W-:-:S13]  /*19730*/  PLOP3.LUT P0, PT, P0, P2, PT, 0x2a, 0x0 ;  /* 0x000000000000781c */ /* 0x000fda0000704572 */
[----:B------:R-:W-:Y:S05]  /*19740*/  @P0 BRA `(.L_x_83) ;  /* 0x0000000000040947 */ /* 0x000fea0003800000 */
[----:B------:R-:W-:Y:S01]  /*19750*/  BPT.TRAP 0x1 ;  /* 0x000000040000795c */ /* 0x000fe20000300000 */
.L_x_83:
[----:B------:R-:W-:Y:S01]  /*19760*/  R2UR UR8, R4 ;  /* 0x00000000040872ca */ /* 0x000fe200000e0000 */
[----:B------:R-:W-:Y:S01]  /*19770*/  ULDC.64 UR6, c[0x0][0x198] ;  /* 0x0000660000067ab9 */ /* 0x000fe20000000a00 */
[----:B------:R-:W-:Y:S01]  /*19780*/  UMOV UR14, 0x0 ;  /* 0x00000000000e7882 */ /* 0x000fe20000000000 */
[----:B------:R-:W-:Y:S01]  /*19790*/  UIADD3 UR6, UP0, UR6, 0xf0, URZ ;  /* 0x000000f006067890 */ /* 0x000fe2000ff1e03f */
[----:B------:R-:W-:Y:S01]  /*197a0*/  MOV R7, 0x40 ;  /* 0x0000004000077802 */ /* 0x000fe20000000f00 */
[----:B------:R-:W-:Y:S01]  /*197b0*/  UMOV UR15, 0x10000000 ;  /* 0x10000000000f7882 */ /* 0x000fe20000000000 */
[----:B------:R-:W-:Y:S01]  /*197c0*/  UMOV UR10, URZ ;  /* 0x0000003f000a7c82 */ /* 0x000fe20008000000 */
[----:B------:R-:W-:Y:S01]  /*197d0*/  UIADD3.X UR7, URZ, UR7, URZ, UP0, !UPT ;  /* 0x000000073f077290 */ /* 0x000fe200087fe43f */
[----:B------:R-:W-:Y:S01]  /*197e0*/  MOV R3, 0x1 ;  /* 0x0000000100037802 */ /* 0x000fe20000000f00 */
[----:B------:R-:W-:Y:S01]  /*197f0*/  UMOV UR12, UR60 ;  /* 0x0000003c000c7c82 */ /* 0x000fe20008000000 */
[----:B------:R-:W-:Y:S01]  /*19800*/  UMOV UR13, UR61 ;  /* 0x0000003d000d7c82 */ /* 0x000fe20008000000 */
[----:B------:R-:W-:Y:S01]  /*19810*/  UMOV UR42, 0x10 ;  /* 0x00000010002a7882 */ /* 0x000fe20000000000 */
[----:B------:R-:W-:Y:S01]  /*19820*/  UMOV UR43, UR11 ;  /* 0x0000000b002b7c82 */ /* 0x000fe20008000000 */
[----:B------:R-:W-:-:S02]  /*19830*/  UIADD3 UR9, UR8, 0x4d050, URZ ;  /* 0x0004d05008097890 */ /* 0x000fc4000fffe03f */
[----:B------:R-:W-:Y:S02]  /*19840*/  UIADD3 UR40, UR8, 0x800, URZ ;  /* 0x0000080008287890 */ /* 0x000fe4000fffe03f */
[----:B------:R-:W-:Y:S02]  /*19850*/  UIADD3 UR32, UR8, 0x1000, URZ ;  /* 0x0000100008207890 */ /* 0x000fe4000fffe03f */
[----:B------:R-:W-:Y:S02]  /*19860*/  UIADD3 UR24, UR8, 0x1800, URZ ;  /* 0x0000180008187890 */ /* 0x000fe4000fffe03f */
[----:B------:R-:W-:Y:S02]  /*19870*/  UIADD3 UR16, UR8, 0x2000, URZ ;  /* 0x0000200008107890 */ /* 0x000fe4000fffe03f */
[----:B------:R1:W-:Y:S01]  /*19880*/  UTMALDG.4D [UR8], [UR6], desc[UR14] ;  /* 0x00000e08060075b4 */ /* 0x0003e20008019000 */
[----:B------:R-:W-:Y:S01]  /*19890*/  UIADD3 UR56, UR8, 0x2800, URZ ;  /* 0x0000280008387890 */ /* 0x000fe2000fffe03f */
[----:B------:R-:W-:Y:S01]  /*198a0*/  UMOV UR44, UR60 ;  /* 0x0000003c002c7c82 */ /* 0x000fe20008000000 */
[----:B------:R-:W-:Y:S01]  /*198b0*/  UMOV UR45, UR61 ;  /* 0x0000003d002d7c82 */ /* 0x000fe20008000000 */
[----:B------:R-:W-:Y:S01]  /*198c0*/  UMOV UR41, UR9 ;  /* 0x0000000900297c82 */ /* 0x000fe20008000000 */
[----:B------:R-:W-:Y:S01]  /*198d0*/  UMOV UR34, 0x20 ;  /* 0x0000002000227882 */ /* 0x000fe20000000000 */
[----:B------:R-:W-:Y:S01]  /*198e0*/  UMOV UR35, UR11 ;  /* 0x0000000b00237c82 */ /* 0x000fe20008000000 */
[----:B------:R-:W-:Y:S01]  /*198f0*/  UMOV UR36, UR60 ;  /* 0x0000003c00247c82 */ /* 0x000fe20008000000 */
[----:B------:R-:W-:Y:S01]  /*19900*/  UMOV UR37, UR61 ;  /* 0x0000003d00257c82 */ /* 0x000fe20008000000 */
[----:B------:R-:W-:Y:S01]  /*19910*/  UMOV UR33, UR9 ;  /* 0x0000000900217c82 */ /* 0x000fe20008000000 */
[----:B------:R-:W-:Y:S01]  /*19920*/  UMOV UR26, 0x30 ;  /* 0x00000030001a7882 */ /* 0x000fe20000000000 */
[----:B------:R-:W-:Y:S01]  /*19930*/  UMOV UR27, UR11 ;  /* 0x0000000b001b7c82 */ /* 0x000fe20008000000 */
[----:B------:R-:W-:Y:S01]  /*19940*/  UMOV UR28, UR60 ;  /* 0x0000003c001c7c82 */ /* 0x000fe20008000000 */
[----:B------:R-:W-:Y:S01]  /*19950*/  UMOV UR29, UR61 ;  /* 0x0000003d001d7c82 */ /* 0x000fe20008000000 */
[----:B------:R2:W-:Y:S01]  /*19960*/  UTMALDG.4D [UR40], [UR6], desc[UR14] ;  /* 0x00000e28060075b4 */ /* 0x0005e20008019000 */
[----:B------:R-:W-:Y:S01]  /*19970*/  UMOV UR25, UR9 ;  /* 0x0000000900197c82 */ /* 0x000fe20008000000 */
[----:B------:R-:W-:Y:S01]  /*19980*/  UMOV UR18, 0x40 ;  /* 0x0000004000127882 */ /* 0x000fe20000000000 */
[----:B------:R-:W-:Y:S01]  /*19990*/  UMOV UR19, UR11 ;  /* 0x0000000b00137c82 */ /* 0x000fe20008000000 */
[----:B------:R-:W-:Y:S01]  /*199a0*/  UMOV UR20, UR60 ;  /* 0x0000003c00147c82 */ /* 0x000fe20008000000 */
[----:B------:R-:W-:Y:S01]  /*199b0*/  UMOV UR21, UR61 ;  /* 0x0000003d00157c82 */ /* 0x000fe20008000000 */
[----:B------:R-:W-:Y:S01]  /*199c0*/  UMOV UR17, UR9 ;  /* 0x0000000900117c82 */ /* 0x000fe20008000000 */
[----:B------:R-:W-:Y:S01]  /*199d0*/  UMOV UR58, 0x50 ;  /* 0x00000050003a7882 */ /* 0x000fe20000000000 */
[----:B------:R2:W-:Y:S01]  /*199e0*/  UTMALDG.4D [UR32], [UR6], desc[UR14] ;  /* 0x00000e20060075b4 */ /* 0x0005e20008019000 */
[----:B------:R-:W-:Y:S01]  /*199f0*/  UMOV UR59, UR11 ;  /* 0x0000000b003b7c82 */ /* 0x000fe20008000000 */
[----:B------:R-:W-:Y:S01]  /*19a00*/  UMOV UR57, UR9 ;  /* 0x0000000900397c82 */ /* 0x000fe20008000000 */
[----:B-1----:R-:W-:Y:S01]  /*19a10*/  UIADD3 UR8, UR8, 0x3000, URZ ;  /* 0x0000300008087890 */ /* 0x002fe2000fffe03f */
[----:B------:R-:W-:Y:S01]  /*19a20*/  UMOV UR10, 0x60 ;  /* 0x00000060000a7882 */ /* 0x000fe20000000000 */
[----:B------:R2:W-:Y:S01]  /*19a30*/  UTMALDG.4D [UR24], [UR6], desc[UR14] ;  /* 0x00000e18060075b4 */ /* 0x0005e20008019000 */
[----:B------:R2:W-:Y:S01]  /*19a40*/  UTMALDG.4D [UR16], [UR6], desc[UR14] ;  /* 0x00000e10060075b4 */ /* 0x0005e20008019000 */
[----:B------:R2:W-:Y:S05]  /*19a50*/  UTMALDG.4D [UR56], [UR6], desc[UR14] ;  /* 0x00000e38060075b4 */ /* 0x0005ea0008019000 */
[----:B------:R2:W-:Y:S02]  /*19a60*/  UTMALDG.4D [UR8], [UR6], desc[UR14] ;  /* 0x00000e08060075b4 */ /* 0x0005e40008019000 */
[----:B--2---:R-:W-:Y:S01]  /*19a70*/  NOP ;  /* 0x0000000000007918 */ /* 0x004fe20000000000 */
.L_x_80:
[----:B------:R-:W-:Y:S05]  /*19a80*/  BSYNC B0 ;  /* 0x0000000000007941 */ /* 0x000fea0003800000 */
.L_x_79:
[----:B------:R-:W-:Y:S01]  /*19a90*/  ISETP.LT.AND P4, PT, RZ, UR4, P3 ;  /* 0x00000004ff007c0c */ /* 0x000fe20009f81270 */
[----:B------:R-:W-:-:S12]  /*19aa0*/  BSSY B0, `(.L_x_84) ;  /* 0x0000048000007945 */ /* 0x000fd80003800000 */
[----:B------:R-:W-:Y:S05]  /*19ab0*/  @!P4 BRA `(.L_x_85) ;  /* 0x000000040018c947 */ /* 0x000fea0003800000 */
[----:B------:R-:W1:Y:S01]  /*19ac0*/  S2R R5, SR_CgaCtaId ;  /* 0x0000000000057919 */ /* 0x000e620000008800 */
[----:B------:R-:W-:-:S04]  /*19ad0*/  MOV R2, 0x400 ;  /* 0x0000040000027802 */ /* 0x000fc80000000f00 */
[----:B-1----:R-:W-:Y:S02]  /*19ae0*/  LEA R5, R5, R2, 0x18 ;  /* 0x0000000205057211 */ /* 0x002fe400078ec0ff */
[----:B------:R-:W-:-:S04]  /*19af0*/  MOV R2, 0x1 ;  /* 0x0000000100027802 */ /* 0x000fc80000000f00 */
[----:B------:R-:W-:-:S04]  /*19b00*/  SHF.L.U32 R2, R2, 0x1f, RZ ;  /* 0x0000001f02027819 */ /* 0x000fc800000006ff */
[----:B------:R-:W1:Y:S02]  /*19b10*/  SYNCS.PHASECHK.TRANS64.TRYWAIT P0, [R5+URZ+0x4d028], R2 ;  /* 0x04d02802050075a7 */ /* 0x000e64000800017f */
[----:B-1----:R-:W-:Y:S05]  /*19b20*/  @!P0 BRA `(.L_x_86) ;  /* 0x0000001800fc8947 */ /* 0x002fea0003800000 */
.L_x_119:
[----:B------:R-:W-:Y:S01]  /*19b30*/  ULOP3.LUT UR6, UR5, 0x2, URZ, 0xfc, !UPT ;  /* 0x0000000205067892 */ /* 0x000fe2000f8efc3f */
[----:B-1----:R-:W-:-:S03]  /*19b40*/  @P2 IMAD.MOV.U32 R2, RZ, RZ, 0xe000 ;  /* 0x0000e000ff022424 */ /* 0x002fc600078e00ff */
[----:B------:R-:W-:Y:S01]  /*19b50*/  UPRMT UR6, UR6, 0x9910, URZ ;  /* 0x0000991006067896 */ /* 0x000fe2000800003f */
[----:B------:R1:W-:Y:S03]  /*19b60*/  @P2 SYNCS.ARRIVE.TRANS64 RZ, [R5+URZ+0x4d000], R2 ;  /* 0x04d0000205ff29a7 */ /* 0x0003e6000800003f */
[----:B------:R-:W-:-:S06]  /*19b70*/  UISETP.NE.AND UP0, UPT, UR6, 0x2, UPT ;  /* 0x000000020600788c */ /* 0x000fcc000bf05270 */
[----:B------:R-:W-:-:S13]  /*19b80*/  PLOP3.LUT P0, PT, PT, PT, UP0, 0x80, 0x0 ;  /* 0x000000000000781c */ /* 0x000fda0003f0f008 */
[----:B-1----:R-:W-:Y:S05]  /*19b90*/  @P0 BRA `(.L_x_87) ;  /* 0x0000000000040947 */ /* 0x002fea0003800000 */
[----:B------:R-:W-:Y:S01]  /*19ba0*/  BPT.TRAP 0x1 ;  /* 0x000000040000795c */ /* 0x000fe20000300000 */
.L_x_87:
[----:B------:R-:W-:-:S04]  /*19bb0*/  LOP3.LUT P0, RZ, R0, 0x1f, RZ, 0xc0, !PT ;  /* 0x0000001f00ff7812 */ /* 0x000fc8000780c0ff */
[----:B------:R-:W-:-:S13]  /*19bc0*/  PLOP3.LUT P0, PT, P0, P2, PT, 0x2a, 0x0 ;  /* 0x000000000000781c */ /* 0x000fda0000704572 */
[----:B------:R-:W-:Y:S05]  /*19bd0*/  @P0 BRA `(.L_x_88) ;  /* 0x0000000000040947 */ /* 0x000fea0003800000 */
[----:B------:R-:W-:Y:S01]  /*19be0*/  BPT.TRAP 0x1 ;  /* 0x000000040000795c */ /* 0x000fe20000300000 */
.L_x_88:
        /* <DEDUP_REMOVED lines=8> */
[----:B------:R-:W-:Y:S01]  /*19c70*/  UMOV UR59, URZ ;  /* 0x0000003f003b7c82 */ /* 0x000fe20008000000 */
[----:B------:R-:W-:Y:S01]  /*19c80*/  UMOV UR50, 0x10 ;  /* 0x0000001000327882 */ /* 0x000fe20000000000 */
[----:B------:R-:W-:Y:S01]  /*19c90*/  UMOV UR52, UR60 ;  /* 0x0000003c00347c82 */ /* 0x000fe20008000000 */
[----:B------:R-:W-:-:S02]  /*19ca0*/  UMOV UR53, UR61 ;  /* 0x0000003d00357c82 */ /* 0x000fc40008000000 */
[----:B------:R-:W-:Y:S02]  /*19cb0*/  UIADD3 UR56, UR10, 0x7000, URZ ;  /* 0x000070000a387890 */ /* 0x000fe4000fffe03f */
[----:B------:R-:W-:Y:S02]  /*19cc0*/  UIADD3 UR57, UR10, 0x4d000, URZ ;  /* 0x0004d0000a397890 */ /* 0x000fe4000fffe03f */
[----:B------:R-:W-:Y:S02]  /*19cd0*/  UIADD3 UR48, UR10, 0x9000, URZ ;  /* 0x000090000a307890 */ /* 0x000fe4000fffe03f */
[----:B------:R-:W-:Y:S02]  /*19ce0*/  UIADD3 UR40, UR10, 0xb000, URZ ;  /* 0x0000b0000a287890 */ /* 0x000fe4000fffe03f */
[----:B------:R-:W-:Y:S02]  /*19cf0*/  UIADD3 UR32, UR10, 0xd000, URZ ;  /* 0x0000d0000a207890 */ /* 0x000fe4000fffe03f */
[----:B------:R-:W-:Y:S01]  /*19d00*/  UIADD3 UR24, UR10, 0xf000, URZ ;  /* 0x0000f0000a187890 */ /* 0x000fe2000fffe03f */
[----:B------:R1:W-:Y:S01]  /*19d10*/  UTMALDG.4D [UR56], [UR6], desc[UR8] ;  /* 0x00000838060075b4 */ /* 0x0003e20008019000 */
[----:B------:R-:W-:Y:S01]  /*19d20*/  UIADD3 UR16, UR10, 0x11000, URZ ;  /* 0x000110000a107890 */ /* 0x000fe2000fffe03f */
        /* <DEDUP_REMOVED lines=10> */
[----:B------:R2:W-:Y:S01]  /*19dd0*/  UTMALDG.4D [UR48], [UR6], desc[UR8] ;  /* 0x00000830060075b4 */ /* 0x0005e20008019000 */
[----:B------:R-:W-:Y:S01]  /*19de0*/  UMOV UR35, UR59 ;  /* 0x0000003b00237c82 */ /* 0x000fe20008000000 */
[----:B------:R-:W-:Y:S01]  /*19df0*/  UMOV UR33, UR57 ;  /* 0x0000003900217c82 */ /* 0x000fe20008000000 */
[----:B------:R-:W-:Y:S01]  /*19e00*/  UMOV UR26, 0x40 ;  /* 0x00000040001a7882 */ /* 0x000fe20000000000 */
[----:B------:R-:W-:Y:S01]  /*19e10*/  UMOV UR28, UR60 ;  /* 0x0000003c001c7c82 */ /* 0x000fe20008000000 */
[----:B------:R-:W-:Y:S01]  /*19e20*/  UMOV UR29, UR61 ;  /* 0x0000003d001d7c82 */ /* 0x000fe20008000000 */
[----:B------:R-:W-:Y:S01]  /*19e30*/  UMOV UR27, UR59 ;  /* 0x0000003b001b7c82 */ /* 0x000fe20008000000 */
[----:B------:R-:W-:Y:S01]  /*19e40*/  UMOV UR25, UR57 ;  /* 0x0000003900197c82 */ /* 0x000fe20008000000 */
[----:B------:R2:W-:Y:S01]  /*19e50*/  UTMALDG.4D [UR40], [UR6], desc[UR8] ;  /* 0x00000828060075b4 */ /* 0x0005e20008019000 */
[----:B------:R-:W-:Y:S01]  /*19e60*/  UMOV UR18, 0x50 ;  /* 0x0000005000127882 */ /* 0x000fe20000000000 */
[----:B------:R-:W-:Y:S01]  /*19e70*/  UMOV UR20, UR60 ;  /* 0x0000003c00147c82 */ /* 0x000fe20008000000 */
[----:B------:R-:W-:Y:S01]  /*19e80*/  UMOV UR21, UR61 ;  /* 0x0000003d00157c82 */ /* 0x000fe20008000000 */
[----:B------:R-:W-:Y:S01]  /*19e90*/  UMOV UR19, UR59 ;  /* 0x0000003b00137c82 */ /* 0x000fe20008000000 */
[----:B-1----:R-:W-:Y:S01]  /*19ea0*/  UIADD3 UR56, UR10, 0x13000, URZ ;  /* 0x000130000a387890 */ /* 0x002fe2000fffe03f */
[----:B------:R-:W-:Y:S01]  /*19eb0*/  UMOV UR17, UR57 ;  /* 0x0000003900117c82 */ /* 0x000fe20008000000 */
[----:B------:R2:W-:Y:S01]  /*19ec0*/  UTMALDG.4D [UR32], [UR6], desc[UR8] ;  /* 0x00000820060075b4 */ /* 0x0005e20008019000 */
[----:B------:R-:W-:Y:S01]  /*19ed0*/  UMOV UR58, 0x60 ;  /* 0x00000060003a7882 */ /* 0x000fe20000000000 */
[----:B------:R2:W-:Y:S01]  /*19ee0*/  UTMALDG.4D [UR24], [UR6], desc[UR8] ;  /* 0x00000818060075b4 */ /* 0x0005e20008019000 */
[----:B------:R2:W-:Y:S04]  /*19ef0*/  UTMALDG.4D [UR16], [UR6], desc[UR8] ;  /* 0x00000810060075b4 */ /* 0x0005e80008019000 */
[----:B------:R2:W-:Y:S02]  /*19f00*/  UTMALDG.4D [UR56], [UR6], desc[UR8] ;  /* 0x00000838060075b4 */ /* 0x0005e40008019000 */
[----:B--2---:R-:W-:Y:S01]  /*19f10*/  NOP ;  /* 0x0000000000007918 */ /* 0x004fe20000000000 */
.L_x_85:
[----:B------:R-:W-:Y:S05]  /*19f20*/  BSYNC B0 ;  /* 0x0000000000007941 */ /* 0x000fea0003800000 */
.L_x_84:
[----:B------:R-:W-:Y:S04]  /*19f30*/  BSSY B0, `(.L_x_89) ;  /* 0x000004b000007945 */ /* 0x000fe80003800000 */
[----:B------:R-:W-:Y:S05]  /*19f40*/  @!P3 BRA `(.L_x_90) ;  /* 0x000000040024b947 */ /* 0x000fea0003800000 */
[----:B------:R-:W1:Y:S01]  /*19f50*/  S2R R5, SR_CgaCtaId ;  /* 0x0000000000057919 */ /* 0x000e620000008800 */
[----:B------:R-:W-:-:S04]  /*19f60*/  MOV R4, 0x400 ;  /* 0x0000040000047802 */ /* 0x000fc80000000f00 */
[----:B-1----:R-:W-:Y:S02]  /*19f70*/  LEA R6, R5, R4, 0x18 ;  /* 0x0000000405067211 */ /* 0x002fe400078ec0ff */
[----:B------:R-:W-:Y:S02]  /*19f80*/  MOV R5, 0x1 ;  /* 0x0000000100057802 */ /* 0x000fe40000000f00 */
[----:B------:R-:W-:Y:S02]  /*19f90*/  LEA R4, R3, R6, 0x3 ;  /* 0x0000000603047211 */ /* 0x000fe400078e18ff */
[----:B------:R-:W-:-:S04]  /*19fa0*/  SHF.L.U32 R5, R5, 0x1f, RZ ;  /* 0x0000001f05057819 */ /* 0x000fc800000006ff */
[----:B------:R-:W1:Y:S02]  /*19fb0*/  SYNCS.PHASECHK.TRANS64.TRYWAIT P0, [R4+URZ+0x4d060], R5 ;  /* 0x04d06005040075a7 */ /* 0x000e64000800017f */
[----:B-1----:R-:W-:Y:S05]  /*19fc0*/  @!P0 BRA `(.L_x_91) ;  /* 0x0000001400e88947 */ /* 0x002fea0003800000 */
.L_x_120:
        /* <DEDUP_REMOVED lines=8> */
.L_x_92:
[----:B------:R-:W-:-:S04]  /*1a050*/  LOP3.LUT P0, RZ, R0, 0x1f, RZ, 0xc0, !PT ;  /* 0x0000001f00ff7812 */ /* 0x000fc8000780c0ff */
[----:B------:R-:W-:-:S13]  /*1a060*/  PLOP3.LUT P0, PT, P0, P2, PT, 0x2a, 0x0 ;  /* 0x000000000000781c */ /* 0x000fda0000704572 */
[----:B------:R-:W-:Y:S05]  /*1a070*/  @P0 BRA `(.L_x_93) ;  /* 0x0000000000040947 */ /* 0x000fea0003800000 */
[----:B------:R-:W-:Y:S01]  /*1a080*/  BPT.TRAP 0x1 ;  /* 0x000000040000795c */ /* 0x000fe20000300000 */
.L_x_93:
[----:B------:R-:W-:Y:S01]  /*1a090*/  R2UR UR48, R3 ;  /* 0x00000000033072ca */ /* 0x000fe200000e0000 */
[----:B------:R-:W-:Y:S01]  /*1a0a0*/  ULDC.64 UR12, c[0x0][0x198] ;  /* 0x00006600000c7ab9 */ /* 0x000fe20000000a00 */
[----:B------:R-:W-:Y:S01]  /*1a0b0*/  R2UR UR9, R6 ;  /* 0x00000000060972ca */ /* 0x000fe200000e0000 */
[----:B------:R-:W-:Y:S01]  /*1a0c0*/  UIADD3 UR8, UP0, UR12, 0xf0, URZ ;  /* 0x000000f00c087890 */ /* 0x000fe2000ff1e03f */
[----:B------:R-:W-:Y:S01]  /*1a0d0*/  R2UR UR51, R7 ;  /* 0x00000000073372ca */ /* 0x000fe200000e0000 */
[----:B------:R-:W-:Y:S01]  /*1a0e0*/  UMOV UR6, 0x0 ;  /* 0x0000000000067882 */ /* 0x000fe20000000000 */
[----:B------:R-:W-:Y:S01]  /*1a0f0*/  R2UR UR49, R4 ;  /* 0x00000000043172ca */ /* 0x000fe200000e0000 */
[----:B------:R-:W-:Y:S01]  /*1a100*/  UMOV UR7, 0x10000000 ;  /* 0x1000000000077882 */ /* 0x000fe20000000000 */
[----:B------:R-:W-:Y:S01]  /*1a110*/  UMOV UR50, URZ ;  /* 0x0000003f00327c82 */ /* 0x000fe20008000000 */
[----:B------:R-:W-:Y:S01]  /*1a120*/  UMOV UR52, UR60 ;  /* 0x0000003c00347c82 */ /* 0x000fe20008000000 */
[----:B------:R-:W-:Y:S01]  /*1a130*/  UMOV UR53, UR61 ;  /* 0x0000003d00357c82 */ /* 0x000fe20008000000 */
[----:B------:R-:W-:Y:S01]  /*1a140*/  UMOV UR42, 0x10 ;  /* 0x00000010002a7882 */ /* 0x000fe20000000000 */
[----:B------:R-:W-:Y:S01]  /*1a150*/  UMOV UR44, UR60 ;  /* 0x0000003c002c7c82 */ /* 0x000fe20008000000 */
[----:B------:R-:W-:Y:S01]  /*1a160*/  UMOV UR45, UR61 ;  /* 0x0000003d002d7c82 */ /* 0x000fe20008000000 */
[----:B------:R-:W-:Y:S01]  /*1a170*/  UMOV UR58, 0x20 ;  /* 0x00000020003a7882 */ /* 0x000fe20000000000 */
[----:B------:R-:W-:-:S02]  /*1a180*/  UIMAD UR48, UR48, 0x3800, UR9 ;  /* 0x00003800303078a4 */ /* 0x000fc4000f8e0209 */
[----:B------:R-:W-:Y:S02]  /*1a190*/  UIADD3 UR51, UR11, UR51, URZ ;  /* 0x000000330b337290 */ /* 0x000fe4000fffe03f */
[----:B------:R-:W-:Y:S02]  /*1a1a0*/  UIADD3 UR49, UR49, 0x4d050, URZ ;  /* 0x0004d05031317890 */ /* 0x000fe4000fffe03f */
[----:B------:R-:W-:Y:S02]  /*1a1b0*/  UIADD3.X UR9, URZ, UR13, URZ, UP0, !UPT ;  /* 0x0000000d3f097290 */ /* 0x000fe400087fe43f */
[----:B------:R-:W-:Y:S02]  /*1a1c0*/  UIADD3 UR40, UR48, 0x800, URZ ;  /* 0x0000080030287890 */ /* 0x000fe4000fffe03f */
[----:B------:R-:W-:Y:S01]  /*1a1d0*/  UIADD3 UR56, UR48, 0x1000, URZ ;  /* 0x0000100030387890 */ /* 0x000fe2000fffe03f */
[----:B------:R-:W-:Y:S01]  /*1a1e0*/  UMOV UR41, UR49 ;  /* 0x0000003100297c82 */ /* 0x000fe20008000000 */
[----:B------:R-:W-:Y:S01]  /*1a1f0*/  UMOV UR43, UR51 ;  /* 0x00000033002b7c82 */ /* 0x000fe20008000000 */
[----:B------:R-:W-:Y:S01]  /*1a200*/  UMOV UR57, UR49 ;  /* 0x0000003100397c82 */ /* 0x000fe20008000000 */
[----:B------:R-:W-:Y:S01]  /*1a210*/  UMOV UR59, UR51 ;  /* 0x00000033003b7c82 */ /* 0x000fe20008000000 */
[----:B------:R-:W-:Y:S01]  /*1a220*/  UTMALDG.4D [UR48], [UR8], desc[UR6] ;  /* 0x00000630080075b4 */ /* 0x000fe20008019000 */
[----:B------:R-:W-:-:S02]  /*1a230*/  UIADD3 UR32, UR48, 0x1800, URZ ;  /* 0x0000180030207890 */ /* 0x000fc4000fffe03f */
[----:B------:R-:W-:Y:S02]  /*1a240*/  UIADD3 UR24, UR48, 0x2000, URZ ;  /* 0x0000200030187890 */ /* 0x000fe4000fffe03f */
[----:B------:R-:W-:Y:S01]  /*1a250*/  UIADD3 UR16, UR48, 0x2800, URZ ;  /* 0x0000280030107890 */ /* 0x000fe2000fffe03f */
[----:B------:R-:W-:Y:S01]  /*1a260*/  UMOV UR34, 0x30 ;  /* 0x0000003000227882 */ /* 0x000fe20000000000 */
[----:B------:R-:W-:Y:S01]  /*1a270*/  UTMALDG.4D [UR40], [UR8], desc[UR6] ;  /* 0x00000628080075b4 */ /* 0x000fe20008019000 */
        /* <DEDUP_REMOVED lines=16> */
[----:B------:R2:W-:Y:S01]  /*1a380*/  UTMALDG.4D [UR24], [UR8], desc[UR6] ;  /* 0x00000618080075b4 */ /* 0x0005e20008019000 */
[----:B------:R2:W-:Y:S01]  /*1a390*/  UTMALDG.4D [UR16], [UR8], desc[UR6] ;  /* 0x00000610080075b4 */ /* 0x0005e20008019000 */
[----:B-1----:R-:W-:Y:S01]  /*1a3a0*/  UIADD3 UR56, UR48, 0x3000, URZ ;  /* 0x0000300030387890 */ /* 0x002fe2000fffe03f */
[----:B------:R-:W-:-:S08]  /*1a3b0*/  UMOV UR58, 0x60 ;  /* 0x00000060003a7882 */ /* 0x000fd00000000000 */
[----:B------:R2:W-:Y:S02]  /*1a3c0*/  UTMALDG.4D [UR56], [UR8], desc[UR6] ;  /* 0x00000638080075b4 */ /* 0x0005e40008019000 */
[----:B--2---:R-:W-:Y:S01]  /*1a3d0*/  NOP ;  /* 0x0000000000007918 */ /* 0x004fe20000000000 */
.L_x_90:
[----:B------:R-:W-:Y:S05]  /*1a3e0*/  BSYNC B0 ;  /* 0x0000000000007941 */ /* 0x000fea0003800000 */
.L_x_89:
[----:B------:R-:W-:Y:S01]  /*1a3f0*/  BSSY B0, `(.L_x_94) ;  /* 0x000004d000007945 */ /* 0x000fe20003800000 */
[----:B------:R-:W-:-:S03]  /*1a400*/  IMAD.MOV.U32 R8, RZ, RZ, RZ ;  /* 0x000000ffff087224 */ /* 0x000fc600078e00ff */
        /* <DEDUP_REMOVED lines=9> */
.L_x_121:
        /* <DEDUP_REMOVED lines=8> */
.L_x_97:
[----:B------:R-:W-:-:S04]  /*1a520*/  LOP3.LUT P0, RZ, R0, 0x1f, RZ, 0xc0, !PT ;  /* 0x0000001f00ff7812 */ /* 0x000fc8000780c0ff */
[----:B------:R-:W-:-:S13]  /*1a530*/  PLOP3.LUT P0, PT, P0, P2, PT, 0x2a, 0x0 ;  /* 0x000000000000781c */ /* 0x000fda0000704572 */
[----:B------:R-:W-:Y:S05]  /*1a540*/  @P0 BRA `(.L_x_98) ;  /* 0x0000000000040947 */ /* 0x000fea0003800000 */
[----:B------:R-:W-:Y:S01]  /*1a550*/  BPT.TRAP 0x1 ;  /* 0x000000040000795c */ /* 0x000fe20000300000 */
.L_x_98:
[C---:B------:R-:W-:Y:S01]  /*1a560*/  IMAD R5, R2.reuse, 0xe000, R5 ;  /* 0x0000e00002057824 */ /* 0x040fe200078e0205 */
[----:B------:R-:W-:Y:S01]  /*1a570*/  R2UR UR49, R3 ;  /* 0x00000000033172ca */ /* 0x000fe200000e0000 */
[----:B------:R-:W-:Y:S01]  /*1a580*/  ULDC.64 UR8, c[0x0][0x198] ;  /* 0x0000660000087ab9 */ /* 0x000fe20000000a00 */
[----:B------:R-:W-:Y:S01]  /*1a590*/  UMOV UR51, URZ ;  /* 0x0000003f00337c82 */ /* 0x000fe20008000000 */
[----:B------:R-:W-:Y:S01]  /*1a5a0*/  UIADD3 UR8, UP0, UR8, 0x2f0, URZ ;  /* 0x000002f008087890 */ /* 0x000fe2000ff1e03f */
[----:B------:R-:W-:Y:S01]  /*1a5b0*/  R2UR UR10, R5 ;  /* 0x00000000050a72ca */ /* 0x000fe200000e0000 */
[----:B------:R-:W-:Y:S01]  /*1a5c0*/  UMOV UR6, 0x0 ;  /* 0x0000000000067882 */ /* 0x000fe20000000000 */
[----:B------:R-:W-:Y:S01]  /*1a5d0*/  UMOV UR7, 0x10000000 ;  /* 0x1000000000077882 */ /* 0x000fe20000000000 */
[----:B------:R-:W-:Y:S01]  /*1a5e0*/  UIADD3.X UR9, URZ, UR9, URZ, UP0, !UPT ;  /* 0x000000093f097290 */ /* 0x000fe200087fe43f */
[----:B------:R-:W-:Y:S01]  /*1a5f0*/  MOV R8, 0x1 ;  /* 0x0000000100087802 */ /* 0x000fe20000000f00 */
[----:B------:R-:W-:Y:S01]  /*1a600*/  UMOV UR50, URZ ;  /* 0x0000003f00327c82 */ /* 0x000fe20008000000 */
[----:B------:R-:W-:Y:S01]  /*1a610*/  UMOV UR52, UR60 ;  /* 0x0000003c00347c82 */ /* 0x000fe20008000000 */
[----:B------:R-:W-:Y:S01]  /*1a620*/  UMOV UR53, UR61 ;  /* 0x0000003d00357c82 */ /* 0x000fe20008000000 */
[----:B------:R-:W-:Y:S01]  /*1a630*/  UMOV UR42, 0x10 ;  /* 0x00000010002a7882 */ /* 0x000fe20000000000 */
[----:B------:R-:W-:Y:S01]  /*1a640*/  UIADD3 UR49, UR49, 0x4d000, URZ ;  /* 0x0004d00031317890 */ /* 0x000fe2000fffe03f */
[----:B------:R-:W-:Y:S01]  /*1a650*/  VIADD R2, R2, 0x1 ;  /* 0x0000000102027836 */ /* 0x000fe20000000000 */
[----:B------:R-:W-:Y:S01]  /*1a660*/  UMOV UR44, UR60 ;  /* 0x0000003c002c7c82 */ /* 0x000fe20008000000 */
[----:B------:R-:W-:Y:S01]  /*1a670*/  UMOV UR45, UR61 ;  /* 0x0000003d002d7c82 */ /* 0x000fe20008000000 */
[----:B------:R-:W-:-:S02]  /*1a680*/  UIADD3 UR48, UR10, 0x7000, URZ ;  /* 0x000070000a307890 */ /* 0x000fc4000fffe03f */
[----:B------:R-:W-:Y:S02]  /*1a690*/  UIADD3 UR40, UR10, 0x9000, URZ ;  /* 0x000090000a287890 */ /* 0x000fe4000fffe03f */
[----:B------:R-:W-:Y:S01]  /*1a6a0*/  UIADD3 UR56, UR10, 0xb000, URZ ;  /* 0x0000b0000a387890 */ /* 0x000fe2000fffe03f */
[----:B------:R-:W-:Y:S01]  /*1a6b0*/  UMOV UR43, UR51 ;  /* 0x00000033002b7c82 */ /* 0x000fe20008000000 */
[----:B------:R-:W-:Y:S01]  /*1a6c0*/  UMOV UR41, UR49 ;  /* 0x0000003100297c82 */ /* 0x000fe20008000000 */
[----:B------:R-:W-:Y:S01]  /*1a6d0*/  UMOV UR58, 0x20 ;  /* 0x00000020003a7882 */ /* 0x000fe20000000000 */
[----:B------:R-:W-:Y:S01]  /*1a6e0*/  UMOV UR59, UR51 ;  /* 0x00000033003b7c82 */ /* 0x000fe20008000000 */
[----:B------:R-:W-:Y:S01]  /*1a6f0*/  UMOV UR57, UR49 ;  /* 0x0000003100397c82 */ /* 0x000fe20008000000 */
[----:B------:R-:W-:Y:S01]  /*1a700*/  UTMALDG.4D [UR48], [UR8], desc[UR6] ;  /* 0x00000630080075b4 */ /* 0x000fe20008019000 */
[----:B------:R-:W-:Y:S02]  /*1a710*/  UIADD3 UR32, UR10, 0xd000, URZ ;  /* 0x0000d0000a207890 */ /* 0x000fe4000fffe03f */
[----:B------:R-:W-:-:S02]  /*1a720*/  UIADD3 UR24, UR10, 0xf000, URZ ;  /* 0x0000f0000a187890 */ /* 0x000fc4000fffe03f */
        /* <DEDUP_REMOVED lines=25> */
.L_x_95:
[----:B------:R-:W-:Y:S05]  /*1a8c0*/  BSYNC B0 ;  /* 0x0000000000007941 */ /* 0x000fea0003800000 */
.L_x_94:
[----:B------:R-:W-:-:S04]  /*1a8d0*/  MOV R3, UR4 ;  /* 0x0000000400037c02 */ /* 0x000fc80008000f00 */
[----:B------:R-:W-:-:S13]  /*1a8e0*/  ISETP.GE.AND P0, PT, R3, 0x2, PT ;  /* 0x000000020300780c */ /* 0x000fda0003f06270 */
[----:B------:R-:W-:Y:S05]  /*1a8f0*/  @!P0 EXIT ;  /* 0x000000000000894d */ /* 0x000fea0003800000 */
[----:B------:R-:W-:Y:S01]  /*1a900*/  USHF.L.U32 UR6, UR4, 0x1, URZ ;  /* 0x0000000104067899 */ /* 0x000fe2000800063f */
[----:B------:R-:W-:Y:S01]  /*1a910*/  LOP3.LUT P0, RZ, R0, 0x1f, RZ, 0xc0, !PT ;  /* 0x0000001f00ff7812 */ /* 0x000fe2000780c0ff */
[----:B------:R-:W-:Y:S01]  /*1a920*/  BSSY B0, `(.L_x_99) ;  /* 0x00000a3000007945 */ /* 0x000fe20003800000 */
[----:B------:R-:W-:Y:S02]  /*1a930*/  MOV R3, UR5 ;  /* 0x0000000500037c02 */ /* 0x000fe40008000f00 */
[----:B------:R-:W-:Y:S02]  /*1a940*/  PLOP3.LUT P0, PT, P0, P2, PT, 0x2a, 0x0 ;  /* 0x000000000000781c */ /* 0x000fe40000704572 */
[----:B------:R-:W-:Y:S02]  /*1a950*/  LOP3.LUT R3, R3, 0x2, RZ, 0xfc, !PT ;  /* 0x0000000203037812 */ /* 0x000fe400078efcff */
[----:B------:R-:W-:Y:S02]  /*1a960*/  MOV R0, 0x1 ;  /* 0x0000000100007802 */ /* 0x000fe40000000f00 */
[----:B------:R-:W-:-:S07]  /*1a970*/  MOV R9, UR6 ;  /* 0x0000000600097c02 */ /* 0x000fce0008000f00 */
.L_x_110:
[----:B------:R-:W-:Y:S04]  /*1a980*/  BSSY B1, `(.L_x_100) ;  /* 0x000004b000017945 */ /* 0x000fe80003800000 */
[----:B------:R-:W-:Y:S05]  /*1a990*/  @!P3 BRA `(.L_x_101) ;  /* 0x000000040024b947 */ /* 0x000fea0003800000 */
[----:B------:R-:W1:Y:S01]  /*1a9a0*/  S2R R5, SR_CgaCtaId ;  /* 0x0000000000057919 */ /* 0x000e620000008800 */
[----:B------:R-:W-:-:S04]  /*1a9b0*/  MOV R4, 0x400 ;  /* 0x0000040000047802 */ /* 0x000fc80000000f00 */
[----:B-1----:R-:W-:Y:S02]  /*1a9c0*/  LEA R5, R5, R4, 0x18 ;  /* 0x0000000405057211 */ /* 0x002fe400078ec0ff */
[----:B------:R-:W-:-:S03]  /*1a9d0*/  SHF.L.U32 R4, R0, 0x1f, RZ ;  /* 0x0000001f00047819 */ /* 0x000fc600000006ff */
[----:B------:R-:W-:-:S04]  /*1a9e0*/  IMAD R7, R2, 0x8, R5 ;  /* 0x0000000802077824 */ /* 0x000fc800078e0205 */
[----:B------:R-:W1:Y:S02]  /*1a9f0*/  SYNCS.PHASECHK.TRANS64.TRYWAIT P4, [R7+URZ+0x4d028], R4 ;  /* 0x04d02804070075a7 */ /* 0x000e64000808017f */
[----:B-1----:R-:W-:Y:S05]  /*1aa00*/  @!P4 BRA `(.L_x_102) ;  /* 0x0000000c0080c947 */ /* 0x002fea0003800000 */
.L_x_122:
[----:B-1----:R-:W-:-:S04]  /*1aa10*/  @P2 MOV R4, 0xe000 ;  /* 0x0000e00000042802 */ /* 0x002fc80000000f00 */
[----:B------:R1:W-:Y:S02]  /*1aa20*/  @P2 SYNCS.ARRIVE.TRANS64 RZ, [R7+URZ+0x4d000], R4 ;  /* 0x04d0000407ff29a7 */ /* 0x0003e4000800003f */
[----:B-1----:R-:W-:-:S04]  /*1aa30*/  PRMT R4, R3, 0x9910, RZ ;  /* 0x0000991003047816 */ /* 0x002fc800000000ff */
[----:B------:R-:W-:-:S13]  /*1aa40*/  ISETP.NE.AND P4, PT, R4, 0x2, PT ;  /* 0x000000020400780c */ /* 0x000fda0003f85270 */
[----:B------:R-:W-:Y:S05]  /*1aa50*/  @P4 BRA `(.L_x_103) ;  /* 0x0000000000044947 */ /* 0x000fea0003800000 */
[----:B------:R-:W-:Y:S01]  /*1aa60*/  BPT.TRAP 0x1 ;  /* 0x000000040000795c */ /* 0x000fe20000300000 */
.L_x_103:
[----:B------:R-:W-:Y:S05]  /*1aa70*/  @P0 BRA `(.L_x_104) ;  /* 0x0000000000040947 */ /* 0x000fea0003800000 */
[----:B------:R-:W-:Y:S01]  /*1aa80*/  BPT.TRAP 0x1 ;  /* 0x000000040000795c */ /* 0x000fe20000300000 */
.L_x_104:
[----:B------:R-:W-:Y:S01]  /*1aa90*/  IMAD R5, R2, 0xe000, R5 ;  /* 0x0000e00002057824 */ /* 0x000fe200078e0205 */
[----:B------:R-:W-:Y:S01]  /*1aaa0*/  R2UR UR57, R7 ;  /* 0x00000000073972ca */ /* 0x000fe200000e0000 */
[----:B------:R-:W-:Y:S01]  /*1aab0*/  ULDC.64 UR8, c[0x0][0x198] ;  /* 0x0000660000087ab9 */ /* 0x000fe20000000a00 */
[----:B------:R-:W-:Y:S01]  /*1aac0*/  R2UR UR59, R8 ;  /* 0x00000000083b72ca */ /* 0x000fe200000e0000 */
[----:B------:R-:W-:Y:S01]  /*1aad0*/  UIADD3 UR8, UP0, UR8, 0x1f0, URZ ;  /* 0x000001f008087890 */ /* 0x000fe2000ff1e03f */
[----:B------:R-:W-:Y:S01]  /*1aae0*/  R2UR UR10, R5 ;  /* 0x00000000050a72ca */ /* 0x000fe200000e0000 */
[----:B------:R-:W-:Y:S01]  /*1aaf0*/  UMOV UR6, 0x0 ;  /* 0x0000000000067882 */ /* 0x000fe20000000000 */
[----:B------:R-:W-:Y:S01]  /*1ab00*/  UMOV UR7, 0x10000000 ;  /* 0x1000000000077882 */ /* 0x000fe20000000000 */
[----:B------:R-:W-:Y:S01]  /*1ab10*/  UIADD3.X UR9, URZ, UR9, URZ, UP0, !UPT ;  /* 0x000000093f097290 */ /* 0x000fe200087fe43f */
[----:B------:R-:W-:Y:S01]  /*1ab20*/  IADD3 R2, R2, 0x1, RZ ;  /* 0x0000000102027810 */ /* 0x000fe20007ffe0ff */
[----:B------:R-:W-:Y:S01]  /*1ab30*/  UMOV UR58, URZ ;  /* 0x0000003f003a7c82 */ /* 0x000fe20008000000 */
[----:B------:R-:W-:Y:S01]  /*1ab40*/  UMOV UR50, 0x10 ;  /* 0x0000001000327882 */ /* 0x000fe20000000000 */
[----:B------:R-:W-:Y:S01]  /*1ab50*/  UMOV UR52, UR60 ;  /* 0x0000003c00347c82 */ /* 0x000fe20008000000 */
[----:B------:R-:W-:Y:S01]  /*1ab60*/  UMOV UR53, UR61 ;  /* 0x0000003d00357c82 */ /* 0x000fe20008000000 */
[----:B------:R-:W-:Y:S01]  /*1ab70*/  UIADD3 UR57, UR57, 0x4d000, URZ ;  /* 0x0004d00039397890 */ /* 0x000fe2000fffe03f */
[----:B------:R-:W-:Y:S01]  /*1ab80*/  ISETP.NE.AND P4, PT, R2, 0x5, PT ;  /* 0x000000050200780c */ /* 0x000fe20003f85270 */
[----:B------:R-:W-:-:S02]  /*1ab90*/  USHF.L.U32 UR59, UR59, 0x8, URZ ;  /* 0x000000083b3b7899 */ /* 0x000fc4000800063f */
[----:B------:R-:W-:Y:S01]  /*1aba0*/  UIADD3 UR56, UR10, 0x7000, URZ ;  /* 0x000070000a387890 */ /* 0x000fe2000fffe03f */
[----:B------:R-:W-:Y:S01]  /*1abb0*/  SEL R5, RZ, 0x1, P4 ;  /* 0x00000001ff057807 */ /* 0x000fe20002000000 */
[----:B------:R-:W-:Y:S01]  /*1abc0*/  UIADD3 UR48, UR10, 0x9000, URZ ;  /* 0x000090000a307890 */ /* 0x000fe2000fffe03f */
[----:B------:R-:W-:Y:S01]  /*1abd0*/  SEL R2, R2, RZ, P4 ;  /* 0x000000ff02027207 */ /* 0x000fe20002000000 */
[----:B------:R-:W-:Y:S01]  /*1abe0*/  UIADD3 UR16, UR10, 0xb000, URZ ;  /* 0x0000b0000a107890 */ /* 0x000fe2000fffe03f */
[----:B------:R-:W-:Y:S01]  /*1abf0*/  LOP3.LUT R0, R0, R5, RZ, 0x3c, !PT ;  /* 0x0000000500007212 */ /* 0x000fe200078e3cff */
[----:B------:R-:W-:Y:S01]  /*1ac00*/  UMOV UR49, UR57 ;  /* 0x0000003900317c82 */ /* 0x000fe20008000000 */
[----:B------:R-:W-:Y:S01]  /*1ac10*/  UMOV UR51, UR59 ;  /* 0x0000003b00337c82 */ /* 0x000fe20008000000 */
[----:B------:R-:W-:Y:S01]  /*1ac20*/  UMOV UR18, 0x20 ;  /* 0x0000002000127882 */ /* 0x000fe20000000000 */
        /* <DEDUP_REMOVED lines=32> */
.L_x_101:
[----:B------:R-:W-:Y:S05]  /*1ae30*/  BSYNC B1 ;  /* 0x0000000000017941 */ /* 0x000fea0003800000 */
.L_x_100:
[----:B------:R-:W-:Y:S01]  /*1ae40*/  ISETP.LT.OR P4, PT, R9, 0x4, !P3 ;  /* 0x000000040900780c */ /* 0x000fe20005f81670 */
[----:B------:R-:W-:-:S12]  /*1ae50*/  BSSY B1, `(.L_x_105) ;  /* 0x000004c000017945 */ /* 0x000fd80003800000 */
[----:B------:R-:W-:Y:S05]  /*1ae60*/  @P4 BRA `(.L_x_106) ;  /* 0x0000000400284947 */ /* 0x000fea0003800000 */
[----:B------:R-:W1:Y:S01]  /*1ae70*/  S2R R5, SR_CgaCtaId ;  /* 0x0000000000057919 */ /* 0x000e620000008800 */
[----:B------:R-:W-:Y:S02]  /*1ae80*/  MOV R4, 0x400 ;  /* 0x0000040000047802 */ /* 0x000fe40000000f00 */
[----:B------:R-:W-:Y:S02]  /*1ae90*/  SHF.L.U32 R7, R0, 0x1f, RZ ;  /* 0x0000001f00077819 */ /* 0x000fe400000006ff */
[----:B-1----:R-:W-:-:S04]  /*1aea0*/  LEA R5, R5, R4, 0x18 ;  /* 0x0000000405057211 */ /* 0x002fc800078ec0ff */
[----:B------:R-:W-:-:S04]  /*1aeb0*/  LEA R4, R2, R5, 0x3 ;  /* 0x0000000502047211 */ /* 0x000fc800078e18ff */
[----:B------:R-:W1:Y:S02]  /*1aec0*/  SYNCS.PHASECHK.TRANS64.TRYWAIT P4, [R4+URZ+0x4d028], R7 ;  /* 0x04d02807040075a7 */ /* 0x000e64000808017f */
[----:B-1----:R-:W-:Y:S05]  /*1aed0*/  @!P4 BRA `(.L_x_107) ;  /* 0x000000080060c947 */ /* 0x002fea0003800000 */
.L_x_123:
[----:B------:R-:W-:Y:S02]  /*1aee0*/  PRMT R6, R3, 0x9910, RZ ;  /* 0x0000991003067816 */ /* 0x000fe400000000ff */
[----:B-1----:R-:W-:Y:S02]  /*1aef0*/  @P1 MOV R7, 0xe000 ;  /* 0x0000e00000071802 */ /* 0x002fe40000000f00 */
[----:B------:R-:W-:Y:S02]  /*1af00*/  ISETP.NE.AND P4, PT, R6, 0x2, PT ;  /* 0x000000020600780c */ /* 0x000fe40003f85270 */
[----:B------:R1:W-:Y:S11]  /*1af10*/  @P1 SYNCS.ARRIVE.TRANS64 RZ, [R4+URZ+0x4d000], R7 ;  /* 0x04d0000704ff19a7 */ /* 0x0003f6000800003f */
[----:B-1----:R-:W-:Y:S05]  /*1af20*/  @P4 BRA `(.L_x_108) ;  /* 0x0000000000044947 */ /* 0x002fea0003800000 */
[----:B------:R-:W-:Y:S01]  /*1af30*/  BPT.TRAP 0x1 ;  /* 0x000000040000795c */ /* 0x000fe20000300000 */
.L_x_108:
[----:B------:R-:W-:Y:S05]  /*1af40*/  @P0 BRA `(.L_x_109) ;  /* 0x0000000000040947 */ /* 0x000fea0003800000 */
[----:B------:R-:W-:Y:S01]  /*1af50*/  BPT.TRAP 0x1 ;  /* 0x000000040000795c */ /* 0x000fe20000300000 */
.L_x_109:
        /* <DEDUP_REMOVED lines=9> */
[----:B------:R-:W-:Y:S01]  /*1aff0*/  VIADD R2, R2, 0x1 ;  /* 0x0000000102027836 */ /* 0x000fe20000000000 */
[----:B------:R-:W-:Y:S01]  /*1b000*/  UMOV UR58, URZ ;  /* 0x0000003f003a7c82 */ /* 0x000fe20008000000 */
[----:B------:R-:W-:Y:S01]  /*1b010*/  UMOV UR50, 0x10 ;  /* 0x0000001000327882 */ /* 0x000fe20000000000 */
[----:B------:R-:W-:Y:S01]  /*1b020*/  UMOV UR52, UR60 ;  /* 0x0000003c00347c82 */ /* 0x000fe20008000000 */
[----:B------:R-:W-:Y:S01]  /*1b030*/  UMOV UR53, UR61 ;  /* 0x0000003d00357c82 */ /* 0x000fe20008000000 */
[----:B------:R-:W-:Y:S01]  /*1b040*/  UIADD3 UR57, UR57, 0x4d000, URZ ;  /* 0x0004d00039397890 */ /* 0x000fe2000fffe03f */
[----:B------:R-:W-:Y:S01]  /*1b050*/  ISETP.NE.AND P4, PT, R2, 0x5, PT ;  /* 0x000000050200780c */ /* 0x000fe20003f85270 */
[----:B------:R-:W-:Y:S01]  /*1b060*/  USHF.L.U32 UR59, UR59, 0x8, URZ ;  /* 0x000000083b3b7899 */ /* 0x000fe2000800063f */
[----:B------:R-:W-:Y:S01]  /*1b070*/  IADD3 R8, R8, 0x1, RZ ;  /* 0x0000000108087810 */ /* 0x000fe20007ffe0ff */
        /* <DEDUP_REMOVED lines=41> */
.L_x_106:
[----:B------:R-:W-:Y:S05]  /*1b310*/  BSYNC B1 ;  /* 0x0000000000017941 */ /* 0x000fea0003800000 */
.L_x_105:
[C---:B------:R-:W-:Y:S02]  /*1b320*/  ISETP.GT.AND P4, PT, R9.reuse, 0x4, PT ;  /* 0x000000040900780c */ /* 0x040fe40003f84270 */
[----:B------:R-:W-:-:S11]  /*1b330*/  IADD3 R9, R9, -0x2, RZ ;  /* 0xfffffffe09097810 */ /* 0x000fd60007ffe0ff */
[----:B------:R-:W-:Y:S05]  /*1b340*/  @P4 BRA `(.L_x_110) ;  /* 0xfffffff4008c4947 */ /* 0x000fea000383ffff */
[----:B------:R-:W-:Y:S05]  /*1b350*/  BSYNC B0 ;  /* 0x0000000000007941 */ /* 0x000fea0003800000 */
.L_x_99:
[----:B------:R-:W-:Y:S05]  /*1b360*/  EXIT ;  /* 0x000000000000794d */ /* 0x000fea0003800000 */
.L_x_15:
[----:B-1----:R-:W-:-:S04]  /*1b370*/  MOV R5, UR8 ;  /* 0x0000000800057c02 */ /* 0x002fc80008000f00 */
[----:B------:R1:W2:Y:S03]  /*1b380*/  SYNCS.PHASECHK.TRANS64.TRYWAIT P1, [R5+URZ+0x4d050], R6 ;  /* 0x04d05006050075a7 */ /* 0x0002a6000802017f */
[----:B--2---:R-:W-:Y:S05]  /*1b390*/  @!P1 NANOSLEEP.SYNCS 0x989680 ;  /* 0x009896800000995d */ /* 0x004fea0003900000 */
[----:B------:R-:W2:Y:S02]  /*1b3a0*/  @!P1 SYNCS.PHASECHK.TRANS64 P1, [R5+URZ+0x4d050], R6 ;  /* 0x04d05006050095a7 */ /* 0x000ea4000802007f */
[----:B--2---:R-:W-:Y:S05]  /*1b3b0*/  @!P1 BRA `(.L_x_15) ;  /* 0xfffffffc00ec9947 */ /* 0x004fea000383ffff */
[----:B------:R-:W-:Y:S05]  /*1b3c0*/  BRA `(.L_x_111) ;  /* 0xfffffe5800d07947 */ /* 0x000fea000383ffff */
.L_x_17:
[----:B-1----:R-:W-:-:S04]  /*1b3d0*/  MOV R5, UR36 ;  /* 0x0000002400057c02 */ /* 0x002fc80008000f00 */
[----:B------:R1:W2:Y:S03]  /*1b3e0*/  SYNCS.PHASECHK.TRANS64.TRYWAIT P1, [R5+URZ+0x4d000], R4 ;  /* 0x04d00004050075a7 */ /* 0x0002a6000802017f */
[----:B--2---:R-:W-:Y:S05]  /*1b3f0*/  @!P1 NANOSLEEP.SYNCS 0x989680 ;  /* 0x009896800000995d */ /* 0x004fea0003900000 */
[----:B------:R-:W2:Y:S02]  /*1b400*/  @!P1 SYNCS.PHASECHK.TRANS64 P1, [R5+URZ+0x4d000], R4 ;  /* 0x04d00004050095a7 */ /* 0x000ea4000802007f */
[----:B--2---:R-:W-:Y:S05]  /*1b410*/  @!P1 BRA `(.L_x_17) ;  /* 0xfffffffc00ec9947 */ /* 0x004fea000383ffff */
[----:B------:R-:W-:Y:S05]  /*1b420*/  BRA `(.L_x_112) ;  /* 0xfffffe5800dc7947 */ /* 0x000fea000383ffff */
.L_x_18:
[----:B-1----:R-:W-:-:S04]  /*1b430*/  MOV R5, UR4 ;  /* 0x0000000400057c02 */ /* 0x002fc80008000f00 */
[----:B------:R1:W2:Y:S03]  /*1b440*/  SYNCS.PHASECHK.TRANS64.TRYWAIT P1, [R5+URZ+-0x8], R2 ;  /* 0xfffff802050075a7 */ /* 0x0002a6000802017f */
[----:B--2---:R-:W-:Y:S05]  /*1b450*/  @!P1 NANOSLEEP.SYNCS 0x989680 ;  /* 0x009896800000995d */ /* 0x004fea0003900000 */
[----:B------:R-:W2:Y:S02]  /*1b460*/  @!P1 SYNCS.PHASECHK.TRANS64 P1, [R5+URZ+-0x8], R2 ;  /* 0xfffff802050095a7 */ /* 0x000ea4000802007f */
[----:B--2---:R-:W-:Y:S05]  /*1b470*/  @!P1 BRA `(.L_x_18) ;  /* 0xfffffffc00ec9947 */ /* 0x004fea000383ffff */
[----:B------:R-:W-:Y:S05]  /*1b480*/  BRA `(.L_x_113) ;  /* 0xfffffe5800d87947 */ /* 0x000fea000383ffff */
.L_x_20:
[----:B-1----:R-:W-:-:S04]  /*1b490*/  IMAD.U32 R13, RZ, RZ, UR36 ;  /* 0x00000024ff0d7e24 */ /* 0x002fc8000f8e00ff */
[----:B------:R1:W2:Y:S03]  /*1b4a0*/  SYNCS.PHASECHK.TRANS64.TRYWAIT P1, [R13+URZ+0x4d008], R4 ;  /* 0x04d008040d0075a7 */ /* 0x0002a6000802017f */
[----:B--2---:R-:W-:Y:S05]  /*1b4b0*/  @!P1 NANOSLEEP.SYNCS 0x989680 ;  /* 0x009896800000995d */ /* 0x004fea0003900000 */
[----:B------:R-:W2:Y:S02]  /*1b4c0*/  @!P1 SYNCS.PHASECHK.TRANS64 P1, [R13+URZ+0x4d008], R4 ;  /* 0x04d008040d0095a7 */ /* 0x000ea4000802007f */
[----:B--2---:R-:W-:Y:S05]  /*1b4d0*/  @!P1 BRA `(.L_x_20) ;  /* 0xfffffffc00ec9947 */ /* 0x004fea000383ffff */
[----:B------:R-:W-:Y:S05]  /*1b4e0*/  BRA `(.L_x_114) ;  /* 0xfffffeb400087947 */ /* 0x000fea000383ffff */
.L_x_25:
[----:B-1----:R-:W-:-:S04]  /*1b4f0*/  MOV R10, UR10 ;  /* 0x0000000a000a7c02 */ /* 0x002fc80008000f00 */
[----:B------:R1:W2:Y:S03]  /*1b500*/  SYNCS.PHASECHK.TRANS64.TRYWAIT P2, [R10+URZ+0x4d000], R7 ;  /* 0x04d000070a0075a7 */ /* 0x0002a6000804017f */
[----:B--2---:R-:W-:Y:S05]  /*1b510*/  @!P2 NANOSLEEP.SYNCS 0x989680 ;  /* 0x009896800000a95d */ /* 0x004fea0003900000 */
[----:B------:R-:W2:Y:S02]  /*1b520*/  @!P2 SYNCS.PHASECHK.TRANS64 P2, [R10+URZ+0x4d000], R7 ;  /* 0x04d000070a00a5a7 */ /* 0x000ea4000804007f */
[----:B--2---:R-:W-:Y:S05]  /*1b530*/  @!P2 BRA `(.L_x_25) ;  /* 0xfffffffc00eca947 */ /* 0x004fea000383ffff */
[----:B------:R-:W-:Y:S05]  /*1b540*/  BRA `(.L_x_115) ;  /* 0xfffffed800287947 */ /* 0x000fea000383ffff */
.L_x_29:
[----:B-1----:R-:W-:-:S04]  /*1b550*/  MOV R9, UR10 ;  /* 0x0000000a00097c02 */ /* 0x002fc80008000f00 */
[----:B------:R1:W2:Y:S03]  /*1b560*/  SYNCS.PHASECHK.TRANS64.TRYWAIT P2, [R9+URZ+0x4d000], R14 ;  /* 0x04d0000e090075a7 */ /* 0x0002a6000804017f */
[----:B--2---:R-:W-:Y:S05]  /*1b570*/  @!P2 NANOSLEEP.SYNCS 0x989680 ;  /* 0x009896800000a95d */ /* 0x004fea0003900000 */
[----:B------:R-:W2:Y:S02]  /*1b580*/  @!P2 SYNCS.PHASECHK.TRANS64 P2, [R9+URZ+0x4d000], R14 ;  /* 0x04d0000e0900a5a7 */ /* 0x000ea4000804007f */
[----:B--2---:R-:W-:Y:S05]  /*1b590*/  @!P2 BRA `(.L_x_29) ;  /* 0xfffffffc00eca947 */ /* 0x004fea000383ffff */
[----:B------:R-:W-:Y:S05]  /*1b5a0*/  BRA `(.L_x_28) ;  /* 0xffffff1c00307947 */ /* 0x000fea000383ffff */
.L_x_37:
[----:B-1----:R-:W-:-:S04]  /*1b5b0*/  MOV R12, UR10 ;  /* 0x0000000a000c7c02 */ /* 0x002fc80008000f00 */
[----:B------:R1:W2:Y:S03]  /*1b5c0*/  SYNCS.PHASECHK.TRANS64.TRYWAIT P2, [R12+URZ+0x4d000], R7 ;  /* 0x04d000070c0075a7 */ /* 0x0002a6000804017f */
[----:B--2---:R-:W-:Y:S05]  /*1b5d0*/  @!P2 NANOSLEEP.SYNCS 0x989680 ;  /* 0x009896800000a95d */ /* 0x004fea0003900000 */
[----:B------:R-:W2:Y:S02]  /*1b5e0*/  @!P2 SYNCS.PHASECHK.TRANS64 P2, [R12+URZ+0x4d000], R7 ;  /* 0x04d000070c00a5a7 */ /* 0x000ea4000804007f */
[----:B--2---:R-:W-:Y:S05]  /*1b5f0*/  @!P2 BRA `(.L_x_37) ;  /* 0xfffffffc00eca947 */ /* 0x004fea000383ffff */
[----:B------:R-:W-:Y:S05]  /*1b600*/  BRA `(.L_x_116) ;  /* 0xffffff40008c7947 */ /* 0x000fea000383ffff */
.L_x_41:
[----:B-1----:R-:W-:-:S04]  /*1b610*/  MOV R13, UR10 ;  /* 0x0000000a000d7c02 */ /* 0x002fc80008000f00 */
[----:B------:R1:W2:Y:S03]  /*1b620*/  SYNCS.PHASECHK.TRANS64.TRYWAIT P2, [R13+URZ+0x4d000], R12 ;  /* 0x04d0000c0d0075a7 */ /* 0x0002a6000804017f */
[----:B--2---:R-:W-:Y:S05]  /*1b630*/  @!P2 NANOSLEEP.SYNCS 0x989680 ;  /* 0x009896800000a95d */ /* 0x004fea0003900000 */
[----:B------:R-:W2:Y:S02]  /*1b640*/  @!P2 SYNCS.PHASECHK.TRANS64 P2, [R13+URZ+0x4d000], R12 ;  /* 0x04d0000c0d00a5a7 */ /* 0x000ea4000804007f */
[----:B--2---:R-:W-:Y:S05]  /*1b650*/  @!P2 BRA `(.L_x_41) ;  /* 0xfffffffc00eca947 */ /* 0x004fea000383ffff */
[----:B------:R-:W-:Y:S05]  /*1b660*/  BRA `(.L_x_40) ;  /* 0xffffff9800907947 */ /* 0x000fea000383ffff */
.L_x_57:
[----:B-1----:R-:W-:-:S04]  /*1b670*/  MOV R3, UR4 ;  /* 0x0000000400037c02 */ /* 0x002fc80008000f00 */
[----:B------:R1:W2:Y:S03]  /*1b680*/  SYNCS.PHASECHK.TRANS64.TRYWAIT P0, [R3+URZ+0x8], R0 ;  /* 0x00000800030075a7 */ /* 0x0002a6000800017f */
[----:B--2---:R-:W-:Y:S05]  /*1b690*/  @!P0 NANOSLEEP.SYNCS 0x989680 ;  /* 0x009896800000895d */ /* 0x004fea0003900000 */
[----:B------:R-:W2:Y:S02]  /*1b6a0*/  @!P0 SYNCS.PHASECHK.TRANS64 P0, [R3+URZ+0x8], R0 ;  /* 0x00000800030085a7 */ /* 0x000ea4000800007f */
[----:B--2---:R-:W-:Y:S05]  /*1b6b0*/  @!P0 BRA `(.L_x_57) ;  /* 0xfffffffc00ec8947 */ /* 0x004fea000383ffff */
[----:B------:R-:W-:Y:S05]  /*1b6c0*/  BRA `(.L_x_117) ;  /* 0xffffffc400a87947 */ /* 0x000fea000383ffff */
.L_x_81:
[----:B-1----:R1:W2:Y:S02]  /*1b6d0*/  SYNCS.PHASECHK.TRANS64.TRYWAIT P0, [R4+URZ+0x4d060], R3 ;  /* 0x04d06003040075a7 */ /* 0x0022a4000800017f */
[----:B--2---:R-:W-:Y:S05]  /*1b6e0*/  @!P0 NANOSLEEP.SYNCS 0x989680 ;  /* 0x009896800000895d */ /* 0x004fea0003900000 */
[----:B------:R-:W2:Y:S02]  /*1b6f0*/  @!P0 SYNCS.PHASECHK.TRANS64 P0, [R4+URZ+0x4d060], R3 ;  /* 0x04d06003040085a7 */ /* 0x000ea4000800007f */
[----:B--2---:R-:W-:Y:S05]  /*1b700*/  @!P0 BRA `(.L_x_81) ;  /* 0xfffffffc00f08947 */ /* 0x004fea000383ffff */
[----:B------:R-:W-:Y:S05]  /*1b710*/  BRA `(.L_x_118) ;  /* 0xffffffdc00e07947 */ /* 0x000fea000383ffff */
.L_x_86:
[----:B-1----:R1:W2:Y:S02]  /*1b720*/  SYNCS.PHASECHK.TRANS64.TRYWAIT P0, [R5+URZ+0x4d028], R2 ;  /* 0x04d02802050075a7 */ /* 0x0022a4000800017f */
[----:B--2---:R-:W-:Y:S05]  /*1b730*/  @!P0 NANOSLEEP.SYNCS 0x989680 ;  /* 0x009896800000895d */ /* 0x004fea0003900000 */
[----:B------:R-:W2:Y:S02]  /*1b740*/  @!P0 SYNCS.PHASECHK.TRANS64 P0, [R5+URZ+0x4d028], R2 ;  /* 0x04d02802050085a7 */ /* 0x000ea4000800007f */
[----:B--2---:R-:W-:Y:S05]  /*1b750*/  @!P0 BRA `(.L_x_86) ;  /* 0xfffffffc00f08947 */ /* 0x004fea000383ffff */
[----:B------:R-:W-:Y:S05]  /*1b760*/  BRA `(.L_x_119) ;  /* 0xffffffe000f07947 */ /* 0x000fea000383ffff */
.L_x_91:
[----:B-1----:R1:W2:Y:S02]  /*1b770*/  SYNCS.PHASECHK.TRANS64.TRYWAIT P0, [R4+URZ+0x4d060], R5 ;  /* 0x04d06005040075a7 */ /* 0x0022a4000800017f */
[----:B--2---:R-:W-:Y:S05]  /*1b780*/  @!P0 NANOSLEEP.SYNCS 0x989680 ;  /* 0x009896800000895d */ /* 0x004fea0003900000 */
[----:B------:R-:W2:Y:S02]  /*1b790*/  @!P0 SYNCS.PHASECHK.TRANS64 P0, [R4+URZ+0x4d060], R5 ;  /* 0x04d06005040085a7 */ /* 0x000ea4000800007f */
[----:B--2---:R-:W-:Y:S05]  /*1b7a0*/  @!P0 BRA `(.L_x_91) ;  /* 0xfffffffc00f08947 */ /* 0x004fea000383ffff */
[----:B------:R-:W-:Y:S05]  /*1b7b0*/  BRA `(.L_x_120) ;  /* 0xffffffe800047947 */ /* 0x000fea000383ffff */
.L_x_96:
[----:B-1----:R1:W2:Y:S02]  /*1b7c0*/  SYNCS.PHASECHK.TRANS64.TRYWAIT P0, [R3+URZ+0x4d028], R4 ;  /* 0x04d02804030075a7 */ /* 0x0022a4000800017f */
[----:B--2---:R-:W-:Y:S05]  /*1b7d0*/  @!P0 NANOSLEEP.SYNCS 0x989680 ;  /* 0x009896800000895d */ /* 0x004fea0003900000 */
[----:B------:R-:W2:Y:S02]  /*1b7e0*/  @!P0 SYNCS.PHASECHK.TRANS64 P0, [R3+URZ+0x4d028], R4 ;  /* 0x04d02804030085a7 */ /* 0x000ea4000800007f */
[----:B--2---:R-:W-:Y:S05]  /*1b7f0*/  @!P0 BRA `(.L_x_96) ;  /* 0xfffffffc00f08947 */ /* 0x004fea000383ffff */
[----:B------:R-:W-:Y:S05]  /*1b800*/  BRA `(.L_x_121) ;  /* 0xffffffec00247947 */ /* 0x000fea000383ffff */
.L_x_102:
[----:B-1----:R1:W2:Y:S02]  /*1b810*/  SYNCS.PHASECHK.TRANS64.TRYWAIT P4, [R7+URZ+0x4d028], R4 ;  /* 0x04d02804070075a7 */ /* 0x0022a4000808017f */
[----:B--2---:R-:W-:Y:S05]  /*1b820*/  @!P4 NANOSLEEP.SYNCS 0x989680 ;  /* 0x009896800000c95d */ /* 0x004fea0003900000 */
[----:B------:R-:W2:Y:S02]  /*1b830*/  @!P4 SYNCS.PHASECHK.TRANS64 P4, [R7+URZ+0x4d028], R4 ;  /* 0x04d028040700c5a7 */ /* 0x000ea4000808007f */
[----:B--2---:R-:W-:Y:S05]  /*1b840*/  @!P4 BRA `(.L_x_102) ;  /* 0xfffffffc00f0c947 */ /* 0x004fea000383ffff */
[----:B------:R-:W-:Y:S05]  /*1b850*/  BRA `(.L_x_122) ;  /* 0xfffffff0006c7947 */ /* 0x000fea000383ffff */
.L_x_107:
[----:B-1----:R1:W2:Y:S02]  /*1b860*/  SYNCS.PHASECHK.TRANS64.TRYWAIT P4, [R4+URZ+0x4d028], R7 ;  /* 0x04d02807040075a7 */ /* 0x0022a4000808017f */
[----:B--2---:R-:W-:Y:S05]  /*1b870*/  @!P4 NANOSLEEP.SYNCS 0x989680 ;  /* 0x009896800000c95d */ /* 0x004fea0003900000 */
[----:B------:R-:W2:Y:S02]  /*1b880*/  @!P4 SYNCS.PHASECHK.TRANS64 P4, [R4+URZ+0x4d028], R7 ;  /* 0x04d028070400c5a7 */ /* 0x000ea4000808007f */
[----:B--2---:R-:W-:Y:S05]  /*1b890*/  @!P4 BRA `(.L_x_107) ;  /* 0xfffffffc00f0c947 */ /* 0x004fea000383ffff */
[----:B------:R-:W-:Y:S05]  /*1b8a0*/  BRA `(.L_x_123) ;  /* 0xfffffff4008c7947 */ /* 0x000fea000383ffff */
        .weak           $__internal_0_$__cuda_sm20_rcp_rn_f32_slowpath
        .type           $__internal_0_$__cuda_sm20_rcp_rn_f32_slowpath,@function
        .size           $__internal_0_$__cuda_sm20_rcp_rn_f32_slowpath,(.L_x_129 - $__internal_0_$__cuda_sm20_rcp_rn_f32_slowpath)
$__internal_0_$__cuda_sm20_rcp_rn_f32_slowpath:
[----:B------:R-:W-:Y:S01]  /*1b8b0*/  IMAD.SHL.U32 R0, R2, 0x2, RZ ;  /* 0x0000000202007824 */ /* 0x000fe200078e00ff */
[----:B------:R-:W-:Y:S04]  /*1b8c0*/  BSSY B2, `(.L_x_124) ;  /* 0x0000030000027945 */ /* 0x000fe80003800000 */
[----:B------:R-:W-:-:S04]  /*1b8d0*/  SHF.R.U32.HI R18, RZ, 0x18, R0 ;  /* 0x00000018ff127819 */ /* 0x000fc80000011600 */
[----:B------:R-:W-:-:S13]  /*1b8e0*/  ISETP.NE.U32.AND P0, PT, R18, RZ, PT ;  /* 0x000000ff1200720c */ /* 0x000fda0003f05070 */
[----:B------:R-:W-:Y:S05]  /*1b8f0*/  @P0 BRA `(.L_x_125) ;  /* 0x0000000000280947 */ /* 0x000fea0003800000 */
[----:B------:R-:W-:-:S04]  /*1b900*/  SHF.L.U32 R0, R2, 0x1, RZ ;  /* 0x0000000102007819 */ /* 0x000fc800000006ff */
[----:B------:R-:W-:-:S13]  /*1b910*/  ISETP.NE.AND P0, PT, R0, RZ, PT ;  /* 0x000000ff0000720c */ /* 0x000fda0003f05270 */
[----:B------:R-:W-:Y:S01]  /*1b920*/  @P0 FFMA R6, R2, 1.84467440737095516160e+19, RZ ;  /* 0x5f80000002060823 */ /* 0x000fe200000000ff */
[----:B------:R-:W-:Y:S08]  /*1b930*/  @!P0 MUFU.RCP R3, R2 ;  /* 0x0000000200038308 */ /* 0x000ff00000001000 */
[----:B------:R-:W1:Y:S02]  /*1b940*/  @P0 MUFU.RCP R15, R6 ;  /* 0x00000006000f0308 */ /* 0x000e640000001000 */
[----:B-1----:R-:W-:-:S04]  /*1b950*/  @P0 FFMA R0, R6, R15, -1 ;  /* 0xbf80000006000423 */ /* 0x002fc8000000000f */
[----:B------:R-:W-:-:S04]  /*1b960*/  @P0 FADD.FTZ R0, -R0, -RZ ;  /* 0x800000ff00000221 */ /* 0x000fc80000010100 */
[----:B------:R-:W-:-:S04]  /*1b970*/  @P0 FFMA R0, R15, R0, R15 ;  /* 0x000000000f000223 */ /* 0x000fc8000000000f */
[----:B------:R-:W-:Y:S01]  /*1b980*/  @P0 FFMA R3, R0, 1.84467440737095516160e+19, RZ ;  /* 0x5f80000000030823 */ /* 0x000fe200000000ff */
[----:B------:R-:W-:Y:S06]  /*1b990*/  BRA `(.L_x_126) ;  /* 0x0000000000887947 */ /* 0x000fec0003800000 */
.L_x_125:
[----:B------:R-:W-:-:S04]  /*1b9a0*/  IADD3 R19, R18, -0xfd, RZ ;  /* 0xffffff0312137810 */ /* 0x000fc80007ffe0ff */
[----:B------:R-:W-:-:S13]  /*1b9b0*/  ISETP.GT.U32.AND P0, PT, R19, 0x1, PT ;  /* 0x000000011300780c */ /* 0x000fda0003f04070 */
[----:B------:R-:W-:Y:S05]  /*1b9c0*/  @P0 BRA `(.L_x_127) ;  /* 0x0000000000780947 */ /* 0x000fea0003800000 */
[----:B------:R-:W-:Y:S02]  /*1b9d0*/  LOP3.LUT R0, R2, 0x7fffff, RZ, 0xc0, !PT ;  /* 0x007fffff02007812 */ /* 0x000fe400078ec0ff */
[----:B------:R-:W-:Y:S02]  /*1b9e0*/  MOV R12, 0x3 ;  /* 0x00000003000c7802 */ /* 0x000fe40000000f00 */
[----:B------:R-:W-:Y:S02]  /*1b9f0*/  LOP3.LUT R0, R0, 0x3f800000, RZ, 0xfc, !PT ;  /* 0x3f80000000007812 */ /* 0x000fe400078efcff */
[----:B------:R-:W-:Y:S02]  /*1ba00*/  SHF.L.U32 R12, R12, R19, RZ ;  /* 0x000000130c0c7219 */ /* 0x000fe400000006ff */
[----:B------:R-:W1:Y:S02]  /*1ba10*/  MUFU.RCP R3, R0 ;  /* 0x0000000000037308 */ /* 0x000e640000001000 */
[----:B-1----:R-:W-:-:S04]  /*1ba20*/  FFMA R6, R0, R3, -1 ;  /* 0xbf80000000067423 */ /* 0x002fc80000000003 */
[----:B------:R-:W-:-:S04]  /*1ba30*/  FADD.FTZ R6, -R6, -RZ ;  /* 0x800000ff06067221 */ /* 0x000fc80000010100 */
[CCC-:B------:R-:W-:Y:S01]  /*1ba40*/  FFMA.RM R10, R3.reuse, R6.reuse, R3.reuse ;  /* 0x00000006030a7223 */ /* 0x1c0fe20000004003 */
[----:B------:R-:W-:-:S04]  /*1ba50*/  FFMA.RP R15, R3, R6, R3 ;  /* 0x00000006030f7223 */ /* 0x000fc80000008003 */
[C---:B------:R-:W-:Y:S02]  /*1ba60*/  LOP3.LUT R3, R10.reuse, 0x7fffff, RZ, 0xc0, !PT ;  /* 0x007fffff0a037812 */ /* 0x040fe400078ec0ff */
[----:B------:R-:W-:Y:S02]  /*1ba70*/  FSETP.NEU.FTZ.AND P0, PT, R10, R15, PT ;  /* 0x0000000f0a00720b */ /* 0x000fe40003f1d000 */
[----:B------:R-:W-:Y:S02]  /*1ba80*/  LOP3.LUT R3, R3, 0x800000, RZ, 0xfc, !PT ;  /* 0x0080000003037812 */ /* 0x000fe400078efcff */
[----:B------:R-:W-:Y:S02]  /*1ba90*/  SEL R6, RZ, 0xffffffff, !P0 ;  /* 0xffffffffff067807 */ /* 0x000fe40004000000 */
[----:B------:R-:W-:Y:S02]  /*1baa0*/  LOP3.LUT R12, R12, R3, RZ, 0xc0, !PT ;  /* 0x000000030c0c7212 */ /* 0x000fe400078ec0ff */
[----:B------:R-:W-:-:S02]  /*1bab0*/  IADD3 R6, -R6, RZ, RZ ;  /* 0x000000ff06067210 */ /* 0x000fc40007ffe1ff */
[-C--:B------:R-:W-:Y:S02]  /*1bac0*/  SHF.R.U32.HI R12, RZ, R19.reuse, R12 ;  /* 0x00000013ff0c7219 */ /* 0x080fe4000001160c */
[----:B------:R-:W-:Y:S02]  /*1bad0*/  LOP3.LUT P1, RZ, R6, R19, R3, 0xf8, !PT ;  /* 0x0000001306ff7212 */ /* 0x000fe4000782f803 */
[C---:B------:R-:W-:Y:S02]  /*1bae0*/  LOP3.LUT P0, RZ, R12.reuse, 0x1, RZ, 0xc0, !PT ;  /* 0x000000010cff7812 */ /* 0x040fe4000780c0ff */
[----:B------:R-:W-:-:S04]  /*1baf0*/  LOP3.LUT P2, RZ, R12, 0x2, RZ, 0xc0, !PT ;  /* 0x000000020cff7812 */ /* 0x000fc8000784c0ff */
[----:B------:R-:W-:Y:S02]  /*1bb00*/  PLOP3.LUT P0, PT, P0, P1, P2, 0xe0, 0x0 ;  /* 0x000000000000781c */ /* 0x000fe40000703c20 */
[----:B------:R-:W-:Y:S02]  /*1bb10*/  LOP3.LUT P1, RZ, R2, 0x7fffff, RZ, 0xc0, !PT ;  /* 0x007fffff02ff7812 */ /* 0x000fe4000782c0ff */
[----:B------:R-:W-:-:S04]  /*1bb20*/  SEL R0, RZ, 0x1, !P0 ;  /* 0x00000001ff007807 */ /* 0x000fc80004000000 */
[----:B------:R-:W-:-:S04]  /*1bb30*/  IADD3 R0, -R0, RZ, RZ ;  /* 0x000000ff00007210 */ /* 0x000fc80007ffe1ff */
[----:B------:R-:W-:Y:S01]  /*1bb40*/  ISETP.GE.AND P0, PT, R0, RZ, PT ;  /* 0x000000ff0000720c */ /* 0x000fe20003f06270 */
[----:B------:R-:W-:-:S05]  /*1bb50*/  VIADD R0, R18, 0xffffff04 ;  /* 0xffffff0412007836 */ /* 0x000fca0000000000 */
[----:B------:R-:W-:-:S07]  /*1bb60*/  SHF.R.U32.HI R3, RZ, R0, R3 ;  /* 0x00000000ff037219 */ /* 0x000fce0000011603 */
[----:B------:R-:W-:-:S04]  /*1bb70*/  @!P0 IADD3 R3, R3, 0x1, RZ ;  /* 0x0000000103038810 */ /* 0x000fc80007ffe0ff */
[----:B------:R-:W-:-:S04]  /*1bb80*/  @!P1 SHF.L.U32 R3, R3, 0x1, RZ ;  /* 0x0000000103039819 */ /* 0x000fc800000006ff */
[----:B------:R-:W-:Y:S01]  /*1bb90*/  LOP3.LUT R3, R3, 0x80000000, R2, 0xf8, !PT ;  /* 0x8000000003037812 */ /* 0x000fe200078ef802 */
[----:B------:R-:W-:Y:S06]  /*1bba0*/  BRA `(.L_x_126) ;  /* 0x0000000000047947 */ /* 0x000fec0003800000 */
.L_x_127:
[----:B------:R1:W2:Y:S02]  /*1bbb0*/  MUFU.RCP R3, R2 ;  /* 0x0000000200037308 */ /* 0x0002a40000001000 */
.L_x_126:
[----:B------:R-:W-:Y:S05]  /*1bbc0*/  BSYNC B2 ;  /* 0x0000000000027941 */ /* 0x000fea0003800000 */
.L_x_124:
[----:B--2---:R-:W-:Y:S02]  /*1bbd0*/  MOV R0, R3 ;  /* 0x0000000300007202 */ /* 0x004fe40000000f00 */
[----:B-1----:R-:W-:Y:S02]  /*1bbe0*/  MOV R2, R14 ;  /* 0x0000000e00027202 */ /* 0x002fe40000000f00 */
[----:B------:R-:W-:-:S04]  /*1bbf0*/  MOV R3, 0x0 ;  /* 0x0000000000037802 */ /* 0x000fc80000000f00 */
[----:B------:R-:W-:Y:S05]  /*1bc00*/  RET.REL.NODEC R2 `(_ZN7cutlass13device_kernelINS_4fmha6kernel28FmhaKernelTmaWarpSpecializedINS1_10collective30FmhaMainloopTmaWarpSpecializedINS_10bfloat16_tEffN4cute5tupleIJNS7_1CILi128EEENS9_ILi256EEENS9_ILi112EEEEEENS8_IJiNS9_ILi1EEENS8_IJiiEEEEEESG_SG_NS4_12CausalFusionEJEEENS4_15FmhaFwdEpilogueIS6_fNS8_IJNS9_ILi64EEESC_SB_EEEEENS2_23IndividualTileSchedulerEJEEEEEvNT_6ParamsE) ;  /* 0xfffffe4002fc7950 */ /* 0x000fea0003c3ffff */
.L_x_128:
[----:B------:R-:W-:-:S00]  /*1bc10*/  BRA `(.L_x_128) ;  /* 0xfffffffc00fc7947 */ /* 0x000fc0000383ffff */
[----:B------:R-:W-:-:S00]  /*1bc20*/  NOP ;  /* 0x0000000000007918 */ /* 0x000fc00000000000 */
        /* <DEDUP_REMOVED lines=13> */
.L_x_129:


//--------------------- .nv.global.init           --------------------------
	.section	.nv.global.init,"aw",@progbits
.nv.global.init:
	.type		$str$24,@object
	.size		$str$24,($str$25 - $str$24)
$str$24:
        /*0000*/ 	.byte	0x28, 0x61, 0x64, 0x64, 0x72, 0x65, 0x73, 0x73, 0x20, 0x26, 0x20, 0x6d, 0x61, 0x73, 0x6b, 0x29
        /*0010*/ 	.byte	0x20, 0x3d, 0x3d, 0x20, 0x30, 0x00
	.type		$str$25,@object
	.size		$str$25,(__unnamed_1 - $str$25)
$str$25:
        /*0016*/ 	.byte	0x2f, 0x74, 0x6d, 0x70, 0x2f, 0x63, 0x75, 0x74, 0x6c, 0x61, 0x73, 0x73, 0x5f, 0x73, 0x77, 0x65
        /*0026*/ 	.byte	0x65, 0x70, 0x5f, 0x73, 0x72, 0x63, 0x2f, 0x69, 0x6e, 0x63, 0x6c, 0x75, 0x64, 0x65, 0x2f, 0x63
        /*0036*/ 	.byte	0x75, 0x74, 0x65, 0x2f, 0x70, 0x6f, 0x69, 0x6e, 0x74, 0x65, 0x72, 0x5f, 0x66, 0x6c, 0x61, 0x67
        /*0046*/ 	.byte	0x67, 0x65, 0x64, 0x2e, 0x68, 0x70, 0x70, 0x00
	.type		__unnamed_1,@object
	.size		__unnamed_1,(__unnamed_2 - __unnamed_1)
__unnamed_1:
        /*004e*/ 	.byte	0x61, 0x75, 0x74, 0x6f, 0x20, 0x63, 0x75, 0x74, 0x65, 0x3a, 0x3a, 0x61, 0x73, 0x5f, 0x70, 0x6f
        /* <DEDUP_REMOVED lines=27> */
        /*020e*/ 	.byte	0x31, 0x30, 0x32, 0x34, 0x3e, 0x3e, 0x3e, 0x3e, 0x3e, 0x5d, 0x00
	.type		__unnamed_2,@object
	.size		__unnamed_2,(.L_1 - __unnamed_2)
__unnamed_2:
        /* <DEDUP_REMOVED lines=29> */
.L_1:


//--------------------- .nv.shared._ZN7cutlass13device_kernelINS_4fmha6kernel28FmhaKernelTmaWarpSpecializedINS1_10collective30FmhaMainloopTmaWarpSpecializedINS_10bfloat16_tEffN4cute5tupleIJNS7_1CILi128EEENS9_ILi256EEENS9_ILi112EEEEEENS8_IJiNS9_ILi1EEENS8_IJiiEEEEEESG_SG_NS4_12CausalFusionEJEEENS4_15FmhaFwdEpilogueIS6_fNS8_IJNS9_ILi64EEESC_SB_EEEEENS2_23IndividualTileSchedulerEJEEEEEvNT_6ParamsE --------------------------
	.section	.nv.shared._ZN7cutlass13device_kernelINS_4fmha6kernel28FmhaKernelTmaWarpSpecializedINS1_10collective30FmhaMainloopTmaWarpSpecializedINS_10bfloat16_tEffN4cute5tupleIJNS7_1CILi128EEENS9_ILi256EEENS9_ILi112EEEEEENS8_IJiNS9_ILi1EEENS8_IJiiEEEEEESG_SG_NS4_12CausalFusionEJEEENS4_15FmhaFwdEpilogueIS6_fNS8_IJNS9_ILi64EEESC_SB_EEEEENS2_23IndividualTileSchedulerEJEEEEEvNT_6ParamsE,"aw",@nobits
	.sectionflags	@""
	.align	16
	.zero		1024


//--------------------- .nv.shared.reserved.0     --------------------------
	.section	.nv.shared.reserved.0,"aw",@nobits
	.weak		__nv_reservedSMEM_offset_0_alias
	.size		__nv_reservedSMEM_offset_0_alias, 0, 0
	.other		__nv_reservedSMEM_offset_0_alias,@"STO_CUDA_RESERVED_SHARED STV_DEFAULT"
__nv_reservedSMEM_offset_0_alias:
	.zero		0


//--------------------- .nv.global                --------------------------
	.section	.nv.global,"aw",@nobits
.nv.global:
	.type		_ZN39_INTERNAL_ece4813c_4_k_cu_b338cac4_28374cute1_E,@object
	.size		_ZN39_INTERNAL_ece4813c_4_k_cu_b338cac4_28374cute1_E,(_ZN39_INTERNAL_ece4813c_4_k_cu_b338cac4_28374cuda3std3__45__cpo6cbeginE - _ZN39_INTERNAL_ece4813c_4_k_cu_b338cac4_28374cute1_E)
_ZN39_INTERNAL_ece4813c_4_k_cu_b338cac4_28374cute1_E:
	.zero		1
	.type		_ZN39_INTERNAL_ece4813c_4_k_cu_b338cac4_28374cuda3std3__45__cpo6cbeginE,@object
	.size		_ZN39_INTERNAL_ece4813c_4_k_cu_b338cac4_28374cuda3std3__45__cpo6cbeginE,(_ZN39_INTERNAL_ece4813c_4_k_cu_b338cac4_28374cuda3std3__48in_placeE - _ZN39_INTERNAL_ece4813c_4_k_cu_b338cac4_28374cuda3std3__45__cpo6cbeginE)
_ZN39_INTERNAL_ece4813c_4_k_cu_b338cac4_28374cuda3std3__45__cpo6cbeginE:
	.zero		1
	.type		_ZN39_INTERNAL_ece4813c_4_k_cu_b338cac4_28374cuda3std3__48in_placeE,@object
	.size		_ZN39_INTERNAL_ece4813c_4_k_cu_b338cac4_28374cuda3std3__48in_placeE,(_ZN39_INTERNAL_ece4813c_4_k_cu_b338cac4_28374cuda3std6ranges3__45__cpo9iter_moveE - _ZN39_INTERNAL_ece4813c_4_k_cu_b338cac4_28374cuda3std3__48in_placeE)
_ZN39_INTERNAL_ece4813c_4_k_cu_b338cac4_28374cuda3std3__48in_placeE:
	.zero		1
	.type		_ZN39_INTERNAL_ece4813c_4_k_cu_b338cac4_28374cuda3std6ranges3__45__cpo9iter_moveE,@object
	.size		_ZN39_INTERNAL_ece4813c_4_k_cu_b338cac4_28374cuda3std6ranges3__45__cpo9iter_moveE,(_ZN39_INTERNAL_ece4813c_4_k_cu_b338cac4_28374cuda3std3__45__cpo5beginE - _ZN39_INTERNAL_ece4813c_4_k_cu_b338cac4_28374cuda3std6ranges3__45__cpo9iter_moveE)
_ZN39_INTERNAL_ece4813c_4_k_cu_b338cac4_28374cuda3std6ranges3__45__cpo9iter_moveE:
	.zero		1
	.type		_ZN39_INTERNAL_ece4813c_4_k_cu_b338cac4_28374cuda3std3__45__cpo5beginE,@object
	.size		_ZN39_INTERNAL_ece4813c_4_k_cu_b338cac4_28374cuda3std3__45__cpo5beginE,(_ZN39_INTERNAL_ece4813c_4_k_cu_b338cac4_28374cuda3std3__441_GLOBAL__N__ece4813c_4_k_cu_b338cac4_28376ignoreE - _ZN39_INTERNAL_ece4813c_4_k_cu_b338cac4_28374cuda3std3__45__cpo5beginE)
_ZN39_INTERNAL_ece4813c_4_k_cu_b338cac4_28374cuda3std3__45__cpo5beginE:
	.zero		1
	.type		_ZN39_INTERNAL_ece4813c_4_k_cu_b338cac4_28374cuda3std3__441_GLOBAL__N__ece4813c_4_k_cu_b338cac4_28376ignoreE,@object
	.size		_ZN39_INTERNAL_ece4813c_4_k_cu_b338cac4_28374cuda3std3__441_GLOBAL__N__ece4813c_4_k_cu_b338cac4_28376ignoreE,(_ZN39_INTERNAL_ece4813c_4_k_cu_b338cac4_28374cute7productE - _ZN39_INTERNAL_ece4813c_4_k_cu_b338cac4_28374cuda3std3__441_GLOBAL__N__ece4813c_4_k_cu_b338cac4_28376ignoreE)
_ZN39_INTERNAL_ece4813c_4_k_cu_b338cac4_28374cuda3std3__441_GLOBAL__N__ece4813c_4_k_cu_b338cac4_28376ignoreE:
	.zero		1
	.type		_ZN39_INTERNAL_ece4813c_4_k_cu_b338cac4_28374cute7productE,@object
	.size		_ZN39_INTERNAL_ece4813c_4_k_cu_b338cac4_28374cute7productE,(_ZN39_INTERNAL_ece4813c_4_k_cu_b338cac4_28374cuda3std3__45__cpo3endE - _ZN39_INTERNAL_ece4813c_4_k_cu_b338cac4_28374cute7productE)
_ZN39_INTERNAL_ece4813c_4_k_cu_b338cac4_28374cute7productE:
	.zero		1
	.type		_ZN39_INTERNAL_ece4813c_4_k_cu_b338cac4_28374cuda3std3__45__cpo3endE,@object
	.size		_ZN39_INTERNAL_ece4813c_4_k_cu_b338cac4_28374cuda3std3__45__cpo3endE,(_ZN39_INTERNAL_ece4813c_4_k_cu_b338cac4_28374cuda3std3__419piecewise_constructE - _ZN39_INTERNAL_ece4813c_4_k_cu_b338cac4_28374cuda3std3__45__cpo3endE)
_ZN39_INTERNAL_ece4813c_4_k_cu_b338cac4_28374cuda3std3__45__cpo3endE:
	.zero		1
	.type		_ZN39_INTERNAL_ece4813c_4_k_cu_b338cac4_28374cuda3std3__419piecewise_constructE,@object
	.size		_ZN39_INTERNAL_ece4813c_4_k_cu_b338cac4_28374cuda3std3__419piecewise_constructE,(_ZN39_INTERNAL_ece4813c_4_k_cu_b338cac4_28374cuda3std3__45__cpo4cendE - _ZN39_INTERNAL_ece4813c_4_k_cu_b338cac4_28374cuda3std3__419piecewise_constructE)
_ZN39_INTERNAL_ece4813c_4_k_cu_b338cac4_28374cuda3std3__419piecewise_constructE:
	.zero		1
	.type		_ZN39_INTERNAL_ece4813c_4_k_cu_b338cac4_28374cuda3std3__45__cpo4cendE,@object
	.size		_ZN39_INTERNAL_ece4813c_4_k_cu_b338cac4_28374cuda3std3__45__cpo4cendE,(_ZN39_INTERNAL_ece4813c_4_k_cu_b338cac4_28374cuda3std6ranges3__45__cpo4swapE - _ZN39_INTERNAL_ece4813c_4_k_cu_b338cac4_28374cuda3std3__45__cpo4cendE)
_ZN39_INTERNAL_ece4813c_4_k_cu_b338cac4_28374cuda3std3__45__cpo4cendE:
	.zero		1
	.type		_ZN39_INTERNAL_ece4813c_4_k_cu_b338cac4_28374cuda3std6ranges3__45__cpo4swapE,@object
	.size		_ZN39_INTERNAL_ece4813c_4_k_cu_b338cac4_28374cuda3std6ranges3__45__cpo4swapE,(.L_9 - _ZN39_INTERNAL_ece4813c_4_k_cu_b338cac4_28374cuda3std6ranges3__45__cpo4swapE)
_ZN39_INTERNAL_ece4813c_4_k_cu_b338cac4_28374cuda3std6ranges3__45__cpo4swapE:
	.zero		1
.L_9:


//--------------------- .nv.constant0._ZN7cutlass13device_kernelINS_4fmha6kernel28FmhaKernelTmaWarpSpecializedINS1_10collective30FmhaMainloopTmaWarpSpecializedINS_10bfloat16_tEffN4cute5tupleIJNS7_1CILi128EEENS9_ILi256EEENS9_ILi112EEEEEENS8_IJiNS9_ILi1EEENS8_IJiiEEEEEESG_SG_NS4_12CausalFusionEJEEENS4_15FmhaFwdEpilogueIS6_fNS8_IJNS9_ILi64EEESC_SB_EEEEENS2_23IndividualTileSchedulerEJEEEEEvNT_6ParamsE --------------------------
	.section	.nv.constant0._ZN7cutlass13device_kernelINS_4fmha6kernel28FmhaKernelTmaWarpSpecializedINS1_10collective30FmhaMainloopTmaWarpSpecializedINS_10bfloat16_tEffN4cute5tupleIJNS7_1CILi128EEENS9_ILi256EEENS9_ILi112EEEEEENS8_IJiNS9_ILi1EEENS8_IJiiEEEEEESG_SG_NS4_12CausalFusionEJEEENS4_15FmhaFwdEpilogueIS6_fNS8_IJNS9_ILi64EEESC_SB_EEEEENS2_23IndividualTileSchedulerEJEEEEEvNT_6ParamsE,"a",@progbits
	.sectionflags	@""
	.align	4
.nv.constant0._ZN7cutlass13device_kernelINS_4fmha6kernel28FmhaKernelTmaWarpSpecializedINS1_10collective30FmhaMainloopTmaWarpSpecializedINS_10bfloat16_tEffN4cute5tupleIJNS7_1CILi128EEENS9_ILi256EEENS9_ILi112EEEEEENS8_IJiNS9_ILi1EEENS8_IJiiEEEEEESG_SG_NS4_12CausalFusionEJEEENS4_15FmhaFwdEpilogueIS6_fNS8_IJNS9_ILi64EEESC_SB_EEEEENS2_23IndividualTileSchedulerEJEEEEEvNT_6ParamsE:
	.zero		2688


//--------------------- SYMBOLS --------------------------

	.type		.nv.reservedSmem.offset0,@object
	.size		.nv.reservedSmem.offset0,0x4
	.type		__assertfail,@function
